	.target	sm_100a

	.elftype	@"ET_EXEC"


//--------------------- .note.nv.tkinfo           --------------------------
	.section	.note.nv.tkinfo,"",@"SHT_NOTE"
	.sectionflags	@"SHF_NOTE_NV_TKINFO"
	.tkinfo
        /*0018*/ 	.word	0x00000002
        /*0030*/ 	.string	""
        /*0030*/ 	.string	"ptxas"
        /*0030*/ 	.string	"Cuda compilation tools, release 13.0, V13.0.88"
        /*0030*/ 	.string	"Build cuda_13.0.r13.0/compiler.36424714_0"
        /*0030*/ 	.string	"-arch sm_100a -m 64 "



//--------------------- .note.nv.cuinfo           --------------------------
	.section	.note.nv.cuinfo,"",@"SHT_NOTE"
	.sectionflags	@"SHF_NOTE_NV_CUINFO"
        /*0018*/ 	.short	0x0002
        /*001a*/ 	.short	0x0064
        /*001c*/ 	.short	0x0082
	.zero		2


//--------------------- .nv.info                  --------------------------
	.section	.nv.info,"",@"SHT_CUDA_INFO"
	.align	4


	//----- nvinfo : EIATTR_REGCOUNT
	.align		4
        /*0000*/ 	.byte	0x04, 0x2f
        /*0002*/ 	.short	(.L_29 - .L_28)
	.align		4
.L_28:
        /*0004*/ 	.word	index@(_Z13biasAdd_fpropIfEvPT_S1_jj)
        /*0008*/ 	.word	0x0000001e


	//----- nvinfo : EIATTR_FRAME_SIZE
	.align		4
.L_29:
        /*000c*/ 	.byte	0x04, 0x11
        /*000e*/ 	.short	(.L_31 - .L_30)
	.align		4
.L_30:
        /*0010*/ 	.word	index@(_Z13biasAdd_fpropIfEvPT_S1_jj)
        /*0014*/ 	.word	0x00000000


	//----- nvinfo : EIATTR_REGCOUNT
	.align		4
.L_31:
        /*0018*/ 	.byte	0x04, 0x2f
        /*001a*/ 	.short	(.L_33 - .L_32)
	.align		4
.L_32:
        /*001c*/ 	.word	index@(_Z17biasAddRelu_fpropIfEvPT_S1_jj)
        /*0020*/ 	.word	0x0000001e


	//----- nvinfo : EIATTR_FRAME_SIZE
	.align		4
.L_33:
        /*0024*/ 	.byte	0x04, 0x11
        /*0026*/ 	.short	(.L_35 - .L_34)
	.align		4
.L_34:
        /*0028*/ 	.word	index@(_Z17biasAddRelu_fpropIfEvPT_S1_jj)
        /*002c*/ 	.word	0x00000000


	//----- nvinfo : EIATTR_REGCOUNT
	.align		4
.L_35:
        /*0030*/ 	.byte	0x04, 0x2f
        /*0032*/ 	.short	(.L_37 - .L_36)
	.align		4
.L_36:
        /*0034*/ 	.word	index@(_Z13Sigmoid_fpropIfEvPT_jj)
        /*0038*/ 	.word	0x00000018


	//----- nvinfo : EIATTR_FRAME_SIZE
	.align		4
.L_37:
        /*003c*/ 	.byte	0x04, 0x11
        /*003e*/ 	.short	(.L_39 - .L_38)
	.align		4
.L_38:
        /*0040*/ 	.word	index@(_Z13Sigmoid_fpropIfEvPT_jj)
        /*0044*/ 	.word	0x00000000


	//----- nvinfo : EIATTR_REGCOUNT
	.align		4
.L_39:
        /*0048*/ 	.byte	0x04, 0x2f
        /*004a*/ 	.short	(.L_41 - .L_40)
	.align		4
.L_40:
        /*004c*/ 	.word	index@(_Z10Relu_fpropIfEvPT_jj)
        /*0050*/ 	.word	0x00000018


	//----- nvinfo : EIATTR_FRAME_SIZE
	.align		4
.L_41:
        /*0054*/ 	.byte	0x04, 0x11
        /*0056*/ 	.short	(.L_43 - .L_42)
	.align		4
.L_42:
        /*0058*/ 	.word	index@(_Z10Relu_fpropIfEvPT_jj)
        /*005c*/ 	.word	0x00000000


	//----- nvinfo : EIATTR_REGCOUNT
	.align		4
.L_43:
        /*0060*/ 	.byte	0x04, 0x2f
        /*0062*/ 	.short	(.L_45 - .L_44)
	.align		4
.L_44:
        /*0064*/ 	.word	index@(_Z13biasAdd_bpropIfLi4EEvPT_iiPVfPiS1_)
        /*0068*/ 	.word	0x00000020


	//----- nvinfo : EIATTR_FRAME_SIZE
	.align		4
.L_45:
        /*006c*/ 	.byte	0x04, 0x11
        /*006e*/ 	.short	(.L_47 - .L_46)
	.align		4
.L_46:
        /*0070*/ 	.word	index@(_Z13biasAdd_bpropIfLi4EEvPT_iiPVfPiS1_)
        /*0074*/ 	.word	0x00000000


	//----- nvinfo : EIATTR_REGCOUNT
	.align		4
.L_47:
        /*0078*/ 	.byte	0x04, 0x2f
        /*007a*/ 	.short	(.L_49 - .L_48)
	.align		4
.L_48:
        /*007c*/ 	.word	index@(_Z25biasAddRelu_bprop_alignedIfLi4EEvPT_S1_iiS1_PVfPiS1_)
        /*0080*/ 	.word	0x00000026


	//----- nvinfo : EIATTR_FRAME_SIZE
	.align		4
.L_49:
        /*0084*/ 	.byte	0x04, 0x11
        /*0086*/ 	.short	(.L_51 - .L_50)
	.align		4
.L_50:
        /*0088*/ 	.word	index@(_Z25biasAddRelu_bprop_alignedIfLi4EEvPT_S1_iiS1_PVfPiS1_)
        /*008c*/ 	.word	0x00000000


	//----- nvinfo : EIATTR_REGCOUNT
	.align		4
.L_51:
        /*0090*/ 	.byte	0x04, 0x2f
        /*0092*/ 	.short	(.L_53 - .L_52)
	.align		4
.L_52:
        /*0094*/ 	.word	index@(_Z17biasAddRelu_bpropIfLi4EEvPT_S1_iiS1_PVfPiS1_)
        /*0098*/ 	.word	0x00000020


	//----- nvinfo : EIATTR_FRAME_SIZE
	.align		4
.L_53:
        /*009c*/ 	.byte	0x04, 0x11
        /*009e*/ 	.short	(.L_55 - .L_54)
	.align		4
.L_54:
        /*00a0*/ 	.word	index@(_Z17biasAddRelu_bpropIfLi4EEvPT_S1_iiS1_PVfPiS1_)
        /*00a4*/ 	.word	0x00000000


	//----- nvinfo : EIATTR_REGCOUNT
	.align		4
.L_55:
        /*00a8*/ 	.byte	0x04, 0x2f
        /*00aa*/ 	.short	(.L_57 - .L_56)
	.align		4
.L_56:
        /*00ac*/ 	.word	index@(_Z13Sigmoid_bpropIfEvPT_S1_jjS1_)
        /*00b0*/ 	.word	0x00000020


	//----- nvinfo : EIATTR_FRAME_SIZE
	.align		4
.L_57:
        /*00b4*/ 	.byte	0x04, 0x11
        /*00b6*/ 	.short	(.L_59 - .L_58)
	.align		4
.L_58:
        /*00b8*/ 	.word	index@(_Z13Sigmoid_bpropIfEvPT_S1_jjS1_)
        /*00bc*/ 	.word	0x00000000


	//----- nvinfo : EIATTR_REGCOUNT
	.align		4
.L_59:
        /*00c0*/ 	.byte	0x04, 0x2f
        /*00c2*/ 	.short	(.L_61 - .L_60)
	.align		4
.L_60:
        /*00c4*/ 	.word	index@(_Z10Relu_bpropIfEvPT_S1_jjS1_)
        /*00c8*/ 	.word	0x00000020


	//----- nvinfo : EIATTR_FRAME_SIZE
	.align		4
.L_61:
        /*00cc*/ 	.byte	0x04, 0x11
        /*00ce*/ 	.short	(.L_63 - .L_62)
	.align		4
.L_62:
        /*00d0*/ 	.word	index@(_Z10Relu_bpropIfEvPT_S1_jjS1_)
        /*00d4*/ 	.word	0x00000000


	//----- nvinfo : EIATTR_REGCOUNT
	.align		4
.L_63:
        /*00d8*/ 	.byte	0x04, 0x2f
        /*00da*/ 	.short	(.L_65 - .L_64)
	.align		4
.L_64:
        /*00dc*/ 	.word	index@(_Z13biasAdd_fpropIN3c104HalfEEvPT_S3_jj)
        /*00e0*/ 	.word	0x00000020


	//----- nvinfo : EIATTR_FRAME_SIZE
	.align		4
.L_65:
        /*00e4*/ 	.byte	0x04, 0x11
        /*00e6*/ 	.short	(.L_67 - .L_66)
	.align		4
.L_66:
        /*00e8*/ 	.word	index@(_Z13biasAdd_fpropIN3c104HalfEEvPT_S3_jj)
        /*00ec*/ 	.word	0x00000000


	//----- nvinfo : EIATTR_REGCOUNT
	.align		4
.L_67:
        /*00f0*/ 	.byte	0x04, 0x2f
        /*00f2*/ 	.short	(.L_69 - .L_68)
	.align		4
.L_68:
        /*00f4*/ 	.word	index@(_Z17biasAddRelu_fpropIN3c104HalfEEvPT_S3_jj)
        /*00f8*/ 	.word	0x00000020


	//----- nvinfo : EIATTR_FRAME_SIZE
	.align		4
.L_69:
        /*00fc*/ 	.byte	0x04, 0x11
        /*00fe*/ 	.short	(.L_71 - .L_70)
	.align		4
.L_70:
        /*0100*/ 	.word	index@(_Z17biasAddRelu_fpropIN3c104HalfEEvPT_S3_jj)
        /*0104*/ 	.word	0x00000000


	//----- nvinfo : EIATTR_REGCOUNT
	.align		4
.L_71:
        /*0108*/ 	.byte	0x04, 0x2f
        /*010a*/ 	.short	(.L_73 - .L_72)
	.align		4
.L_72:
        /*010c*/ 	.word	index@(_Z13Sigmoid_fpropIN3c104HalfEEvPT_jj)
        /*0110*/ 	.word	0x00000018


	//----- nvinfo : EIATTR_FRAME_SIZE
	.align		4
.L_73:
        /*0114*/ 	.byte	0x04, 0x11
        /*0116*/ 	.short	(.L_75 - .L_74)
	.align		4
.L_74:
        /*0118*/ 	.word	index@(_Z13Sigmoid_fpropIN3c104HalfEEvPT_jj)
        /*011c*/ 	.word	0x00000000


	//----- nvinfo : EIATTR_REGCOUNT
	.align		4
.L_75:
        /*0120*/ 	.byte	0x04, 0x2f
        /*0122*/ 	.short	(.L_77 - .L_76)
	.align		4
.L_76:
        /*0124*/ 	.word	index@(_Z10Relu_fpropIN3c104HalfEEvPT_jj)
        /*0128*/ 	.word	0x00000018


	//----- nvinfo : EIATTR_FRAME_SIZE
	.align		4
.L_77:
        /*012c*/ 	.byte	0x04, 0x11
        /*012e*/ 	.short	(.L_79 - .L_78)
	.align		4
.L_78:
        /*0130*/ 	.word	index@(_Z10Relu_fpropIN3c104HalfEEvPT_jj)
        /*0134*/ 	.word	0x00000000


	//----- nvinfo : EIATTR_REGCOUNT
	.align		4
.L_79:
        /*0138*/ 	.byte	0x04, 0x2f
        /*013a*/ 	.short	(.L_81 - .L_80)
	.align		4
.L_80:
        /*013c*/ 	.word	index@(_Z13biasAdd_bpropIN3c104HalfELi4EEvPT_iiPVfPiS3_)
        /*0140*/ 	.word	0x00000020


	//----- nvinfo : EIATTR_FRAME_SIZE
	.align		4
.L_81:
        /*0144*/ 	.byte	0x04, 0x11
        /*0146*/ 	.short	(.L_83 - .L_82)
	.align		4
.L_82:
        /*0148*/ 	.word	index@(_Z13biasAdd_bpropIN3c104HalfELi4EEvPT_iiPVfPiS3_)
        /*014c*/ 	.word	0x00000000


	//----- nvinfo : EIATTR_REGCOUNT
	.align		4
.L_83:
        /*0150*/ 	.byte	0x04, 0x2f
        /*0152*/ 	.short	(.L_85 - .L_84)
	.align		4
.L_84:
        /*0154*/ 	.word	index@(_Z25biasAddRelu_bprop_alignedIN3c104HalfELi4EEvPT_S3_iiS3_PVfPiS3_)
        /*0158*/ 	.word	0x00000020


	//----- nvinfo : EIATTR_FRAME_SIZE
	.align		4
.L_85:
        /*015c*/ 	.byte	0x04, 0x11
        /*015e*/ 	.short	(.L_87 - .L_86)
	.align		4
.L_86:
        /*0160*/ 	.word	index@(_Z25biasAddRelu_bprop_alignedIN3c104HalfELi4EEvPT_S3_iiS3_PVfPiS3_)
        /*0164*/ 	.word	0x00000000


	//----- nvinfo : EIATTR_REGCOUNT
	.align		4
.L_87:
        /*0168*/ 	.byte	0x04, 0x2f
        /*016a*/ 	.short	(.L_89 - .L_88)
	.align		4
.L_88:
        /*016c*/ 	.word	index@(_Z17biasAddRelu_bpropIN3c104HalfELi4EEvPT_S3_iiS3_PVfPiS3_)
        /*0170*/ 	.word	0x00000020


	//----- nvinfo : EIATTR_FRAME_SIZE
	.align		4
.L_89:
        /*0174*/ 	.byte	0x04, 0x11
        /*0176*/ 	.short	(.L_91 - .L_90)
	.align		4
.L_90:
        /*0178*/ 	.word	index@(_Z17biasAddRelu_bpropIN3c104HalfELi4EEvPT_S3_iiS3_PVfPiS3_)
        /*017c*/ 	.word	0x00000000


	//----- nvinfo : EIATTR_REGCOUNT
	.align		4
.L_91:
        /*0180*/ 	.byte	0x04, 0x2f
        /*0182*/ 	.short	(.L_93 - .L_92)
	.align		4
.L_92:
        /*0184*/ 	.word	index@(_Z13Sigmoid_bpropIN3c104HalfEEvPT_S3_jjS3_)
        /*0188*/ 	.word	0x00000020


	//----- nvinfo : EIATTR_FRAME_SIZE
	.align		4
.L_93:
        /*018c*/ 	.byte	0x04, 0x11
        /*018e*/ 	.short	(.L_95 - .L_94)
	.align		4
.L_94:
        /*0190*/ 	.word	index@(_Z13Sigmoid_bpropIN3c104HalfEEvPT_S3_jjS3_)
        /*0194*/ 	.word	0x00000000


	//----- nvinfo : EIATTR_REGCOUNT
	.align		4
.L_95:
        /*0198*/ 	.byte	0x04, 0x2f
        /*019a*/ 	.short	(.L_97 - .L_96)
	.align		4
.L_96:
        /*019c*/ 	.word	index@(_Z10Relu_bpropIN3c104HalfEEvPT_S3_jjS3_)
        /*01a0*/ 	.word	0x00000020


	//----- nvinfo : EIATTR_FRAME_SIZE
	.align		4
.L_97:
        /*01a4*/ 	.byte	0x04, 0x11
        /*01a6*/ 	.short	(.L_99 - .L_98)
	.align		4
.L_98:
        /*01a8*/ 	.word	index@(_Z10Relu_bpropIN3c104HalfEEvPT_S3_jjS3_)
        /*01ac*/ 	.word	0x00000000


	//----- nvinfo : EIATTR_REGCOUNT
	.align		4
.L_99:
        /*01b0*/ 	.byte	0x04, 0x2f
        /*01b2*/ 	.short	(.L_101 - .L_100)
	.align		4
.L_100:
        /*01b4*/ 	.word	index@(_Z13biasAdd_fpropIdEvPT_S1_jj)
        /*01b8*/ 	.word	0x00000020


	//----- nvinfo : EIATTR_FRAME_SIZE
	.align		4
.L_101:
        /*01bc*/ 	.byte	0x04, 0x11
        /*01be*/ 	.short	(.L_103 - .L_102)
	.align		4
.L_102:
        /*01c0*/ 	.word	index@(_Z13biasAdd_fpropIdEvPT_S1_jj)
        /*01c4*/ 	.word	0x00000000


	//----- nvinfo : EIATTR_REGCOUNT
	.align		4
.L_103:
        /*01c8*/ 	.byte	0x04, 0x2f
        /*01ca*/ 	.short	(.L_105 - .L_104)
	.align		4
.L_104:
        /*01cc*/ 	.word	index@(_Z17biasAddRelu_fpropIdEvPT_S1_jj)
        /*01d0*/ 	.word	0x00000020


	//----- nvinfo : EIATTR_FRAME_SIZE
	.align		4
.L_105:
        /*01d4*/ 	.byte	0x04, 0x11
        /*01d6*/ 	.short	(.L_107 - .L_106)
	.align		4
.L_106:
        /*01d8*/ 	.word	index@(_Z17biasAddRelu_fpropIdEvPT_S1_jj)
        /*01dc*/ 	.word	0x00000000


	//----- nvinfo : EIATTR_REGCOUNT
	.align		4
.L_107:
        /*01e0*/ 	.byte	0x04, 0x2f
        /*01e2*/ 	.short	(.L_109 - .L_108)
	.align		4
.L_108:
        /*01e4*/ 	.word	index@(_Z13Sigmoid_fpropIdEvPT_jj)
        /*01e8*/ 	.word	0x0000001b


	//----- nvinfo : EIATTR_FRAME_SIZE
	.align		4
.L_109:
        /*01ec*/ 	.byte	0x04, 0x11
        /*01ee*/ 	.short	(.L_111 - .L_110)
	.align		4
.L_110:
        /*01f0*/ 	.word	index@(_Z13Sigmoid_fpropIdEvPT_jj)
        /*01f4*/ 	.word	0x00000000


	//----- nvinfo : EIATTR_REGCOUNT
	.align		4
.L_111:
        /*01f8*/ 	.byte	0x04, 0x2f
        /*01fa*/ 	.short	(.L_113 - .L_112)
	.align		4
.L_112:
        /*01fc*/ 	.word	index@(_Z10Relu_fpropIdEvPT_jj)
        /*0200*/ 	.word	0x0000001b


	//----- nvinfo : EIATTR_FRAME_SIZE
	.align		4
.L_113:
        /*0204*/ 	.byte	0x04, 0x11
        /*0206*/ 	.short	(.L_115 - .L_114)
	.align		4
.L_114:
        /*0208*/ 	.word	index@(_Z10Relu_fpropIdEvPT_jj)
        /*020c*/ 	.word	0x00000000


	//----- nvinfo : EIATTR_REGCOUNT
	.align		4
.L_115:
        /*0210*/ 	.byte	0x04, 0x2f
        /*0212*/ 	.short	(.L_117 - .L_116)
	.align		4
.L_116:
        /*0214*/ 	.word	index@(_Z13biasAdd_bpropIdLi4EEvPT_iiPVfPiS1_)
        /*0218*/ 	.word	0x00000020


	//----- nvinfo : EIATTR_FRAME_SIZE
	.align		4
.L_117:
        /*021c*/ 	.byte	0x04, 0x11
        /*021e*/ 	.short	(.L_119 - .L_118)
	.align		4
.L_118:
        /*0220*/ 	.word	index@(_Z13biasAdd_bpropIdLi4EEvPT_iiPVfPiS1_)
        /*0224*/ 	.word	0x00000000


	//----- nvinfo : EIATTR_REGCOUNT
	.align		4
.L_119:
        /*0228*/ 	.byte	0x04, 0x2f
        /*022a*/ 	.short	(.L_121 - .L_120)
	.align		4
.L_120:
        /*022c*/ 	.word	index@(_Z25biasAddRelu_bprop_alignedIdLi4EEvPT_S1_iiS1_PVfPiS1_)
        /*0230*/ 	.word	0x00000022


	//----- nvinfo : EIATTR_FRAME_SIZE
	.align		4
.L_121:
        /*0234*/ 	.byte	0x04, 0x11
        /*0236*/ 	.short	(.L_123 - .L_122)
	.align		4
.L_122:
        /*0238*/ 	.word	index@(_Z25biasAddRelu_bprop_alignedIdLi4EEvPT_S1_iiS1_PVfPiS1_)
        /*023c*/ 	.word	0x00000000


	//----- nvinfo : EIATTR_REGCOUNT
	.align		4
.L_123:
        /*0240*/ 	.byte	0x04, 0x2f
        /*0242*/ 	.short	(.L_125 - .L_124)
	.align		4
.L_124:
        /*0244*/ 	.word	index@(_Z17biasAddRelu_bpropIdLi4EEvPT_S1_iiS1_PVfPiS1_)
        /*0248*/ 	.word	0x00000020


	//----- nvinfo : EIATTR_FRAME_SIZE
	.align		4
.L_125:
        /*024c*/ 	.byte	0x04, 0x11
        /*024e*/ 	.short	(.L_127 - .L_126)
	.align		4
.L_126:
        /*0250*/ 	.word	index@(_Z17biasAddRelu_bpropIdLi4EEvPT_S1_iiS1_PVfPiS1_)
        /*0254*/ 	.word	0x00000000


	//----- nvinfo : EIATTR_REGCOUNT
	.align		4
.L_127:
        /*0258*/ 	.byte	0x04, 0x2f
        /*025a*/ 	.short	(.L_129 - .L_128)
	.align		4
.L_128:
        /*025c*/ 	.word	index@(_Z13Sigmoid_bpropIdEvPT_S1_jjS1_)
        /*0260*/ 	.word	0x00000020


	//----- nvinfo : EIATTR_FRAME_SIZE
	.align		4
.L_129:
        /*0264*/ 	.byte	0x04, 0x11
        /*0266*/ 	.short	(.L_131 - .L_130)
	.align		4
.L_130:
        /*0268*/ 	.word	index@(_Z13Sigmoid_bpropIdEvPT_S1_jjS1_)
        /*026c*/ 	.word	0x00000000


	//----- nvinfo : EIATTR_REGCOUNT
	.align		4
.L_131:
        /*0270*/ 	.byte	0x04, 0x2f
        /*0272*/ 	.short	(.L_133 - .L_132)
	.align		4
.L_132:
        /*0274*/ 	.word	index@(_Z10Relu_bpropIdEvPT_S1_jjS1_)
        /*0278*/ 	.word	0x00000020


	//----- nvinfo : EIATTR_FRAME_SIZE
	.align		4
.L_133:
        /*027c*/ 	.byte	0x04, 0x11
        /*027e*/ 	.short	(.L_135 - .L_134)
	.align		4
.L_134:
        /*0280*/ 	.word	index@(_Z10Relu_bpropIdEvPT_S1_jjS1_)
        /*0284*/ 	.word	0x00000000


	//----- nvinfo : EIATTR_MIN_STACK_SIZE
	.align		4
.L_135:
        /*0288*/ 	.byte	0x04, 0x12
        /*028a*/ 	.short	(.L_137 - .L_136)
	.align		4
.L_136:
        /*028c*/ 	.word	index@(_Z10Relu_bpropIdEvPT_S1_jjS1_)
        /*0290*/ 	.word	0x00000000


	//----- nvinfo : EIATTR_MIN_STACK_SIZE
	.align		4
.L_137:
        /*0294*/ 	.byte	0x04, 0x12
        /*0296*/ 	.short	(.L_139 - .L_138)
	.align		4
.L_138:
        /*0298*/ 	.word	index@(_Z13Sigmoid_bpropIdEvPT_S1_jjS1_)
        /*029c*/ 	.word	0x00000000


	//----- nvinfo : EIATTR_MIN_STACK_SIZE
	.align		4
.L_139:
        /*02a0*/ 	.byte	0x04, 0x12
        /*02a2*/ 	.short	(.L_141 - .L_140)
	.align		4
.L_140:
        /*02a4*/ 	.word	index@(_Z17biasAddRelu_bpropIdLi4EEvPT_S1_iiS1_PVfPiS1_)
        /*02a8*/ 	.word	0x00000000


	//----- nvinfo : EIATTR_MIN_STACK_SIZE
	.align		4
.L_141:
        /*02ac*/ 	.byte	0x04, 0x12
        /*02ae*/ 	.short	(.L_143 - .L_142)
	.align		4
.L_142:
        /*02b0*/ 	.word	index@(_Z25biasAddRelu_bprop_alignedIdLi4EEvPT_S1_iiS1_PVfPiS1_)
        /*02b4*/ 	.word	0x00000000


	//----- nvinfo : EIATTR_MIN_STACK_SIZE
	.align		4
.L_143:
        /*02b8*/ 	.byte	0x04, 0x12
        /*02ba*/ 	.short	(.L_145 - .L_144)
	.align		4
.L_144:
        /*02bc*/ 	.word	index@(_Z13biasAdd_bpropIdLi4EEvPT_iiPVfPiS1_)
        /*02c0*/ 	.word	0x00000000


	//----- nvinfo : EIATTR_MIN_STACK_SIZE
	.align		4
.L_145:
        /*02c4*/ 	.byte	0x04, 0x12
        /*02c6*/ 	.short	(.L_147 - .L_146)
	.align		4
.L_146:
        /*02c8*/ 	.word	index@(_Z10Relu_fpropIdEvPT_jj)
        /*02cc*/ 	.word	0x00000000


	//----- nvinfo : EIATTR_MIN_STACK_SIZE
	.align		4
.L_147:
        /*02d0*/ 	.byte	0x04, 0x12
        /*02d2*/ 	.short	(.L_149 - .L_148)
	.align		4
.L_148:
        /*02d4*/ 	.word	index@(_Z13Sigmoid_fpropIdEvPT_jj)
        /*02d8*/ 	.word	0x00000000


	//----- nvinfo : EIATTR_MIN_STACK_SIZE
	.align		4
.L_149:
        /*02dc*/ 	.byte	0x04, 0x12
        /*02de*/ 	.short	(.L_151 - .L_150)
	.align		4
.L_150:
        /*02e0*/ 	.word	index@(_Z17biasAddRelu_fpropIdEvPT_S1_jj)
        /*02e4*/ 	.word	0x00000000


	//----- nvinfo : EIATTR_MIN_STACK_SIZE
	.align		4
.L_151:
        /*02e8*/ 	.byte	0x04, 0x12
        /*02ea*/ 	.short	(.L_153 - .L_152)
	.align		4
.L_152:
        /*02ec*/ 	.word	index@(_Z13biasAdd_fpropIdEvPT_S1_jj)
        /*02f0*/ 	.word	0x00000000


	//----- nvinfo : EIATTR_MIN_STACK_SIZE
	.align		4
.L_153:
        /*02f4*/ 	.byte	0x04, 0x12
        /*02f6*/ 	.short	(.L_155 - .L_154)
	.align		4
.L_154:
        /*02f8*/ 	.word	index@(_Z10Relu_bpropIN3c104HalfEEvPT_S3_jjS3_)
        /*02fc*/ 	.word	0x00000000


	//----- nvinfo : EIATTR_MIN_STACK_SIZE
	.align		4
.L_155:
        /*0300*/ 	.byte	0x04, 0x12
        /*0302*/ 	.short	(.L_157 - .L_156)
	.align		4
.L_156:
        /*0304*/ 	.word	index@(_Z13Sigmoid_bpropIN3c104HalfEEvPT_S3_jjS3_)
        /*0308*/ 	.word	0x00000000


	//----- nvinfo : EIATTR_MIN_STACK_SIZE
	.align		4
.L_157:
        /*030c*/ 	.byte	0x04, 0x12
        /*030e*/ 	.short	(.L_159 - .L_158)
	.align		4
.L_158:
        /*0310*/ 	.word	index@(_Z17biasAddRelu_bpropIN3c104HalfELi4EEvPT_S3_iiS3_PVfPiS3_)
        /*0314*/ 	.word	0x00000000


	//----- nvinfo : EIATTR_MIN_STACK_SIZE
	.align		4
.L_159:
        /*0318*/ 	.byte	0x04, 0x12
        /*031a*/ 	.short	(.L_161 - .L_160)
	.align		4
.L_160:
        /*031c*/ 	.word	index@(_Z25biasAddRelu_bprop_alignedIN3c104HalfELi4EEvPT_S3_iiS3_PVfPiS3_)
        /*0320*/ 	.word	0x00000000


	//----- nvinfo : EIATTR_MIN_STACK_SIZE
	.align		4
.L_161:
        /*0324*/ 	.byte	0x04, 0x12
        /*0326*/ 	.short	(.L_163 - .L_162)
	.align		4
.L_162:
        /*0328*/ 	.word	index@(_Z13biasAdd_bpropIN3c104HalfELi4EEvPT_iiPVfPiS3_)
        /*032c*/ 	.word	0x00000000


	//----- nvinfo : EIATTR_MIN_STACK_SIZE
	.align		4
.L_163:
        /*0330*/ 	.byte	0x04, 0x12
        /*0332*/ 	.short	(.L_165 - .L_164)
	.align		4
.L_164:
        /*0334*/ 	.word	index@(_Z10Relu_fpropIN3c104HalfEEvPT_jj)
        /*0338*/ 	.word	0x00000000


	//----- nvinfo : EIATTR_MIN_STACK_SIZE
	.align		4
.L_165:
        /*033c*/ 	.byte	0x04, 0x12
        /*033e*/ 	.short	(.L_167 - .L_166)
	.align		4
.L_166:
        /*0340*/ 	.word	index@(_Z13Sigmoid_fpropIN3c104HalfEEvPT_jj)
        /*0344*/ 	.word	0x00000000


	//----- nvinfo : EIATTR_MIN_STACK_SIZE
	.align		4
.L_167:
        /*0348*/ 	.byte	0x04, 0x12
        /*034a*/ 	.short	(.L_169 - .L_168)
	.align		4
.L_168:
        /*034c*/ 	.word	index@(_Z17biasAddRelu_fpropIN3c104HalfEEvPT_S3_jj)
        /*0350*/ 	.word	0x00000000


	//----- nvinfo : EIATTR_MIN_STACK_SIZE
	.align		4
.L_169:
        /*0354*/ 	.byte	0x04, 0x12
        /*0356*/ 	.short	(.L_171 - .L_170)
	.align		4
.L_170:
        /*0358*/ 	.word	index@(_Z13biasAdd_fpropIN3c104HalfEEvPT_S3_jj)
        /*035c*/ 	.word	0x00000000


	//----- nvinfo : EIATTR_MIN_STACK_SIZE
	.align		4
.L_171:
        /*0360*/ 	.byte	0x04, 0x12
        /*0362*/ 	.short	(.L_173 - .L_172)
	.align		4
.L_172:
        /*0364*/ 	.word	index@(_Z10Relu_bpropIfEvPT_S1_jjS1_)
        /*0368*/ 	.word	0x00000000


	//----- nvinfo : EIATTR_MIN_STACK_SIZE
	.align		4
.L_173:
        /*036c*/ 	.byte	0x04, 0x12
        /*036e*/ 	.short	(.L_175 - .L_174)
	.align		4
.L_174:
        /*0370*/ 	.word	index@(_Z13Sigmoid_bpropIfEvPT_S1_jjS1_)
        /*0374*/ 	.word	0x00000000


	//----- nvinfo : EIATTR_MIN_STACK_SIZE
	.align		4
.L_175:
        /*0378*/ 	.byte	0x04, 0x12
        /*037a*/ 	.short	(.L_177 - .L_176)
	.align		4
.L_176:
        /*037c*/ 	.word	index@(_Z17biasAddRelu_bpropIfLi4EEvPT_S1_iiS1_PVfPiS1_)
        /*0380*/ 	.word	0x00000000


	//----- nvinfo : EIATTR_MIN_STACK_SIZE
	.align		4
.L_177:
        /*0384*/ 	.byte	0x04, 0x12
        /*0386*/ 	.short	(.L_179 - .L_178)
	.align		4
.L_178:
        /*0388*/ 	.word	index@(_Z25biasAddRelu_bprop_alignedIfLi4EEvPT_S1_iiS1_PVfPiS1_)
        /*038c*/ 	.word	0x00000000


	//----- nvinfo : EIATTR_MIN_STACK_SIZE
	.align		4
.L_179:
        /*0390*/ 	.byte	0x04, 0x12
        /*0392*/ 	.short	(.L_181 - .L_180)
	.align		4
.L_180:
        /*0394*/ 	.word	index@(_Z13biasAdd_bpropIfLi4EEvPT_iiPVfPiS1_)
        /*0398*/ 	.word	0x00000000


	//----- nvinfo : EIATTR_MIN_STACK_SIZE
	.align		4
.L_181:
        /*039c*/ 	.byte	0x04, 0x12
        /*039e*/ 	.short	(.L_183 - .L_182)
	.align		4
.L_182:
        /*03a0*/ 	.word	index@(_Z10Relu_fpropIfEvPT_jj)
        /*03a4*/ 	.word	0x00000000


	//----- nvinfo : EIATTR_MIN_STACK_SIZE
	.align		4
.L_183:
        /*03a8*/ 	.byte	0x04, 0x12
        /*03aa*/ 	.short	(.L_185 - .L_184)
	.align		4
.L_184:
        /*03ac*/ 	.word	index@(_Z13Sigmoid_fpropIfEvPT_jj)
        /*03b0*/ 	.word	0x00000000


	//----- nvinfo : EIATTR_MIN_STACK_SIZE
	.align		4
.L_185:
        /*03b4*/ 	.byte	0x04, 0x12
        /*03b6*/ 	.short	(.L_187 - .L_186)
	.align		4
.L_186:
        /*03b8*/ 	.word	index@(_Z17biasAddRelu_fpropIfEvPT_S1_jj)
        /*03bc*/ 	.word	0x00000000


	//----- nvinfo : EIATTR_MIN_STACK_SIZE
	.align		4
.L_187:
        /*03c0*/ 	.byte	0x04, 0x12
        /*03c2*/ 	.short	(.L_189 - .L_188)
	.align		4
.L_188:
        /*03c4*/ 	.word	index@(_Z13biasAdd_fpropIfEvPT_S1_jj)
        /*03c8*/ 	.word	0x00000000
.L_189:


//--------------------- .nv.compat                --------------------------
	.section	.nv.compat,"",@"SHT_CUDA_COMPAT_INFO"
	.align	4
        /*0000*/ 	.byte	0x02, 0x09, 0x01, 0x00, 0x02, 0x02, 0x01, 0x00, 0x02, 0x05, 0x05, 0x00, 0x03, 0x07, 0x01, 0x01
        /*0010*/ 	.byte	0x02, 0x03, 0x00, 0x00, 0x02, 0x06, 0x01, 0x00, 0x04, 0x0b, 0x08, 0x00, 0x01, 0x00, 0x00, 0x00
        /*0020*/ 	.byte	0x00, 0x00, 0x00, 0x00


//--------------------- .nv.info._Z10Relu_bpropIdEvPT_S1_jjS1_ --------------------------
	.section	.nv.info._Z10Relu_bpropIdEvPT_S1_jjS1_,"",@"SHT_CUDA_INFO"
	.sectionflags	@""
	.align	4


	//----- nvinfo : EIATTR_CUDA_API_VERSION
	.align		4
        /*0000*/ 	.byte	0x04, 0x37
        /*0002*/ 	.short	(.L_191 - .L_190)
.L_190:
        /*0004*/ 	.word	0x00000082


	//----- nvinfo : EIATTR_KPARAM_INFO
	.align		4
.L_191:
        /*0008*/ 	.byte	0x04, 0x17
        /*000a*/ 	.short	(.L_193 - .L_192)
.L_192:
        /*000c*/ 	.word	0x00000000
        /*0010*/ 	.short	0x0004
        /*0012*/ 	.short	0x0018
        /*0014*/ 	.byte	0x00, 0xf5, 0x21, 0x00


	//----- nvinfo : EIATTR_KPARAM_INFO
	.align		4
.L_193:
        /*0018*/ 	.byte	0x04, 0x17
        /*001a*/ 	.short	(.L_195 - .L_194)
.L_194:
        /*001c*/ 	.word	0x00000000
        /*0020*/ 	.short	0x0003
        /*0022*/ 	.short	0x0014
        /*0024*/ 	.byte	0x00, 0xf0, 0x11, 0x00


	//----- nvinfo : EIATTR_KPARAM_INFO
	.align		4
.L_195:
        /*0028*/ 	.byte	0x04, 0x17
        /*002a*/ 	.short	(.L_197 - .L_196)
.L_196:
        /*002c*/ 	.word	0x00000000
        /*0030*/ 	.short	0x0002
        /*0032*/ 	.short	0x0010
        /*0034*/ 	.byte	0x00, 0xf0, 0x11, 0x00


	//----- nvinfo : EIATTR_KPARAM_INFO
	.align		4
.L_197:
        /*0038*/ 	.byte	0x04, 0x17
        /*003a*/ 	.short	(.L_199 - .L_198)
.L_198:
        /*003c*/ 	.word	0x00000000
        /*0040*/ 	.short	0x0001
        /*0042*/ 	.short	0x0008
        /*0044*/ 	.byte	0x00, 0xf5, 0x21, 0x00


	//----- nvinfo : EIATTR_KPARAM_INFO
	.align		4
.L_199:
        /*0048*/ 	.byte	0x04, 0x17
        /*004a*/ 	.short	(.L_201 - .L_200)
.L_200:
        /*004c*/ 	.word	0x00000000
        /*0050*/ 	.short	0x0000
        /*0052*/ 	.short	0x0000
        /*0054*/ 	.byte	0x00, 0xf5, 0x21, 0x00


	//----- nvinfo : EIATTR_SPARSE_MMA_MASK
	.align		4
.L_201:
        /*0058*/ 	.byte	0x03, 0x50
        /*005a*/ 	.short	0x0000


	//----- nvinfo : EIATTR_MAXREG_COUNT
	.align		4
        /*005c*/ 	.byte	0x03, 0x1b
        /*005e*/ 	.short	0x00ff


	//----- nvinfo : EIATTR_MERCURY_ISA_VERSION
	.align		4
        /*0060*/ 	.byte	0x03, 0x5f
        /*0062*/ 	.short	0x0101


	//----- nvinfo : EIATTR_VRC_CTA_INIT_COUNT
	.align		4
        /*0064*/ 	.byte	0x02, 0x4a
	.zero		1
	.zero		1


	//----- nvinfo : EIATTR_EXIT_INSTR_OFFSETS
	.align		4
        /*0068*/ 	.byte	0x04, 0x1c
        /*006a*/ 	.short	(.L_203 - .L_202)


	//   ....[0]....
.L_202:
        /*006c*/ 	.word	0x00000130


	//   ....[1]....
        /*0070*/ 	.word	0x000003d0


	//   ....[2]....
        /*0074*/ 	.word	0x00000450


	//   ....[3]....
        /*0078*/ 	.word	0x00000950


	//----- nvinfo : EIATTR_CRS_STACK_SIZE
	.align		4
.L_203:
        /*007c*/ 	.byte	0x04, 0x1e
        /*007e*/ 	.short	(.L_205 - .L_204)
.L_204:
        /*0080*/ 	.word	0x00000000


	//----- nvinfo : EIATTR_CBANK_PARAM_SIZE
	.align		4
.L_205:
        /*0084*/ 	.byte	0x03, 0x19
        /*0086*/ 	.short	0x0020


	//----- nvinfo : EIATTR_PARAM_CBANK
	.align		4
        /*0088*/ 	.byte	0x04, 0x0a
        /*008a*/ 	.short	(.L_207 - .L_206)
	.align		4
.L_206:
        /*008c*/ 	.word	index@(.nv.constant0._Z10Relu_bpropIdEvPT_S1_jjS1_)
        /*0090*/ 	.short	0x0380
        /*0092*/ 	.short	0x0020


	//----- nvinfo : EIATTR_SW_WAR
	.align		4
.L_207:
        /*0094*/ 	.byte	0x04, 0x36
        /*0096*/ 	.short	(.L_209 - .L_208)
.L_208:
        /*0098*/ 	.word	0x00000008
.L_209:


//--------------------- .nv.info._Z13Sigmoid_bpropIdEvPT_S1_jjS1_ --------------------------
	.section	.nv.info._Z13Sigmoid_bpropIdEvPT_S1_jjS1_,"",@"SHT_CUDA_INFO"
	.sectionflags	@""
	.align	4


	//----- nvinfo : EIATTR_CUDA_API_VERSION
	.align		4
        /*0000*/ 	.byte	0x04, 0x37
        /*0002*/ 	.short	(.L_211 - .L_210)
.L_210:
        /*0004*/ 	.word	0x00000082


	//----- nvinfo : EIATTR_KPARAM_INFO
	.align		4
.L_211:
        /*0008*/ 	.byte	0x04, 0x17
        /*000a*/ 	.short	(.L_213 - .L_212)
.L_212:
        /*000c*/ 	.word	0x00000000
        /*0010*/ 	.short	0x0004
        /*0012*/ 	.short	0x0018
        /*0014*/ 	.byte	0x00, 0xf5, 0x21, 0x00


	//----- nvinfo : EIATTR_KPARAM_INFO
	.align		4
.L_213:
        /*0018*/ 	.byte	0x04, 0x17
        /*001a*/ 	.short	(.L_215 - .L_214)
.L_214:
        /*001c*/ 	.word	0x00000000
        /*0020*/ 	.short	0x0003
        /*0022*/ 	.short	0x0014
        /*0024*/ 	.byte	0x00, 0xf0, 0x11, 0x00


	//----- nvinfo : EIATTR_KPARAM_INFO
	.align		4
.L_215:
        /*0028*/ 	.byte	0x04, 0x17
        /*002a*/ 	.short	(.L_217 - .L_216)
.L_216:
        /*002c*/ 	.word	0x00000000
        /*0030*/ 	.short	0x0002
        /*0032*/ 	.short	0x0010
        /*0034*/ 	.byte	0x00, 0xf0, 0x11, 0x00


	//----- nvinfo : EIATTR_KPARAM_INFO
	.align		4
.L_217:
        /*0038*/ 	.byte	0x04, 0x17
        /*003a*/ 	.short	(.L_219 - .L_218)
.L_218:
        /*003c*/ 	.word	0x00000000
        /*0040*/ 	.short	0x0001
        /*0042*/ 	.short	0x0008
        /*0044*/ 	.byte	0x00, 0xf5, 0x21, 0x00


	//----- nvinfo : EIATTR_KPARAM_INFO
	.align		4
.L_219:
        /*0048*/ 	.byte	0x04, 0x17
        /*004a*/ 	.short	(.L_221 - .L_220)
.L_220:
        /*004c*/ 	.word	0x00000000
        /*0050*/ 	.short	0x0000
        /*0052*/ 	.short	0x0000
        /*0054*/ 	.byte	0x00, 0xf5, 0x21, 0x00


	//----- nvinfo : EIATTR_SPARSE_MMA_MASK
	.align		4
.L_221:
        /*0058*/ 	.byte	0x03, 0x50
        /*005a*/ 	.short	0x0000


	//----- nvinfo : EIATTR_MAXREG_COUNT
	.align		4
        /*005c*/ 	.byte	0x03, 0x1b
        /*005e*/ 	.short	0x00ff


	//----- nvinfo : EIATTR_MERCURY_ISA_VERSION
	.align		4
        /*0060*/ 	.byte	0x03, 0x5f
        /*0062*/ 	.short	0x0101


	//----- nvinfo : EIATTR_VRC_CTA_INIT_COUNT
	.align		4
        /*0064*/ 	.byte	0x02, 0x4a
	.zero		1
	.zero		1


	//----- nvinfo : EIATTR_EXIT_INSTR_OFFSETS
	.align		4
        /*0068*/ 	.byte	0x04, 0x1c
        /*006a*/ 	.short	(.L_223 - .L_222)


	//   ....[0]....
.L_222:
        /*006c*/ 	.word	0x00000130


	//   ....[1]....
        /*0070*/ 	.word	0x000004d0


	//   ....[2]....
        /*0074*/ 	.word	0x00000550


	//   ....[3]....
        /*0078*/ 	.word	0x00000b00


	//----- nvinfo : EIATTR_CRS_STACK_SIZE
	.align		4
.L_223:
        /*007c*/ 	.byte	0x04, 0x1e
        /*007e*/ 	.short	(.L_225 - .L_224)
.L_224:
        /*0080*/ 	.word	0x00000000


	//----- nvinfo : EIATTR_CBANK_PARAM_SIZE
	.align		4
.L_225:
        /*0084*/ 	.byte	0x03, 0x19
        /*0086*/ 	.short	0x0020


	//----- nvinfo : EIATTR_PARAM_CBANK
	.align		4
        /*0088*/ 	.byte	0x04, 0x0a
        /*008a*/ 	.short	(.L_227 - .L_226)
	.align		4
.L_226:
        /*008c*/ 	.word	index@(.nv.constant0._Z13Sigmoid_bpropIdEvPT_S1_jjS1_)
        /*0090*/ 	.short	0x0380
        /*0092*/ 	.short	0x0020


	//----- nvinfo : EIATTR_SW_WAR
	.align		4
.L_227:
        /*0094*/ 	.byte	0x04, 0x36
        /*0096*/ 	.short	(.L_229 - .L_228)
.L_228:
        /*0098*/ 	.word	0x00000008
.L_229:


//--------------------- .nv.info._Z17biasAddRelu_bpropIdLi4EEvPT_S1_iiS1_PVfPiS1_ --------------------------
	.section	.nv.info._Z17biasAddRelu_bpropIdLi4EEvPT_S1_iiS1_PVfPiS1_,"",@"SHT_CUDA_INFO"
	.sectionflags	@""
	.align	4


	//----- nvinfo : EIATTR_CUDA_API_VERSION
	.align		4
        /*0000*/ 	.byte	0x04, 0x37
        /*0002*/ 	.short	(.L_231 - .L_230)
.L_230:
        /*0004*/ 	.word	0x00000082


	//----- nvinfo : EIATTR_KPARAM_INFO
	.align		4
.L_231:
        /*0008*/ 	.byte	0x04, 0x17
        /*000a*/ 	.short	(.L_233 - .L_232)
.L_232:
        /*000c*/ 	.word	0x00000000
        /*0010*/ 	.short	0x0007
        /*0012*/ 	.short	0x0030
        /*0014*/ 	.byte	0x00, 0xf5, 0x21, 0x00


	//----- nvinfo : EIATTR_KPARAM_INFO
	.align		4
.L_233:
        /*0018*/ 	.byte	0x04, 0x17
        /*001a*/ 	.short	(.L_235 - .L_234)
.L_234:
        /*001c*/ 	.word	0x00000000
        /*0020*/ 	.short	0x0006
        /*0022*/ 	.short	0x0028
        /*0024*/ 	.byte	0x00, 0xf5, 0x21, 0x00


	//----- nvinfo : EIATTR_KPARAM_INFO
	.align		4
.L_235:
        /*0028*/ 	.byte	0x04, 0x17
        /*002a*/ 	.short	(.L_237 - .L_236)
.L_236:
        /*002c*/ 	.word	0x00000000
        /*0030*/ 	.short	0x0005
        /*0032*/ 	.short	0x0020
        /*0034*/ 	.byte	0x00, 0xf5, 0x21, 0x00


	//----- nvinfo : EIATTR_KPARAM_INFO
	.align		4
.L_237:
        /*0038*/ 	.byte	0x04, 0x17
        /*003a*/ 	.short	(.L_239 - .L_238)
.L_238:
        /*003c*/ 	.word	0x00000000
        /*0040*/ 	.short	0x0004
        /*0042*/ 	.short	0x0018
        /*0044*/ 	.byte	0x00, 0xf5, 0x21, 0x00


	//----- nvinfo : EIATTR_KPARAM_INFO
	.align		4
.L_239:
        /*0048*/ 	.byte	0x04, 0x17
        /*004a*/ 	.short	(.L_241 - .L_240)
.L_240:
        /*004c*/ 	.word	0x00000000
        /*0050*/ 	.short	0x0003
        /*0052*/ 	.short	0x0014
        /*0054*/ 	.byte	0x00, 0xf0, 0x11, 0x00


	//----- nvinfo : EIATTR_KPARAM_INFO
	.align		4
.L_241:
        /*0058*/ 	.byte	0x04, 0x17
        /*005a*/ 	.short	(.L_243 - .L_242)
.L_242:
        /*005c*/ 	.word	0x00000000
        /*0060*/ 	.short	0x0002
        /*0062*/ 	.short	0x0010
        /*0064*/ 	.byte	0x00, 0xf0, 0x11, 0x00


	//----- nvinfo : EIATTR_KPARAM_INFO
	.align		4
.L_243:
        /*0068*/ 	.byte	0x04, 0x17
        /*006a*/ 	.short	(.L_245 - .L_244)
.L_244:
        /*006c*/ 	.word	0x00000000
        /*0070*/ 	.short	0x0001
        /*0072*/ 	.short	0x0008
        /*0074*/ 	.byte	0x00, 0xf5, 0x21, 0x00


	//----- nvinfo : EIATTR_KPARAM_INFO
	.align		4
.L_245:
        /*0078*/ 	.byte	0x04, 0x17
        /*007a*/ 	.short	(.L_247 - .L_246)
.L_246:
        /*007c*/ 	.word	0x00000000
        /*0080*/ 	.short	0x0000
        /*0082*/ 	.short	0x0000
        /*0084*/ 	.byte	0x00, 0xf5, 0x21, 0x00


	//----- nvinfo : EIATTR_SPARSE_MMA_MASK
	.align		4
.L_247:
        /*0088*/ 	.byte	0x03, 0x50
        /*008a*/ 	.short	0x0000


	//----- nvinfo : EIATTR_MAXREG_COUNT
	.align		4
        /*008c*/ 	.byte	0x03, 0x1b
        /*008e*/ 	.short	0x00ff


	//----- nvinfo : EIATTR_NUM_BARRIERS
	.align		4
        /*0090*/ 	.byte	0x02, 0x4c
        /*0092*/ 	.byte	0x01
	.zero		1


	//----- nvinfo : EIATTR_MERCURY_ISA_VERSION
	.align		4
        /*0094*/ 	.byte	0x03, 0x5f
        /*0096*/ 	.short	0x0101


	//----- nvinfo : EIATTR_INT_WARP_WIDE_INSTR_OFFSETS
	.align		4
        /*0098*/ 	.byte	0x04, 0x31
        /*009a*/ 	.short	(.L_249 - .L_248)


	//   ....[0]....
.L_248:
        /*009c*/ 	.word	0x00001340


	//   ....[1]....
        /*00a0*/ 	.word	0x00001410


	//----- nvinfo : EIATTR_VRC_CTA_INIT_COUNT
	.align		4
.L_249:
        /*00a4*/ 	.byte	0x02, 0x4a
	.zero		1
	.zero		1


	//----- nvinfo : EIATTR_EXIT_INSTR_OFFSETS
	.align		4
        /*00a8*/ 	.byte	0x04, 0x1c
        /*00aa*/ 	.short	(.L_251 - .L_250)


	//   ....[0]....
.L_250:
        /*00ac*/ 	.word	0x000014f0


	//   ....[1]....
        /*00b0*/ 	.word	0x00001d40


	//----- nvinfo : EIATTR_CRS_STACK_SIZE
	.align		4
.L_251:
        /*00b4*/ 	.byte	0x04, 0x1e
        /*00b6*/ 	.short	(.L_253 - .L_252)
.L_252:
        /*00b8*/ 	.word	0x00000000


	//----- nvinfo : EIATTR_CBANK_PARAM_SIZE
	.align		4
.L_253:
        /*00bc*/ 	.byte	0x03, 0x19
        /*00be*/ 	.short	0x0038


	//----- nvinfo : EIATTR_PARAM_CBANK
	.align		4
        /*00c0*/ 	.byte	0x04, 0x0a
        /*00c2*/ 	.short	(.L_255 - .L_254)
	.align		4
.L_254:
        /*00c4*/ 	.word	index@(.nv.constant0._Z17biasAddRelu_bpropIdLi4EEvPT_S1_iiS1_PVfPiS1_)
        /*00c8*/ 	.short	0x0380
        /*00ca*/ 	.short	0x0038


	//----- nvinfo : EIATTR_SW_WAR
	.align		4
.L_255:
        /*00cc*/ 	.byte	0x04, 0x36
        /*00ce*/ 	.short	(.L_257 - .L_256)
.L_256:
        /*00d0*/ 	.word	0x00000008
.L_257:


//--------------------- .nv.info._Z25biasAddRelu_bprop_alignedIdLi4EEvPT_S1_iiS1_PVfPiS1_ --------------------------
	.section	.nv.info._Z25biasAddRelu_bprop_alignedIdLi4EEvPT_S1_iiS1_PVfPiS1_,"",@"SHT_CUDA_INFO"
	.sectionflags	@""
	.align	4


	//----- nvinfo : EIATTR_CUDA_API_VERSION
	.align		4
        /*0000*/ 	.byte	0x04, 0x37
        /*0002*/ 	.short	(.L_259 - .L_258)
.L_258:
        /*0004*/ 	.word	0x00000082


	//----- nvinfo : EIATTR_KPARAM_INFO
	.align		4
.L_259:
        /*0008*/ 	.byte	0x04, 0x17
        /*000a*/ 	.short	(.L_261 - .L_260)
.L_260:
        /*000c*/ 	.word	0x00000000
        /*0010*/ 	.short	0x0007
        /*0012*/ 	.short	0x0030
        /*0014*/ 	.byte	0x00, 0xf5, 0x21, 0x00


	//----- nvinfo : EIATTR_KPARAM_INFO
	.align		4
.L_261:
        /*0018*/ 	.byte	0x04, 0x17
        /*001a*/ 	.short	(.L_263 - .L_262)
.L_262:
        /*001c*/ 	.word	0x00000000
        /*0020*/ 	.short	0x0006
        /*0022*/ 	.short	0x0028
        /*0024*/ 	.byte	0x00, 0xf5, 0x21, 0x00


	//----- nvinfo : EIATTR_KPARAM_INFO
	.align		4
.L_263:
        /*0028*/ 	.byte	0x04, 0x17
        /*002a*/ 	.short	(.L_265 - .L_264)
.L_264:
        /*002c*/ 	.word	0x00000000
        /*0030*/ 	.short	0x0005
        /*0032*/ 	.short	0x0020
        /*0034*/ 	.byte	0x00, 0xf5, 0x21, 0x00


	//----- nvinfo : EIATTR_KPARAM_INFO
	.align		4
.L_265:
        /*0038*/ 	.byte	0x04, 0x17
        /*003a*/ 	.short	(.L_267 - .L_266)
.L_266:
        /*003c*/ 	.word	0x00000000
        /*0040*/ 	.short	0x0004
        /*0042*/ 	.short	0x0018
        /*0044*/ 	.byte	0x00, 0xf5, 0x21, 0x00


	//----- nvinfo : EIATTR_KPARAM_INFO
	.align		4
.L_267:
        /*0048*/ 	.byte	0x04, 0x17
        /*004a*/ 	.short	(.L_269 - .L_268)
.L_268:
        /*004c*/ 	.word	0x00000000
        /*0050*/ 	.short	0x0003
        /*0052*/ 	.short	0x0014
        /*0054*/ 	.byte	0x00, 0xf0, 0x11, 0x00


	//----- nvinfo : EIATTR_KPARAM_INFO
	.align		4
.L_269:
        /*0058*/ 	.byte	0x04, 0x17
        /*005a*/ 	.short	(.L_271 - .L_270)
.L_270:
        /*005c*/ 	.word	0x00000000
        /*0060*/ 	.short	0x0002
        /*0062*/ 	.short	0x0010
        /*0064*/ 	.byte	0x00, 0xf0, 0x11, 0x00


	//----- nvinfo : EIATTR_KPARAM_INFO
	.align		4
.L_271:
        /*0068*/ 	.byte	0x04, 0x17
        /*006a*/ 	.short	(.L_273 - .L_272)
.L_272:
        /*006c*/ 	.word	0x00000000
        /*0070*/ 	.short	0x0001
        /*0072*/ 	.short	0x0008
        /*0074*/ 	.byte	0x00, 0xf5, 0x21, 0x00


	//----- nvinfo : EIATTR_KPARAM_INFO
	.align		4
.L_273:
        /*0078*/ 	.byte	0x04, 0x17
        /*007a*/ 	.short	(.L_275 - .L_274)
.L_274:
        /*007c*/ 	.word	0x00000000
        /*0080*/ 	.short	0x0000
        /*0082*/ 	.short	0x0000
        /*0084*/ 	.byte	0x00, 0xf5, 0x21, 0x00


	//----- nvinfo : EIATTR_SPARSE_MMA_MASK
	.align		4
.L_275:
        /*0088*/ 	.byte	0x03, 0x50
        /*008a*/ 	.short	0x0000


	//----- nvinfo : EIATTR_MAXREG_COUNT
	.align		4
        /*008c*/ 	.byte	0x03, 0x1b
        /*008e*/ 	.short	0x00ff


	//----- nvinfo : EIATTR_NUM_BARRIERS
	.align		4
        /*0090*/ 	.byte	0x02, 0x4c
        /*0092*/ 	.byte	0x01
	.zero		1


	//----- nvinfo : EIATTR_MERCURY_ISA_VERSION
	.align		4
        /*0094*/ 	.byte	0x03, 0x5f
        /*0096*/ 	.short	0x0101


	//----- nvinfo : EIATTR_INT_WARP_WIDE_INSTR_OFFSETS
	.align		4
        /*0098*/ 	.byte	0x04, 0x31
        /*009a*/ 	.short	(.L_277 - .L_276)


	//   ....[0]....
.L_276:
        /*009c*/ 	.word	0x00002ba0


	//   ....[1]....
        /*00a0*/ 	.word	0x00002c60


	//----- nvinfo : EIATTR_VRC_CTA_INIT_COUNT
	.align		4
.L_277:
        /*00a4*/ 	.byte	0x02, 0x4a
	.zero		1
	.zero		1


	//----- nvinfo : EIATTR_EXIT_INSTR_OFFSETS
	.align		4
        /*00a8*/ 	.byte	0x04, 0x1c
        /*00aa*/ 	.short	(.L_279 - .L_278)


	//   ....[0]....
.L_278:
        /*00ac*/ 	.word	0x00002a80


	//   ....[1]....
        /*00b0*/ 	.word	0x00002d10


	//   ....[2]....
        /*00b4*/ 	.word	0x000032b0


	//----- nvinfo : EIATTR_CRS_STACK_SIZE
	.align		4
.L_279:
        /*00b8*/ 	.byte	0x04, 0x1e
        /*00ba*/ 	.short	(.L_281 - .L_280)
.L_280:
        /*00bc*/ 	.word	0x00000000


	//----- nvinfo : EIATTR_CBANK_PARAM_SIZE
	.align		4
.L_281:
        /*00c0*/ 	.byte	0x03, 0x19
        /*00c2*/ 	.short	0x0038


	//----- nvinfo : EIATTR_PARAM_CBANK
	.align		4
        /*00c4*/ 	.byte	0x04, 0x0a
        /*00c6*/ 	.short	(.L_283 - .L_282)
	.align		4
.L_282:
        /*00c8*/ 	.word	index@(.nv.constant0._Z25biasAddRelu_bprop_alignedIdLi4EEvPT_S1_iiS1_PVfPiS1_)
        /*00cc*/ 	.short	0x0380
        /*00ce*/ 	.short	0x0038


	//----- nvinfo : EIATTR_SW_WAR
	.align		4
.L_283:
        /*00d0*/ 	.byte	0x04, 0x36
        /*00d2*/ 	.short	(.L_285 - .L_284)
.L_284:
        /*00d4*/ 	.word	0x00000008
.L_285:


//--------------------- .nv.info._Z13biasAdd_bpropIdLi4EEvPT_iiPVfPiS1_ --------------------------
	.section	.nv.info._Z13biasAdd_bpropIdLi4EEvPT_iiPVfPiS1_,"",@"SHT_CUDA_INFO"
	.sectionflags	@""
	.align	4


	//----- nvinfo : EIATTR_CUDA_API_VERSION
	.align		4
        /*0000*/ 	.byte	0x04, 0x37
        /*0002*/ 	.short	(.L_287 - .L_286)
.L_286:
        /*0004*/ 	.word	0x00000082


	//----- nvinfo : EIATTR_KPARAM_INFO
	.align		4
.L_287:
        /*0008*/ 	.byte	0x04, 0x17
        /*000a*/ 	.short	(.L_289 - .L_288)
.L_288:
        /*000c*/ 	.word	0x00000000
        /*0010*/ 	.short	0x0005
        /*0012*/ 	.short	0x0020
        /*0014*/ 	.byte	0x00, 0xf5, 0x21, 0x00


	//----- nvinfo : EIATTR_KPARAM_INFO
	.align		4
.L_289:
        /*0018*/ 	.byte	0x04, 0x17
        /*001a*/ 	.short	(.L_291 - .L_290)
.L_290:
        /*001c*/ 	.word	0x00000000
        /*0020*/ 	.short	0x0004
        /*0022*/ 	.short	0x0018
        /*0024*/ 	.byte	0x00, 0xf5, 0x21, 0x00


	//----- nvinfo : EIATTR_KPARAM_INFO
	.align		4
.L_291:
        /*0028*/ 	.byte	0x04, 0x17
        /*002a*/ 	.short	(.L_293 - .L_292)
.L_292:
        /*002c*/ 	.word	0x00000000
        /*0030*/ 	.short	0x0003
        /*0032*/ 	.short	0x0010
        /*0034*/ 	.byte	0x00, 0xf5, 0x21, 0x00


	//----- nvinfo : EIATTR_KPARAM_INFO
	.align		4
.L_293:
        /*0038*/ 	.byte	0x04, 0x17
        /*003a*/ 	.short	(.L_295 - .L_294)
.L_294:
        /*003c*/ 	.word	0x00000000
        /*0040*/ 	.short	0x0002
        /*0042*/ 	.short	0x000c
        /*0044*/ 	.byte	0x00, 0xf0, 0x11, 0x00


	//----- nvinfo : EIATTR_KPARAM_INFO
	.align		4
.L_295:
        /*0048*/ 	.byte	0x04, 0x17
        /*004a*/ 	.short	(.L_297 - .L_296)
.L_296:
        /*004c*/ 	.word	0x00000000
        /*0050*/ 	.short	0x0001
        /*0052*/ 	.short	0x0008
        /*0054*/ 	.byte	0x00, 0xf0, 0x11, 0x00


	//----- nvinfo : EIATTR_KPARAM_INFO
	.align		4
.L_297:
        /*0058*/ 	.byte	0x04, 0x17
        /*005a*/ 	.short	(.L_299 - .L_298)
.L_298:
        /*005c*/ 	.word	0x00000000
        /*0060*/ 	.short	0x0000
        /*0062*/ 	.short	0x0000
        /*0064*/ 	.byte	0x00, 0xf5, 0x21, 0x00


	//----- nvinfo : EIATTR_SPARSE_MMA_MASK
	.align		4
.L_299:
        /*0068*/ 	.byte	0x03, 0x50
        /*006a*/ 	.short	0x0000


	//----- nvinfo : EIATTR_MAXREG_COUNT
	.align		4
        /*006c*/ 	.byte	0x03, 0x1b
        /*006e*/ 	.short	0x00ff


	//----- nvinfo : EIATTR_NUM_BARRIERS
	.align		4
        /*0070*/ 	.byte	0x02, 0x4c
        /*0072*/ 	.byte	0x01
	.zero		1


	//----- nvinfo : EIATTR_MERCURY_ISA_VERSION
	.align		4
        /*0074*/ 	.byte	0x03, 0x5f
        /*0076*/ 	.short	0x0101


	//----- nvinfo : EIATTR_INT_WARP_WIDE_INSTR_OFFSETS
	.align		4
        /*0078*/ 	.byte	0x04, 0x31
        /*007a*/ 	.short	(.L_301 - .L_300)


	//   ....[0]....
.L_300:
        /*007c*/ 	.word	0x00001040


	//   ....[1]....
        /*0080*/ 	.word	0x00001110


	//----- nvinfo : EIATTR_VRC_CTA_INIT_COUNT
	.align		4
.L_301:
        /*0084*/ 	.byte	0x02, 0x4a
	.zero		1
	.zero		1


	//----- nvinfo : EIATTR_EXIT_INSTR_OFFSETS
	.align		4
        /*0088*/ 	.byte	0x04, 0x1c
        /*008a*/ 	.short	(.L_303 - .L_302)


	//   ....[0]....
.L_302:
        /*008c*/ 	.word	0x000011f0


	//   ....[1]....
        /*0090*/ 	.word	0x00001a40


	//----- nvinfo : EIATTR_CRS_STACK_SIZE
	.align		4
.L_303:
        /*0094*/ 	.byte	0x04, 0x1e
        /*0096*/ 	.short	(.L_305 - .L_304)
.L_304:
        /*0098*/ 	.word	0x00000000


	//----- nvinfo : EIATTR_CBANK_PARAM_SIZE
	.align		4
.L_305:
        /*009c*/ 	.byte	0x03, 0x19
        /*009e*/ 	.short	0x0028


	//----- nvinfo : EIATTR_PARAM_CBANK
	.align		4
        /*00a0*/ 	.byte	0x04, 0x0a
        /*00a2*/ 	.short	(.L_307 - .L_306)
	.align		4
.L_306:
        /*00a4*/ 	.word	index@(.nv.constant0._Z13biasAdd_bpropIdLi4EEvPT_iiPVfPiS1_)
        /*00a8*/ 	.short	0x0380
        /*00aa*/ 	.short	0x0028


	//----- nvinfo : EIATTR_SW_WAR
	.align		4
.L_307:
        /*00ac*/ 	.byte	0x04, 0x36
        /*00ae*/ 	.short	(.L_309 - .L_308)
.L_308:
        /*00b0*/ 	.word	0x00000008
.L_309:


//--------------------- .nv.info._Z10Relu_fpropIdEvPT_jj --------------------------
	.section	.nv.info._Z10Relu_fpropIdEvPT_jj,"",@"SHT_CUDA_INFO"
	.sectionflags	@""
	.align	4


	//----- nvinfo : EIATTR_CUDA_API_VERSION
	.align		4
        /*0000*/ 	.byte	0x04, 0x37
        /*0002*/ 	.short	(.L_311 - .L_310)
.L_310:
        /*0004*/ 	.word	0x00000082


	//----- nvinfo : EIATTR_KPARAM_INFO
	.align		4
.L_311:
        /*0008*/ 	.byte	0x04, 0x17
        /*000a*/ 	.short	(.L_313 - .L_312)
.L_312:
        /*000c*/ 	.word	0x00000000
        /*0010*/ 	.short	0x0002
        /*0012*/ 	.short	0x000c
        /*0014*/ 	.byte	0x00, 0xf0, 0x11, 0x00


	//----- nvinfo : EIATTR_KPARAM_INFO
	.align		4
.L_313:
        /*0018*/ 	.byte	0x04, 0x17
        /*001a*/ 	.short	(.L_315 - .L_314)
.L_314:
        /*001c*/ 	.word	0x00000000
        /*0020*/ 	.short	0x0001
        /*0022*/ 	.short	0x0008
        /*0024*/ 	.byte	0x00, 0xf0, 0x11, 0x00


	//----- nvinfo : EIATTR_KPARAM_INFO
	.align		4
.L_315:
        /*0028*/ 	.byte	0x04, 0x17
        /*002a*/ 	.short	(.L_317 - .L_316)
.L_316:
        /*002c*/ 	.word	0x00000000
        /*0030*/ 	.short	0x0000
        /*0032*/ 	.short	0x0000
        /*0034*/ 	.byte	0x00, 0xf5, 0x21, 0x00


	//----- nvinfo : EIATTR_SPARSE_MMA_MASK
	.align		4
.L_317:
        /*0038*/ 	.byte	0x03, 0x50
        /*003a*/ 	.short	0x0000


	//----- nvinfo : EIATTR_MAXREG_COUNT
	.align		4
        /*003c*/ 	.byte	0x03, 0x1b
        /*003e*/ 	.short	0x00ff


	//----- nvinfo : EIATTR_MERCURY_ISA_VERSION
	.align		4
        /*0040*/ 	.byte	0x03, 0x5f
        /*0042*/ 	.short	0x0101


	//----- nvinfo : EIATTR_VRC_CTA_INIT_COUNT
	.align		4
        /*0044*/ 	.byte	0x02, 0x4a
	.zero		1
	.zero		1


	//----- nvinfo : EIATTR_EXIT_INSTR_OFFSETS
	.align		4
        /*0048*/ 	.byte	0x04, 0x1c
        /*004a*/ 	.short	(.L_319 - .L_318)


	//   ....[0]....
.L_318:
        /*004c*/ 	.word	0x00000100


	//   ....[1]....
        /*0050*/ 	.word	0x00000350


	//   ....[2]....
        /*0054*/ 	.word	0x000003d0


	//   ....[3]....
        /*0058*/ 	.word	0x00000720


	//----- nvinfo : EIATTR_CRS_STACK_SIZE
	.align		4
.L_319:
        /*005c*/ 	.byte	0x04, 0x1e
        /*005e*/ 	.short	(.L_321 - .L_320)
.L_320:
        /*0060*/ 	.word	0x00000000


	//----- nvinfo : EIATTR_CBANK_PARAM_SIZE
	.align		4
.L_321:
        /*0064*/ 	.byte	0x03, 0x19
        /*0066*/ 	.short	0x0010


	//----- nvinfo : EIATTR_PARAM_CBANK
	.align		4
        /*0068*/ 	.byte	0x04, 0x0a
        /*006a*/ 	.short	(.L_323 - .L_322)
	.align		4
.L_322:
        /*006c*/ 	.word	index@(.nv.constant0._Z10Relu_fpropIdEvPT_jj)
        /*0070*/ 	.short	0x0380
        /*0072*/ 	.short	0x0010


	//----- nvinfo : EIATTR_SW_WAR
	.align		4
.L_323:
        /*0074*/ 	.byte	0x04, 0x36
        /*0076*/ 	.short	(.L_325 - .L_324)
.L_324:
        /*0078*/ 	.word	0x00000008
.L_325:


//--------------------- .nv.info._Z13Sigmoid_fpropIdEvPT_jj --------------------------
	.section	.nv.info._Z13Sigmoid_fpropIdEvPT_jj,"",@"SHT_CUDA_INFO"
	.sectionflags	@""
	.align	4


	//----- nvinfo : EIATTR_CUDA_API_VERSION
	.align		4
        /*0000*/ 	.byte	0x04, 0x37
        /*0002*/ 	.short	(.L_327 - .L_326)
.L_326:
        /*0004*/ 	.word	0x00000082


	//----- nvinfo : EIATTR_KPARAM_INFO
	.align		4
.L_327:
        /*0008*/ 	.byte	0x04, 0x17
        /*000a*/ 	.short	(.L_329 - .L_328)
.L_328:
        /*000c*/ 	.word	0x00000000
        /*0010*/ 	.short	0x0002
        /*0012*/ 	.short	0x000c
        /*0014*/ 	.byte	0x00, 0xf0, 0x11, 0x00


	//----- nvinfo : EIATTR_KPARAM_INFO
	.align		4
.L_329:
        /*0018*/ 	.byte	0x04, 0x17
        /*001a*/ 	.short	(.L_331 - .L_330)
.L_330:
        /*001c*/ 	.word	0x00000000
        /*0020*/ 	.short	0x0001
        /*0022*/ 	.short	0x0008
        /*0024*/ 	.byte	0x00, 0xf0, 0x11, 0x00


	//----- nvinfo : EIATTR_KPARAM_INFO
	.align		4
.L_331:
        /*0028*/ 	.byte	0x04, 0x17
        /*002a*/ 	.short	(.L_333 - .L_332)
.L_332:
        /*002c*/ 	.word	0x00000000
        /*0030*/ 	.short	0x0000
        /*0032*/ 	.short	0x0000
        /*0034*/ 	.byte	0x00, 0xf5, 0x21, 0x00


	//----- nvinfo : EIATTR_SPARSE_MMA_MASK
	.align		4
.L_333:
        /*0038*/ 	.byte	0x03, 0x50
        /*003a*/ 	.short	0x0000


	//----- nvinfo : EIATTR_MAXREG_COUNT
	.align		4
        /*003c*/ 	.byte	0x03, 0x1b
        /*003e*/ 	.short	0x00ff


	//----- nvinfo : EIATTR_MERCURY_ISA_VERSION
	.align		4
        /*0040*/ 	.byte	0x03, 0x5f
        /*0042*/ 	.short	0x0101


	//----- nvinfo : EIATTR_VRC_CTA_INIT_COUNT
	.align		4
        /*0044*/ 	.byte	0x02, 0x4a
	.zero		1
	.zero		1


	//----- nvinfo : EIATTR_EXIT_INSTR_OFFSETS
	.align		4
        /*0048*/ 	.byte	0x04, 0x1c
        /*004a*/ 	.short	(.L_335 - .L_334)


	//   ....[0]....
.L_334:
        /*004c*/ 	.word	0x00000100


	//   ....[1]....
        /*0050*/ 	.word	0x00000410


	//   ....[2]....
        /*0054*/ 	.word	0x00000490


	//   ....[3]....
        /*0058*/ 	.word	0x000008a0


	//----- nvinfo : EIATTR_CRS_STACK_SIZE
	.align		4
.L_335:
        /*005c*/ 	.byte	0x04, 0x1e
        /*005e*/ 	.short	(.L_337 - .L_336)
.L_336:
        /*0060*/ 	.word	0x00000000


	//----- nvinfo : EIATTR_CBANK_PARAM_SIZE
	.align		4
.L_337:
        /*0064*/ 	.byte	0x03, 0x19
        /*0066*/ 	.short	0x0010


	//----- nvinfo : EIATTR_PARAM_CBANK
	.align		4
        /*0068*/ 	.byte	0x04, 0x0a
        /*006a*/ 	.short	(.L_339 - .L_338)
	.align		4
.L_338:
        /*006c*/ 	.word	index@(.nv.constant0._Z13Sigmoid_fpropIdEvPT_jj)
        /*0070*/ 	.short	0x0380
        /*0072*/ 	.short	0x0010


	//----- nvinfo : EIATTR_SW_WAR
	.align		4
.L_339:
        /*0074*/ 	.byte	0x04, 0x36
        /*0076*/ 	.short	(.L_341 - .L_340)
.L_340:
        /*0078*/ 	.word	0x00000008
.L_341:


//--------------------- .nv.info._Z17biasAddRelu_fpropIdEvPT_S1_jj --------------------------
	.section	.nv.info._Z17biasAddRelu_fpropIdEvPT_S1_jj,"",@"SHT_CUDA_INFO"
	.sectionflags	@""
	.align	4


	//----- nvinfo : EIATTR_CUDA_API_VERSION
	.align		4
        /*0000*/ 	.byte	0x04, 0x37
        /*0002*/ 	.short	(.L_343 - .L_342)
.L_342:
        /*0004*/ 	.word	0x00000082


	//----- nvinfo : EIATTR_KPARAM_INFO
	.align		4
.L_343:
        /*0008*/ 	.byte	0x04, 0x17
        /*000a*/ 	.short	(.L_345 - .L_344)
.L_344:
        /*000c*/ 	.word	0x00000000
        /*0010*/ 	.short	0x0003
        /*0012*/ 	.short	0x0014
        /*0014*/ 	.byte	0x00, 0xf0, 0x11, 0x00


	//----- nvinfo : EIATTR_KPARAM_INFO
	.align		4
.L_345:
        /*0018*/ 	.byte	0x04, 0x17
        /*001a*/ 	.short	(.L_347 - .L_346)
.L_346:
        /*001c*/ 	.word	0x00000000
        /*0020*/ 	.short	0x0002
        /*0022*/ 	.short	0x0010
        /*0024*/ 	.byte	0x00, 0xf0, 0x11, 0x00


	//----- nvinfo : EIATTR_KPARAM_INFO
	.align		4
.L_347:
        /*0028*/ 	.byte	0x04, 0x17
        /*002a*/ 	.short	(.L_349 - .L_348)
.L_348:
        /*002c*/ 	.word	0x00000000
        /*0030*/ 	.short	0x0001
        /*0032*/ 	.short	0x0008
        /*0034*/ 	.byte	0x00, 0xf5, 0x21, 0x00


	//----- nvinfo : EIATTR_KPARAM_INFO
	.align		4
.L_349:
        /*0038*/ 	.byte	0x04, 0x17
        /*003a*/ 	.short	(.L_351 - .L_350)
.L_350:
        /*003c*/ 	.word	0x00000000
        /*0040*/ 	.short	0x0000
        /*0042*/ 	.short	0x0000
        /*0044*/ 	.byte	0x00, 0xf5, 0x21, 0x00


	//----- nvinfo : EIATTR_SPARSE_MMA_MASK
	.align		4
.L_351:
        /*0048*/ 	.byte	0x03, 0x50
        /*004a*/ 	.short	0x0000


	//----- nvinfo : EIATTR_MAXREG_COUNT
	.align		4
        /*004c*/ 	.byte	0x03, 0x1b
        /*004e*/ 	.short	0x00ff


	//----- nvinfo : EIATTR_MERCURY_ISA_VERSION
	.align		4
        /*0050*/ 	.byte	0x03, 0x5f
        /*0052*/ 	.short	0x0101


	//----- nvinfo : EIATTR_VRC_CTA_INIT_COUNT
	.align		4
        /*0054*/ 	.byte	0x02, 0x4a
	.zero		1
	.zero		1


	//----- nvinfo : EIATTR_EXIT_INSTR_OFFSETS
	.align		4
        /*0058*/ 	.byte	0x04, 0x1c
        /*005a*/ 	.short	(.L_353 - .L_352)


	//   ....[0]....
.L_352:
        /*005c*/ 	.word	0x00000120


	//   ....[1]....
        /*0060*/ 	.word	0x000005d0


	//   ....[2]....
        /*0064*/ 	.word	0x00000650


	//   ....[3]....
        /*0068*/ 	.word	0x00000c50


	//----- nvinfo : EIATTR_CRS_STACK_SIZE
	.align		4
.L_353:
        /*006c*/ 	.byte	0x04, 0x1e
        /*006e*/ 	.short	(.L_355 - .L_354)
.L_354:
        /*0070*/ 	.word	0x00000000


	//----- nvinfo : EIATTR_CBANK_PARAM_SIZE
	.align		4
.L_355:
        /*0074*/ 	.byte	0x03, 0x19
        /*0076*/ 	.short	0x0018


	//----- nvinfo : EIATTR_PARAM_CBANK
	.align		4
        /*0078*/ 	.byte	0x04, 0x0a
        /*007a*/ 	.short	(.L_357 - .L_356)
	.align		4
.L_356:
        /*007c*/ 	.word	index@(.nv.constant0._Z17biasAddRelu_fpropIdEvPT_S1_jj)
        /*0080*/ 	.short	0x0380
        /*0082*/ 	.short	0x0018


	//----- nvinfo : EIATTR_SW_WAR
	.align		4
.L_357:
        /*0084*/ 	.byte	0x04, 0x36
        /*0086*/ 	.short	(.L_359 - .L_358)
.L_358:
        /*0088*/ 	.word	0x00000008
.L_359:


//--------------------- .nv.info._Z13biasAdd_fpropIdEvPT_S1_jj --------------------------
	.section	.nv.info._Z13biasAdd_fpropIdEvPT_S1_jj,"",@"SHT_CUDA_INFO"
	.sectionflags	@""
	.align	4


	//----- nvinfo : EIATTR_CUDA_API_VERSION
	.align		4
        /*0000*/ 	.byte	0x04, 0x37
        /*0002*/ 	.short	(.L_361 - .L_360)
.L_360:
        /*0004*/ 	.word	0x00000082


	//----- nvinfo : EIATTR_KPARAM_INFO
	.align		4
.L_361:
        /*0008*/ 	.byte	0x04, 0x17
        /*000a*/ 	.short	(.L_363 - .L_362)
.L_362:
        /*000c*/ 	.word	0x00000000
        /*0010*/ 	.short	0x0003
        /*0012*/ 	.short	0x0014
        /*0014*/ 	.byte	0x00, 0xf0, 0x11, 0x00


	//----- nvinfo : EIATTR_KPARAM_INFO
	.align		4
.L_363:
        /*0018*/ 	.byte	0x04, 0x17
        /*001a*/ 	.short	(.L_365 - .L_364)
.L_364:
        /*001c*/ 	.word	0x00000000
        /*0020*/ 	.short	0x0002
        /*0022*/ 	.short	0x0010
        /*0024*/ 	.byte	0x00, 0xf0, 0x11, 0x00


	//----- nvinfo : EIATTR_KPARAM_INFO
	.align		4
.L_365:
        /*0028*/ 	.byte	0x04, 0x17
        /*002a*/ 	.short	(.L_367 - .L_366)
.L_366:
        /*002c*/ 	.word	0x00000000
        /*0030*/ 	.short	0x0001
        /*0032*/ 	.short	0x0008
        /*0034*/ 	.byte	0x00, 0xf5, 0x21, 0x00


	//----- nvinfo : EIATTR_KPARAM_INFO
	.align		4
.L_367:
        /*0038*/ 	.byte	0x04, 0x17
        /*003a*/ 	.short	(.L_369 - .L_368)
.L_368:
        /*003c*/ 	.word	0x00000000
        /*0040*/ 	.short	0x0000
        /*0042*/ 	.short	0x0000
        /*0044*/ 	.byte	0x00, 0xf5, 0x21, 0x00


	//----- nvinfo : EIATTR_SPARSE_MMA_MASK
	.align		4
.L_369:
        /*0048*/ 	.byte	0x03, 0x50
        /*004a*/ 	.short	0x0000


	//----- nvinfo : EIATTR_MAXREG_COUNT
	.align		4
        /*004c*/ 	.byte	0x03, 0x1b
        /*004e*/ 	.short	0x00ff


	//----- nvinfo : EIATTR_MERCURY_ISA_VERSION
	.align		4
        /*0050*/ 	.byte	0x03, 0x5f
        /*0052*/ 	.short	0x0101


	//----- nvinfo : EIATTR_VRC_CTA_INIT_COUNT
	.align		4
        /*0054*/ 	.byte	0x02, 0x4a
	.zero		1
	.zero		1


	//----- nvinfo : EIATTR_EXIT_INSTR_OFFSETS
	.align		4
        /*0058*/ 	.byte	0x04, 0x1c
        /*005a*/ 	.short	(.L_371 - .L_370)


	//   ....[0]....
.L_370:
        /*005c*/ 	.word	0x00000120


	//   ....[1]....
        /*0060*/ 	.word	0x00000590


	//   ....[2]....
        /*0064*/ 	.word	0x00000610


	//   ....[3]....
        /*0068*/ 	.word	0x00000bd0


	//----- nvinfo : EIATTR_CRS_STACK_SIZE
	.align		4
.L_371:
        /*006c*/ 	.byte	0x04, 0x1e
        /*006e*/ 	.short	(.L_373 - .L_372)
.L_372:
        /*0070*/ 	.word	0x00000000


	//----- nvinfo : EIATTR_CBANK_PARAM_SIZE
	.align		4
.L_373:
        /*0074*/ 	.byte	0x03, 0x19
        /*0076*/ 	.short	0x0018


	//----- nvinfo : EIATTR_PARAM_CBANK
	.align		4
        /*0078*/ 	.byte	0x04, 0x0a
        /*007a*/ 	.short	(.L_375 - .L_374)
	.align		4
.L_374:
        /*007c*/ 	.word	index@(.nv.constant0._Z13biasAdd_fpropIdEvPT_S1_jj)
        /*0080*/ 	.short	0x0380
        /*0082*/ 	.short	0x0018


	//----- nvinfo : EIATTR_SW_WAR
	.align		4
.L_375:
        /*0084*/ 	.byte	0x04, 0x36
        /*0086*/ 	.short	(.L_377 - .L_376)
.L_376:
        /*0088*/ 	.word	0x00000008
.L_377:


//--------------------- .nv.info._Z10Relu_bpropIN3c104HalfEEvPT_S3_jjS3_ --------------------------
	.section	.nv.info._Z10Relu_bpropIN3c104HalfEEvPT_S3_jjS3_,"",@"SHT_CUDA_INFO"
	.sectionflags	@""
	.align	4


	//----- nvinfo : EIATTR_CUDA_API_VERSION
	.align		4
        /*0000*/ 	.byte	0x04, 0x37
        /*0002*/ 	.short	(.L_379 - .L_378)
.L_378:
        /*0004*/ 	.word	0x00000082


	//----- nvinfo : EIATTR_KPARAM_INFO
	.align		4
.L_379:
        /*0008*/ 	.byte	0x04, 0x17
        /*000a*/ 	.short	(.L_381 - .L_380)
.L_380:
        /*000c*/ 	.word	0x00000000
        /*0010*/ 	.short	0x0004
        /*0012*/ 	.short	0x0018
        /*0014*/ 	.byte	0x00, 0xf5, 0x21, 0x00


	//----- nvinfo : EIATTR_KPARAM_INFO
	.align		4
.L_381:
        /*0018*/ 	.byte	0x04, 0x17
        /*001a*/ 	.short	(.L_383 - .L_382)
.L_382:
        /*001c*/ 	.word	0x00000000
        /*0020*/ 	.short	0x0003
        /*0022*/ 	.short	0x0014
        /*0024*/ 	.byte	0x00, 0xf0, 0x11, 0x00


	//----- nvinfo : EIATTR_KPARAM_INFO
	.align		4
.L_383:
        /*0028*/ 	.byte	0x04, 0x17
        /*002a*/ 	.short	(.L_385 - .L_384)
.L_384:
        /*002c*/ 	.word	0x00000000
        /*0030*/ 	.short	0x0002
        /*0032*/ 	.short	0x0010
        /*0034*/ 	.byte	0x00, 0xf0, 0x11, 0x00


	//----- nvinfo : EIATTR_KPARAM_INFO
	.align		4
.L_385:
        /*0038*/ 	.byte	0x04, 0x17
        /*003a*/ 	.short	(.L_387 - .L_386)
.L_386:
        /*003c*/ 	.word	0x00000000
        /*0040*/ 	.short	0x0001
        /*0042*/ 	.short	0x0008
        /*0044*/ 	.byte	0x00, 0xf5, 0x21, 0x00


	//----- nvinfo : EIATTR_KPARAM_INFO
	.align		4
.L_387:
        /*0048*/ 	.byte	0x04, 0x17
        /*004a*/ 	.short	(.L_389 - .L_388)
.L_388:
        /*004c*/ 	.word	0x00000000
        /*0050*/ 	.short	0x0000
        /*0052*/ 	.short	0x0000
        /*0054*/ 	.byte	0x00, 0xf5, 0x21, 0x00


	//----- nvinfo : EIATTR_SPARSE_MMA_MASK
	.align		4
.L_389:
        /*0058*/ 	.byte	0x03, 0x50
        /*005a*/ 	.short	0x0000


	//----- nvinfo : EIATTR_MAXREG_COUNT
	.align		4
        /*005c*/ 	.byte	0x03, 0x1b
        /*005e*/ 	.short	0x00ff


	//----- nvinfo : EIATTR_MERCURY_ISA_VERSION
	.align		4
        /*0060*/ 	.byte	0x03, 0x5f
        /*0062*/ 	.short	0x0101


	//----- nvinfo : EIATTR_VRC_CTA_INIT_COUNT
	.align		4
        /*0064*/ 	.byte	0x02, 0x4a
	.zero		1
	.zero		1


	//----- nvinfo : EIATTR_EXIT_INSTR_OFFSETS
	.align		4
        /*0068*/ 	.byte	0x04, 0x1c
        /*006a*/ 	.short	(.L_391 - .L_390)


	//   ....[0]....
.L_390:
        /*006c*/ 	.word	0x00000130


	//   ....[1]....
        /*0070*/ 	.word	0x000003c0


	//   ....[2]....
        /*0074*/ 	.word	0x00000440


	//   ....[3]....
        /*0078*/ 	.word	0x00000810


	//----- nvinfo : EIATTR_CRS_STACK_SIZE
	.align		4
.L_391:
        /*007c*/ 	.byte	0x04, 0x1e
        /*007e*/ 	.short	(.L_393 - .L_392)
.L_392:
        /*0080*/ 	.word	0x00000000


	//----- nvinfo : EIATTR_CBANK_PARAM_SIZE
	.align		4
.L_393:
        /*0084*/ 	.byte	0x03, 0x19
        /*0086*/ 	.short	0x0020


	//----- nvinfo : EIATTR_PARAM_CBANK
	.align		4
        /*0088*/ 	.byte	0x04, 0x0a
        /*008a*/ 	.short	(.L_395 - .L_394)
	.align		4
.L_394:
        /*008c*/ 	.word	index@(.nv.constant0._Z10Relu_bpropIN3c104HalfEEvPT_S3_jjS3_)
        /*0090*/ 	.short	0x0380
        /*0092*/ 	.short	0x0020


	//----- nvinfo : EIATTR_SW_WAR
	.align		4
.L_395:
        /*0094*/ 	.byte	0x04, 0x36
        /*0096*/ 	.short	(.L_397 - .L_396)
.L_396:
        /*0098*/ 	.word	0x00000008
.L_397:


//--------------------- .nv.info._Z13Sigmoid_bpropIN3c104HalfEEvPT_S3_jjS3_ --------------------------
	.section	.nv.info._Z13Sigmoid_bpropIN3c104HalfEEvPT_S3_jjS3_,"",@"SHT_CUDA_INFO"
	.sectionflags	@""
	.align	4


	//----- nvinfo : EIATTR_CUDA_API_VERSION
	.align		4
        /*0000*/ 	.byte	0x04, 0x37
        /*0002*/ 	.short	(.L_399 - .L_398)
.L_398:
        /*0004*/ 	.word	0x00000082


	//----- nvinfo : EIATTR_KPARAM_INFO
	.align		4
.L_399:
        /*0008*/ 	.byte	0x04, 0x17
        /*000a*/ 	.short	(.L_401 - .L_400)
.L_400:
        /*000c*/ 	.word	0x00000000
        /*0010*/ 	.short	0x0004
        /*0012*/ 	.short	0x0018
        /*0014*/ 	.byte	0x00, 0xf5, 0x21, 0x00


	//----- nvinfo : EIATTR_KPARAM_INFO
	.align		4
.L_401:
        /*0018*/ 	.byte	0x04, 0x17
        /*001a*/ 	.short	(.L_403 - .L_402)
.L_402:
        /*001c*/ 	.word	0x00000000
        /*0020*/ 	.short	0x0003
        /*0022*/ 	.short	0x0014
        /*0024*/ 	.byte	0x00, 0xf0, 0x11, 0x00


	//----- nvinfo : EIATTR_KPARAM_INFO
	.align		4
.L_403:
        /*0028*/ 	.byte	0x04, 0x17
        /*002a*/ 	.short	(.L_405 - .L_404)
.L_404:
        /*002c*/ 	.word	0x00000000
        /*0030*/ 	.short	0x0002
        /*0032*/ 	.short	0x0010
        /*0034*/ 	.byte	0x00, 0xf0, 0x11, 0x00


	//----- nvinfo : EIATTR_KPARAM_INFO
	.align		4
.L_405:
        /*0038*/ 	.byte	0x04, 0x17
        /*003a*/ 	.short	(.L_407 - .L_406)
.L_406:
        /*003c*/ 	.word	0x00000000
        /*0040*/ 	.short	0x0001
        /*0042*/ 	.short	0x0008
        /*0044*/ 	.byte	0x00, 0xf5, 0x21, 0x00


	//----- nvinfo : EIATTR_KPARAM_INFO
	.align		4
.L_407:
        /*0048*/ 	.byte	0x04, 0x17
        /*004a*/ 	.short	(.L_409 - .L_408)
.L_408:
        /*004c*/ 	.word	0x00000000
        /*0050*/ 	.short	0x0000
        /*0052*/ 	.short	0x0000
        /*0054*/ 	.byte	0x00, 0xf5, 0x21, 0x00


	//----- nvinfo : EIATTR_SPARSE_MMA_MASK
	.align		4
.L_409:
        /*0058*/ 	.byte	0x03, 0x50
        /*005a*/ 	.short	0x0000


	//----- nvinfo : EIATTR_MAXREG_COUNT
	.align		4
        /*005c*/ 	.byte	0x03, 0x1b
        /*005e*/ 	.short	0x00ff


	//----- nvinfo : EIATTR_MERCURY_ISA_VERSION
	.align		4
        /*0060*/ 	.byte	0x03, 0x5f
        /*0062*/ 	.short	0x0101


	//----- nvinfo : EIATTR_VRC_CTA_INIT_COUNT
	.align		4
        /*0064*/ 	.byte	0x02, 0x4a
	.zero		1
	.zero		1


	//----- nvinfo : EIATTR_EXIT_INSTR_OFFSETS
	.align		4
        /*0068*/ 	.byte	0x04, 0x1c
        /*006a*/ 	.short	(.L_411 - .L_410)


	//   ....[0]....
.L_410:
        /*006c*/ 	.word	0x00000130


	//   ....[1]....
        /*0070*/ 	.word	0x00000430


	//   ....[2]....
        /*0074*/ 	.word	0x000004b0


	//   ....[3]....
        /*0078*/ 	.word	0x00000950


	//----- nvinfo : EIATTR_CRS_STACK_SIZE
	.align		4
.L_411:
        /*007c*/ 	.byte	0x04, 0x1e
        /*007e*/ 	.short	(.L_413 - .L_412)
.L_412:
        /*0080*/ 	.word	0x00000000


	//----- nvinfo : EIATTR_CBANK_PARAM_SIZE
	.align		4
.L_413:
        /*0084*/ 	.byte	0x03, 0x19
        /*0086*/ 	.short	0x0020


	//----- nvinfo : EIATTR_PARAM_CBANK
	.align		4
        /*0088*/ 	.byte	0x04, 0x0a
        /*008a*/ 	.short	(.L_415 - .L_414)
	.align		4
.L_414:
        /*008c*/ 	.word	index@(.nv.constant0._Z13Sigmoid_bpropIN3c104HalfEEvPT_S3_jjS3_)
        /*0090*/ 	.short	0x0380
        /*0092*/ 	.short	0x0020


	//----- nvinfo : EIATTR_SW_WAR
	.align		4
.L_415:
        /*0094*/ 	.byte	0x04, 0x36
        /*0096*/ 	.short	(.L_417 - .L_416)
.L_416:
        /*0098*/ 	.word	0x00000008
.L_417:


//--------------------- .nv.info._Z17biasAddRelu_bpropIN3c104HalfELi4EEvPT_S3_iiS3_PVfPiS3_ --------------------------
	.section	.nv.info._Z17biasAddRelu_bpropIN3c104HalfELi4EEvPT_S3_iiS3_PVfPiS3_,"",@"SHT_CUDA_INFO"
	.sectionflags	@""
	.align	4


	//----- nvinfo : EIATTR_CUDA_API_VERSION
	.align		4
        /*0000*/ 	.byte	0x04, 0x37
        /*0002*/ 	.short	(.L_419 - .L_418)
.L_418:
        /*0004*/ 	.word	0x00000082


	//----- nvinfo : EIATTR_KPARAM_INFO
	.align		4
.L_419:
        /*0008*/ 	.byte	0x04, 0x17
        /*000a*/ 	.short	(.L_421 - .L_420)
.L_420:
        /*000c*/ 	.word	0x00000000
        /*0010*/ 	.short	0x0007
        /*0012*/ 	.short	0x0030
        /*0014*/ 	.byte	0x00, 0xf5, 0x21, 0x00


	//----- nvinfo : EIATTR_KPARAM_INFO
	.align		4
.L_421:
        /*0018*/ 	.byte	0x04, 0x17
        /*001a*/ 	.short	(.L_423 - .L_422)
.L_422:
        /*001c*/ 	.word	0x00000000
        /*0020*/ 	.short	0x0006
        /*0022*/ 	.short	0x0028
        /*0024*/ 	.byte	0x00, 0xf5, 0x21, 0x00


	//----- nvinfo : EIATTR_KPARAM_INFO
	.align		4
.L_423:
        /*0028*/ 	.byte	0x04, 0x17
        /*002a*/ 	.short	(.L_425 - .L_424)
.L_424:
        /*002c*/ 	.word	0x00000000
        /*0030*/ 	.short	0x0005
        /*0032*/ 	.short	0x0020
        /*0034*/ 	.byte	0x00, 0xf5, 0x21, 0x00


	//----- nvinfo : EIATTR_KPARAM_INFO
	.align		4
.L_425:
        /*0038*/ 	.byte	0x04, 0x17
        /*003a*/ 	.short	(.L_427 - .L_426)
.L_426:
        /*003c*/ 	.word	0x00000000
        /*0040*/ 	.short	0x0004
        /*0042*/ 	.short	0x0018
        /*0044*/ 	.byte	0x00, 0xf5, 0x21, 0x00


	//----- nvinfo : EIATTR_KPARAM_INFO
	.align		4
.L_427:
        /*0048*/ 	.byte	0x04, 0x17
        /*004a*/ 	.short	(.L_429 - .L_428)
.L_428:
        /*004c*/ 	.word	0x00000000
        /*0050*/ 	.short	0x0003
        /*0052*/ 	.short	0x0014
        /*0054*/ 	.byte	0x00, 0xf0, 0x11, 0x00


	//----- nvinfo : EIATTR_KPARAM_INFO
	.align		4
.L_429:
        /*0058*/ 	.byte	0x04, 0x17
        /*005a*/ 	.short	(.L_431 - .L_430)
.L_430:
        /*005c*/ 	.word	0x00000000
        /*0060*/ 	.short	0x0002
        /*0062*/ 	.short	0x0010
        /*0064*/ 	.byte	0x00, 0xf0, 0x11, 0x00


	//----- nvinfo : EIATTR_KPARAM_INFO
	.align		4
.L_431:
        /*0068*/ 	.byte	0x04, 0x17
        /*006a*/ 	.short	(.L_433 - .L_432)
.L_432:
        /*006c*/ 	.word	0x00000000
        /*0070*/ 	.short	0x0001
        /*0072*/ 	.short	0x0008
        /*0074*/ 	.byte	0x00, 0xf5, 0x21, 0x00


	//----- nvinfo : EIATTR_KPARAM_INFO
	.align		4
.L_433:
        /*0078*/ 	.byte	0x04, 0x17
        /*007a*/ 	.short	(.L_435 - .L_434)
.L_434:
        /*007c*/ 	.word	0x00000000
        /*0080*/ 	.short	0x0000
        /*0082*/ 	.short	0x0000
        /*0084*/ 	.byte	0x00, 0xf5, 0x21, 0x00


	//----- nvinfo : EIATTR_SPARSE_MMA_MASK
	.align		4
.L_435:
        /*0088*/ 	.byte	0x03, 0x50
        /*008a*/ 	.short	0x0000


	//----- nvinfo : EIATTR_MAXREG_COUNT
	.align		4
        /*008c*/ 	.byte	0x03, 0x1b
        /*008e*/ 	.short	0x00ff


	//----- nvinfo : EIATTR_NUM_BARRIERS
	.align		4
        /*0090*/ 	.byte	0x02, 0x4c
        /*0092*/ 	.byte	0x01
	.zero		1


	//----- nvinfo : EIATTR_MERCURY_ISA_VERSION
	.align		4
        /*0094*/ 	.byte	0x03, 0x5f
        /*0096*/ 	.short	0x0101


	//----- nvinfo : EIATTR_INT_WARP_WIDE_INSTR_OFFSETS
	.align		4
        /*0098*/ 	.byte	0x04, 0x31
        /*009a*/ 	.short	(.L_437 - .L_436)


	//   ....[0]....
.L_436:
        /*009c*/ 	.word	0x000018f0


	//   ....[1]....
        /*00a0*/ 	.word	0x000019c0


	//----- nvinfo : EIATTR_VRC_CTA_INIT_COUNT
	.align		4
.L_437:
        /*00a4*/ 	.byte	0x02, 0x4a
	.zero		1
	.zero		1


	//----- nvinfo : EIATTR_EXIT_INSTR_OFFSETS
	.align		4
        /*00a8*/ 	.byte	0x04, 0x1c
        /*00aa*/ 	.short	(.L_439 - .L_438)


	//   ....[0]....
.L_438:
        /*00ac*/ 	.word	0x00001aa0


	//   ....[1]....
        /*00b0*/ 	.word	0x000022e0


	//----- nvinfo : EIATTR_CRS_STACK_SIZE
	.align		4
.L_439:
        /*00b4*/ 	.byte	0x04, 0x1e
        /*00b6*/ 	.short	(.L_441 - .L_440)
.L_440:
        /*00b8*/ 	.word	0x00000000


	//----- nvinfo : EIATTR_CBANK_PARAM_SIZE
	.align		4
.L_441:
        /*00bc*/ 	.byte	0x03, 0x19
        /*00be*/ 	.short	0x0038


	//----- nvinfo : EIATTR_PARAM_CBANK
	.align		4
        /*00c0*/ 	.byte	0x04, 0x0a
        /*00c2*/ 	.short	(.L_443 - .L_442)
	.align		4
.L_442:
        /*00c4*/ 	.word	index@(.nv.constant0._Z17biasAddRelu_bpropIN3c104HalfELi4EEvPT_S3_iiS3_PVfPiS3_)
        /*00c8*/ 	.short	0x0380
        /*00ca*/ 	.short	0x0038


	//----- nvinfo : EIATTR_SW_WAR
	.align		4
.L_443:
        /*00cc*/ 	.byte	0x04, 0x36
        /*00ce*/ 	.short	(.L_445 - .L_444)
.L_444:
        /*00d0*/ 	.word	0x00000008
.L_445:


//--------------------- .nv.info._Z25biasAddRelu_bprop_alignedIN3c104HalfELi4EEvPT_S3_iiS3_PVfPiS3_ --------------------------
	.section	.nv.info._Z25biasAddRelu_bprop_alignedIN3c104HalfELi4EEvPT_S3_iiS3_PVfPiS3_,"",@"SHT_CUDA_INFO"
	.sectionflags	@""
	.align	4


	//----- nvinfo : EIATTR_CUDA_API_VERSION
	.align		4
        /*0000*/ 	.byte	0x04, 0x37
        /*0002*/ 	.short	(.L_447 - .L_446)
.L_446:
        /*0004*/ 	.word	0x00000082


	//----- nvinfo : EIATTR_KPARAM_INFO
	.align		4
.L_447:
        /*0008*/ 	.byte	0x04, 0x17
        /*000a*/ 	.short	(.L_449 - .L_448)
.L_448:
        /*000c*/ 	.word	0x00000000
        /*0010*/ 	.short	0x0007
        /*0012*/ 	.short	0x0030
        /*0014*/ 	.byte	0x00, 0xf5, 0x21, 0x00


	//----- nvinfo : EIATTR_KPARAM_INFO
	.align		4
.L_449:
        /*0018*/ 	.byte	0x04, 0x17
        /*001a*/ 	.short	(.L_451 - .L_450)
.L_450:
        /*001c*/ 	.word	0x00000000
        /*0020*/ 	.short	0x0006
        /*0022*/ 	.short	0x0028
        /*0024*/ 	.byte	0x00, 0xf5, 0x21, 0x00


	//----- nvinfo : EIATTR_KPARAM_INFO
	.align		4
.L_451:
        /*0028*/ 	.byte	0x04, 0x17
        /*002a*/ 	.short	(.L_453 - .L_452)
.L_452:
        /*002c*/ 	.word	0x00000000
        /*0030*/ 	.short	0x0005
        /*0032*/ 	.short	0x0020
        /*0034*/ 	.byte	0x00, 0xf5, 0x21, 0x00


	//----- nvinfo : EIATTR_KPARAM_INFO
	.align		4
.L_453:
        /*0038*/ 	.byte	0x04, 0x17
        /*003a*/ 	.short	(.L_455 - .L_454)
.L_454:
        /*003c*/ 	.word	0x00000000
        /*0040*/ 	.short	0x0004
        /*0042*/ 	.short	0x0018
        /*0044*/ 	.byte	0x00, 0xf5, 0x21, 0x00


	//----- nvinfo : EIATTR_KPARAM_INFO
	.align		4
.L_455:
        /*0048*/ 	.byte	0x04, 0x17
        /*004a*/ 	.short	(.L_457 - .L_456)
.L_456:
        /*004c*/ 	.word	0x00000000
        /*0050*/ 	.short	0x0003
        /*0052*/ 	.short	0x0014
        /*0054*/ 	.byte	0x00, 0xf0, 0x11, 0x00


	//----- nvinfo : EIATTR_KPARAM_INFO
	.align		4
.L_457:
        /*0058*/ 	.byte	0x04, 0x17
        /*005a*/ 	.short	(.L_459 - .L_458)
.L_458:
        /*005c*/ 	.word	0x00000000
        /*0060*/ 	.short	0x0002
        /*0062*/ 	.short	0x0010
        /*0064*/ 	.byte	0x00, 0xf0, 0x11, 0x00


	//----- nvinfo : EIATTR_KPARAM_INFO
	.align		4
.L_459:
        /*0068*/ 	.byte	0x04, 0x17
        /*006a*/ 	.short	(.L_461 - .L_460)
.L_460:
        /*006c*/ 	.word	0x00000000
        /*0070*/ 	.short	0x0001
        /*0072*/ 	.short	0x0008
        /*0074*/ 	.byte	0x00, 0xf5, 0x21, 0x00


	//----- nvinfo : EIATTR_KPARAM_INFO
	.align		4
.L_461:
        /*0078*/ 	.byte	0x04, 0x17
        /*007a*/ 	.short	(.L_463 - .L_462)
.L_462:
        /*007c*/ 	.word	0x00000000
        /*0080*/ 	.short	0x0000
        /*0082*/ 	.short	0x0000
        /*0084*/ 	.byte	0x00, 0xf5, 0x21, 0x00


	//----- nvinfo : EIATTR_SPARSE_MMA_MASK
	.align		4
.L_463:
        /*0088*/ 	.byte	0x03, 0x50
        /*008a*/ 	.short	0x0000


	//----- nvinfo : EIATTR_MAXREG_COUNT
	.align		4
        /*008c*/ 	.byte	0x03, 0x1b
        /*008e*/ 	.short	0x00ff


	//----- nvinfo : EIATTR_NUM_BARRIERS
	.align		4
        /*0090*/ 	.byte	0x02, 0x4c
        /*0092*/ 	.byte	0x01
	.zero		1


	//----- nvinfo : EIATTR_MERCURY_ISA_VERSION
	.align		4
        /*0094*/ 	.byte	0x03, 0x5f
        /*0096*/ 	.short	0x0101


	//----- nvinfo : EIATTR_INT_WARP_WIDE_INSTR_OFFSETS
	.align		4
        /*0098*/ 	.byte	0x04, 0x31
        /*009a*/ 	.short	(.L_465 - .L_464)


	//   ....[0]....
.L_464:
        /*009c*/ 	.word	0x00002c00


	//   ....[1]....
        /*00a0*/ 	.word	0x00002cb0


	//----- nvinfo : EIATTR_VRC_CTA_INIT_COUNT
	.align		4
.L_465:
        /*00a4*/ 	.byte	0x02, 0x4a
	.zero		1
	.zero		1


	//----- nvinfo : EIATTR_EXIT_INSTR_OFFSETS
	.align		4
        /*00a8*/ 	.byte	0x04, 0x1c
        /*00aa*/ 	.short	(.L_467 - .L_466)


	//   ....[0]....
.L_466:
        /*00ac*/ 	.word	0x00002af0


	//   ....[1]....
        /*00b0*/ 	.word	0x00002d60


	//   ....[2]....
        /*00b4*/ 	.word	0x000032e0


	//----- nvinfo : EIATTR_CRS_STACK_SIZE
	.align		4
.L_467:
        /*00b8*/ 	.byte	0x04, 0x1e
        /*00ba*/ 	.short	(.L_469 - .L_468)
.L_468:
        /*00bc*/ 	.word	0x00000000


	//----- nvinfo : EIATTR_CBANK_PARAM_SIZE
	.align		4
.L_469:
        /*00c0*/ 	.byte	0x03, 0x19
        /*00c2*/ 	.short	0x0038


	//----- nvinfo : EIATTR_PARAM_CBANK
	.align		4
        /*00c4*/ 	.byte	0x04, 0x0a
        /*00c6*/ 	.short	(.L_471 - .L_470)
	.align		4
.L_470:
        /*00c8*/ 	.word	index@(.nv.constant0._Z25biasAddRelu_bprop_alignedIN3c104HalfELi4EEvPT_S3_iiS3_PVfPiS3_)
        /*00cc*/ 	.short	0x0380
        /*00ce*/ 	.short	0x0038


	//----- nvinfo : EIATTR_SW_WAR
	.align		4
.L_471:
        /*00d0*/ 	.byte	0x04, 0x36
        /*00d2*/ 	.short	(.L_473 - .L_472)
.L_472:
        /*00d4*/ 	.word	0x00000008
.L_473:


//--------------------- .nv.info._Z13biasAdd_bpropIN3c104HalfELi4EEvPT_iiPVfPiS3_ --------------------------
	.section	.nv.info._Z13biasAdd_bpropIN3c104HalfELi4EEvPT_iiPVfPiS3_,"",@"SHT_CUDA_INFO"
	.sectionflags	@""
	.align	4


	//----- nvinfo : EIATTR_CUDA_API_VERSION
	.align		4
        /*0000*/ 	.byte	0x04, 0x37
        /*0002*/ 	.short	(.L_475 - .L_474)
.L_474:
        /*0004*/ 	.word	0x00000082


	//----- nvinfo : EIATTR_KPARAM_INFO
	.align		4
.L_475:
        /*0008*/ 	.byte	0x04, 0x17
        /*000a*/ 	.short	(.L_477 - .L_476)
.L_476:
        /*000c*/ 	.word	0x00000000
        /*0010*/ 	.short	0x0005
        /*0012*/ 	.short	0x0020
        /*0014*/ 	.byte	0x00, 0xf5, 0x21, 0x00


	//----- nvinfo : EIATTR_KPARAM_INFO
	.align		4
.L_477:
        /*0018*/ 	.byte	0x04, 0x17
        /*001a*/ 	.short	(.L_479 - .L_478)
.L_478:
        /*001c*/ 	.word	0x00000000
        /*0020*/ 	.short	0x0004
        /*0022*/ 	.short	0x0018
        /*0024*/ 	.byte	0x00, 0xf5, 0x21, 0x00


	//----- nvinfo : EIATTR_KPARAM_INFO
	.align		4
.L_479:
        /*0028*/ 	.byte	0x04, 0x17
        /*002a*/ 	.short	(.L_481 - .L_480)
.L_480:
        /*002c*/ 	.word	0x00000000
        /*0030*/ 	.short	0x0003
        /*0032*/ 	.short	0x0010
        /*0034*/ 	.byte	0x00, 0xf5, 0x21, 0x00


	//----- nvinfo : EIATTR_KPARAM_INFO
	.align		4
.L_481:
        /*0038*/ 	.byte	0x04, 0x17
        /*003a*/ 	.short	(.L_483 - .L_482)
.L_482:
        /*003c*/ 	.word	0x00000000
        /*0040*/ 	.short	0x0002
        /*0042*/ 	.short	0x000c
        /*0044*/ 	.byte	0x00, 0xf0, 0x11, 0x00


	//----- nvinfo : EIATTR_KPARAM_INFO
	.align		4
.L_483:
        /*0048*/ 	.byte	0x04, 0x17
        /*004a*/ 	.short	(.L_485 - .L_484)
.L_484:
        /*004c*/ 	.word	0x00000000
        /*0050*/ 	.short	0x0001
        /*0052*/ 	.short	0x0008
        /*0054*/ 	.byte	0x00, 0xf0, 0x11, 0x00


	//----- nvinfo : EIATTR_KPARAM_INFO
	.align		4
.L_485:
        /*0058*/ 	.byte	0x04, 0x17
        /*005a*/ 	.short	(.L_487 - .L_486)
.L_486:
        /*005c*/ 	.word	0x00000000
        /*0060*/ 	.short	0x0000
        /*0062*/ 	.short	0x0000
        /*0064*/ 	.byte	0x00, 0xf5, 0x21, 0x00


	//----- nvinfo : EIATTR_SPARSE_MMA_MASK
	.align		4
.L_487:
        /*0068*/ 	.byte	0x03, 0x50
        /*006a*/ 	.short	0x0000


	//----- nvinfo : EIATTR_MAXREG_COUNT
	.align		4
        /*006c*/ 	.byte	0x03, 0x1b
        /*006e*/ 	.short	0x00ff


	//----- nvinfo : EIATTR_NUM_BARRIERS
	.align		4
        /*0070*/ 	.byte	0x02, 0x4c
        /*0072*/ 	.byte	0x01
	.zero		1


	//----- nvinfo : EIATTR_MERCURY_ISA_VERSION
	.align		4
        /*0074*/ 	.byte	0x03, 0x5f
        /*0076*/ 	.short	0x0101


	//----- nvinfo : EIATTR_INT_WARP_WIDE_INSTR_OFFSETS
	.align		4
        /*0078*/ 	.byte	0x04, 0x31
        /*007a*/ 	.short	(.L_489 - .L_488)


	//   ....[0]....
.L_488:
        /*007c*/ 	.word	0x00000f60


	//   ....[1]....
        /*0080*/ 	.word	0x00001030


	//----- nvinfo : EIATTR_VRC_CTA_INIT_COUNT
	.align		4
.L_489:
        /*0084*/ 	.byte	0x02, 0x4a
	.zero		1
	.zero		1


	//----- nvinfo : EIATTR_EXIT_INSTR_OFFSETS
	.align		4
        /*0088*/ 	.byte	0x04, 0x1c
        /*008a*/ 	.short	(.L_491 - .L_490)


	//   ....[0]....
.L_490:
        /*008c*/ 	.word	0x00001110


	//   ....[1]....
        /*0090*/ 	.word	0x00001950


	//----- nvinfo : EIATTR_CRS_STACK_SIZE
	.align		4
.L_491:
        /*0094*/ 	.byte	0x04, 0x1e
        /*0096*/ 	.short	(.L_493 - .L_492)
.L_492:
        /*0098*/ 	.word	0x00000000


	//----- nvinfo : EIATTR_CBANK_PARAM_SIZE
	.align		4
.L_493:
        /*009c*/ 	.byte	0x03, 0x19
        /*009e*/ 	.short	0x0028


	//----- nvinfo : EIATTR_PARAM_CBANK
	.align		4
        /*00a0*/ 	.byte	0x04, 0x0a
        /*00a2*/ 	.short	(.L_495 - .L_494)
	.align		4
.L_494:
        /*00a4*/ 	.word	index@(.nv.constant0._Z13biasAdd_bpropIN3c104HalfELi4EEvPT_iiPVfPiS3_)
        /*00a8*/ 	.short	0x0380
        /*00aa*/ 	.short	0x0028


	//----- nvinfo : EIATTR_SW_WAR
	.align		4
.L_495:
        /*00ac*/ 	.byte	0x04, 0x36
        /*00ae*/ 	.short	(.L_497 - .L_496)
.L_496:
        /*00b0*/ 	.word	0x00000008
.L_497:


//--------------------- .nv.info._Z10Relu_fpropIN3c104HalfEEvPT_jj --------------------------
	.section	.nv.info._Z10Relu_fpropIN3c104HalfEEvPT_jj,"",@"SHT_CUDA_INFO"
	.sectionflags	@""
	.align	4


	//----- nvinfo : EIATTR_CUDA_API_VERSION
	.align		4
        /*0000*/ 	.byte	0x04, 0x37
        /*0002*/ 	.short	(.L_499 - .L_498)
.L_498:
        /*0004*/ 	.word	0x00000082


	//----- nvinfo : EIATTR_KPARAM_INFO
	.align		4
.L_499:
        /*0008*/ 	.byte	0x04, 0x17
        /*000a*/ 	.short	(.L_501 - .L_500)
.L_500:
        /*000c*/ 	.word	0x00000000
        /*0010*/ 	.short	0x0002
        /*0012*/ 	.short	0x000c
        /*0014*/ 	.byte	0x00, 0xf0, 0x11, 0x00


	//----- nvinfo : EIATTR_KPARAM_INFO
	.align		4
.L_501:
        /*0018*/ 	.byte	0x04, 0x17
        /*001a*/ 	.short	(.L_503 - .L_502)
.L_502:
        /*001c*/ 	.word	0x00000000
        /*0020*/ 	.short	0x0001
        /*0022*/ 	.short	0x0008
        /*0024*/ 	.byte	0x00, 0xf0, 0x11, 0x00


	//----- nvinfo : EIATTR_KPARAM_INFO
	.align		4
.L_503:
        /*0028*/ 	.byte	0x04, 0x17
        /*002a*/ 	.short	(.L_505 - .L_504)
.L_504:
        /*002c*/ 	.word	0x00000000
        /*0030*/ 	.short	0x0000
        /*0032*/ 	.short	0x0000
        /*0034*/ 	.byte	0x00, 0xf5, 0x21, 0x00


	//----- nvinfo : EIATTR_SPARSE_MMA_MASK
	.align		4
.L_505:
        /*0038*/ 	.byte	0x03, 0x50
        /*003a*/ 	.short	0x0000


	//----- nvinfo : EIATTR_MAXREG_COUNT
	.align		4
        /*003c*/ 	.byte	0x03, 0x1b
        /*003e*/ 	.short	0x00ff


	//----- nvinfo : EIATTR_MERCURY_ISA_VERSION
	.align		4
        /*0040*/ 	.byte	0x03, 0x5f
        /*0042*/ 	.short	0x0101


	//----- nvinfo : EIATTR_VRC_CTA_INIT_COUNT
	.align		4
        /*0044*/ 	.byte	0x02, 0x4a
	.zero		1
	.zero		1


	//----- nvinfo : EIATTR_EXIT_INSTR_OFFSETS
	.align		4
        /*0048*/ 	.byte	0x04, 0x1c
        /*004a*/ 	.short	(.L_507 - .L_506)


	//   ....[0]....
.L_506:
        /*004c*/ 	.word	0x00000100


	//   ....[1]....
        /*0050*/ 	.word	0x000002d0


	//   ....[2]....
        /*0054*/ 	.word	0x00000350


	//   ....[3]....
        /*0058*/ 	.word	0x000005b0


	//----- nvinfo : EIATTR_CRS_STACK_SIZE
	.align		4
.L_507:
        /*005c*/ 	.byte	0x04, 0x1e
        /*005e*/ 	.short	(.L_509 - .L_508)
.L_508:
        /*0060*/ 	.word	0x00000000


	//----- nvinfo : EIATTR_CBANK_PARAM_SIZE
	.align		4
.L_509:
        /*0064*/ 	.byte	0x03, 0x19
        /*0066*/ 	.short	0x0010


	//----- nvinfo : EIATTR_PARAM_CBANK
	.align		4
        /*0068*/ 	.byte	0x04, 0x0a
        /*006a*/ 	.short	(.L_511 - .L_510)
	.align		4
.L_510:
        /*006c*/ 	.word	index@(.nv.constant0._Z10Relu_fpropIN3c104HalfEEvPT_jj)
        /*0070*/ 	.short	0x0380
        /*0072*/ 	.short	0x0010


	//----- nvinfo : EIATTR_SW_WAR
	.align		4
.L_511:
        /*0074*/ 	.byte	0x04, 0x36
        /*0076*/ 	.short	(.L_513 - .L_512)
.L_512:
        /*0078*/ 	.word	0x00000008
.L_513:


//--------------------- .nv.info._Z13Sigmoid_fpropIN3c104HalfEEvPT_jj --------------------------
	.section	.nv.info._Z13Sigmoid_fpropIN3c104HalfEEvPT_jj,"",@"SHT_CUDA_INFO"
	.sectionflags	@""
	.align	4


	//----- nvinfo : EIATTR_CUDA_API_VERSION
	.align		4
        /*0000*/ 	.byte	0x04, 0x37
        /*0002*/ 	.short	(.L_515 - .L_514)
.L_514:
        /*0004*/ 	.word	0x00000082


	//----- nvinfo : EIATTR_KPARAM_INFO
	.align		4
.L_515:
        /*0008*/ 	.byte	0x04, 0x17
        /*000a*/ 	.short	(.L_517 - .L_516)
.L_516:
        /*000c*/ 	.word	0x00000000
        /*0010*/ 	.short	0x0002
        /*0012*/ 	.short	0x000c
        /*0014*/ 	.byte	0x00, 0xf0, 0x11, 0x00


	//----- nvinfo : EIATTR_KPARAM_INFO
	.align		4
.L_517:
        /*0018*/ 	.byte	0x04, 0x17
        /*001a*/ 	.short	(.L_519 - .L_518)
.L_518:
        /*001c*/ 	.word	0x00000000
        /*0020*/ 	.short	0x0001
        /*0022*/ 	.short	0x0008
        /*0024*/ 	.byte	0x00, 0xf0, 0x11, 0x00


	//----- nvinfo : EIATTR_KPARAM_INFO
	.align		4
.L_519:
        /*0028*/ 	.byte	0x04, 0x17
        /*002a*/ 	.short	(.L_521 - .L_520)
.L_520:
        /*002c*/ 	.word	0x00000000
        /*0030*/ 	.short	0x0000
        /*0032*/ 	.short	0x0000
        /*0034*/ 	.byte	0x00, 0xf5, 0x21, 0x00


	//----- nvinfo : EIATTR_SPARSE_MMA_MASK
	.align		4
.L_521:
        /*0038*/ 	.byte	0x03, 0x50
        /*003a*/ 	.short	0x0000


	//----- nvinfo : EIATTR_MAXREG_COUNT
	.align		4
        /*003c*/ 	.byte	0x03, 0x1b
        /*003e*/ 	.short	0x00ff


	//----- nvinfo : EIATTR_MERCURY_ISA_VERSION
	.align		4
        /*0040*/ 	.byte	0x03, 0x5f
        /*0042*/ 	.short	0x0101


	//----- nvinfo : EIATTR_VRC_CTA_INIT_COUNT
	.align		4
        /*0044*/ 	.byte	0x02, 0x4a
	.zero		1
	.zero		1


	//----- nvinfo : EIATTR_EXIT_INSTR_OFFSETS
	.align		4
        /*0048*/ 	.byte	0x04, 0x1c
        /*004a*/ 	.short	(.L_523 - .L_522)


	//   ....[0]....
.L_522:
        /*004c*/ 	.word	0x00000100


	//   ....[1]....
        /*0050*/ 	.word	0x00000390


	//   ....[2]....
        /*0054*/ 	.word	0x00000410


	//   ....[3]....
        /*0058*/ 	.word	0x00000740


	//----- nvinfo : EIATTR_CRS_STACK_SIZE
	.align		4
.L_523:
        /*005c*/ 	.byte	0x04, 0x1e
        /*005e*/ 	.short	(.L_525 - .L_524)
.L_524:
        /*0060*/ 	.word	0x00000000


	//----- nvinfo : EIATTR_CBANK_PARAM_SIZE
	.align		4
.L_525:
        /*0064*/ 	.byte	0x03, 0x19
        /*0066*/ 	.short	0x0010


	//----- nvinfo : EIATTR_PARAM_CBANK
	.align		4
        /*0068*/ 	.byte	0x04, 0x0a
        /*006a*/ 	.short	(.L_527 - .L_526)
	.align		4
.L_526:
        /*006c*/ 	.word	index@(.nv.constant0._Z13Sigmoid_fpropIN3c104HalfEEvPT_jj)
        /*0070*/ 	.short	0x0380
        /*0072*/ 	.short	0x0010


	//----- nvinfo : EIATTR_SW_WAR
	.align		4
.L_527:
        /*0074*/ 	.byte	0x04, 0x36
        /*0076*/ 	.short	(.L_529 - .L_528)
.L_528:
        /*0078*/ 	.word	0x00000008
.L_529:


//--------------------- .nv.info._Z17biasAddRelu_fpropIN3c104HalfEEvPT_S3_jj --------------------------
	.section	.nv.info._Z17biasAddRelu_fpropIN3c104HalfEEvPT_S3_jj,"",@"SHT_CUDA_INFO"
	.sectionflags	@""
	.align	4


	//----- nvinfo : EIATTR_CUDA_API_VERSION
	.align		4
        /*0000*/ 	.byte	0x04, 0x37
        /*0002*/ 	.short	(.L_531 - .L_530)
.L_530:
        /*0004*/ 	.word	0x00000082


	//----- nvinfo : EIATTR_KPARAM_INFO
	.align		4
.L_531:
        /*0008*/ 	.byte	0x04, 0x17
        /*000a*/ 	.short	(.L_533 - .L_532)
.L_532:
        /*000c*/ 	.word	0x00000000
        /*0010*/ 	.short	0x0003
        /*0012*/ 	.short	0x0014
        /*0014*/ 	.byte	0x00, 0xf0, 0x11, 0x00


	//----- nvinfo : EIATTR_KPARAM_INFO
	.align		4
.L_533:
        /*0018*/ 	.byte	0x04, 0x17
        /*001a*/ 	.short	(.L_535 - .L_534)
.L_534:
        /*001c*/ 	.word	0x00000000
        /*0020*/ 	.short	0x0002
        /*0022*/ 	.short	0x0010
        /*0024*/ 	.byte	0x00, 0xf0, 0x11, 0x00


	//----- nvinfo : EIATTR_KPARAM_INFO
	.align		4
.L_535:
        /*0028*/ 	.byte	0x04, 0x17
        /*002a*/ 	.short	(.L_537 - .L_536)
.L_536:
        /*002c*/ 	.word	0x00000000
        /*0030*/ 	.short	0x0001
        /*0032*/ 	.short	0x0008
        /*0034*/ 	.byte	0x00, 0xf5, 0x21, 0x00


	//----- nvinfo : EIATTR_KPARAM_INFO
	.align		4
.L_537:
        /*0038*/ 	.byte	0x04, 0x17
        /*003a*/ 	.short	(.L_539 - .L_538)
.L_538:
        /*003c*/ 	.word	0x00000000
        /*0040*/ 	.short	0x0000
        /*0042*/ 	.short	0x0000
        /*0044*/ 	.byte	0x00, 0xf5, 0x21, 0x00


	//----- nvinfo : EIATTR_SPARSE_MMA_MASK
	.align		4
.L_539:
        /*0048*/ 	.byte	0x03, 0x50
        /*004a*/ 	.short	0x0000


	//----- nvinfo : EIATTR_MAXREG_COUNT
	.align		4
        /*004c*/ 	.byte	0x03, 0x1b
        /*004e*/ 	.short	0x00ff


	//----- nvinfo : EIATTR_MERCURY_ISA_VERSION
	.align		4
        /*0050*/ 	.byte	0x03, 0x5f
        /*0052*/ 	.short	0x0101


	//----- nvinfo : EIATTR_VRC_CTA_INIT_COUNT
	.align		4
        /*0054*/ 	.byte	0x02, 0x4a
	.zero		1
	.zero		1


	//----- nvinfo : EIATTR_EXIT_INSTR_OFFSETS
	.align		4
        /*0058*/ 	.byte	0x04, 0x1c
        /*005a*/ 	.short	(.L_541 - .L_540)


	//   ....[0]....
.L_540:
        /*005c*/ 	.word	0x00000120


	//   ....[1]....
        /*0060*/ 	.word	0x000004f0


	//   ....[2]....
        /*0064*/ 	.word	0x00000570


	//   ....[3]....
        /*0068*/ 	.word	0x00000a10


	//----- nvinfo : EIATTR_CRS_STACK_SIZE
	.align		4
.L_541:
        /*006c*/ 	.byte	0x04, 0x1e
        /*006e*/ 	.short	(.L_543 - .L_542)
.L_542:
        /*0070*/ 	.word	0x00000000


	//----- nvinfo : EIATTR_CBANK_PARAM_SIZE
	.align		4
.L_543:
        /*0074*/ 	.byte	0x03, 0x19
        /*0076*/ 	.short	0x0018


	//----- nvinfo : EIATTR_PARAM_CBANK
	.align		4
        /*0078*/ 	.byte	0x04, 0x0a
        /*007a*/ 	.short	(.L_545 - .L_544)
	.align		4
.L_544:
        /*007c*/ 	.word	index@(.nv.constant0._Z17biasAddRelu_fpropIN3c104HalfEEvPT_S3_jj)
        /*0080*/ 	.short	0x0380
        /*0082*/ 	.short	0x0018


	//----- nvinfo : EIATTR_SW_WAR
	.align		4
.L_545:
        /*0084*/ 	.byte	0x04, 0x36
        /*0086*/ 	.short	(.L_547 - .L_546)
.L_546:
        /*0088*/ 	.word	0x00000008
.L_547:


//--------------------- .nv.info._Z13biasAdd_fpropIN3c104HalfEEvPT_S3_jj --------------------------
	.section	.nv.info._Z13biasAdd_fpropIN3c104HalfEEvPT_S3_jj,"",@"SHT_CUDA_INFO"
	.sectionflags	@""
	.align	4


	//----- nvinfo : EIATTR_CUDA_API_VERSION
	.align		4
        /*0000*/ 	.byte	0x04, 0x37
        /*0002*/ 	.short	(.L_549 - .L_548)
.L_548:
        /*0004*/ 	.word	0x00000082


	//----- nvinfo : EIATTR_KPARAM_INFO
	.align		4
.L_549:
        /*0008*/ 	.byte	0x04, 0x17
        /*000a*/ 	.short	(.L_551 - .L_550)
.L_550:
        /*000c*/ 	.word	0x00000000
        /*0010*/ 	.short	0x0003
        /*0012*/ 	.short	0x0014
        /*0014*/ 	.byte	0x00, 0xf0, 0x11, 0x00


	//----- nvinfo : EIATTR_KPARAM_INFO
	.align		4
.L_551:
        /*0018*/ 	.byte	0x04, 0x17
        /*001a*/ 	.short	(.L_553 - .L_552)
.L_552:
        /*001c*/ 	.word	0x00000000
        /*0020*/ 	.short	0x0002
        /*0022*/ 	.short	0x0010
        /*0024*/ 	.byte	0x00, 0xf0, 0x11, 0x00


	//----- nvinfo : EIATTR_KPARAM_INFO
	.align		4
.L_553:
        /*0028*/ 	.byte	0x04, 0x17
        /*002a*/ 	.short	(.L_555 - .L_554)
.L_554:
        /*002c*/ 	.word	0x00000000
        /*0030*/ 	.short	0x0001
        /*0032*/ 	.short	0x0008
        /*0034*/ 	.byte	0x00, 0xf5, 0x21, 0x00


	//----- nvinfo : EIATTR_KPARAM_INFO
	.align		4
.L_555:
        /*0038*/ 	.byte	0x04, 0x17
        /*003a*/ 	.short	(.L_557 - .L_556)
.L_556:
        /*003c*/ 	.word	0x00000000
        /*0040*/ 	.short	0x0000
        /*0042*/ 	.short	0x0000
        /*0044*/ 	.byte	0x00, 0xf5, 0x21, 0x00


	//----- nvinfo : EIATTR_SPARSE_MMA_MASK
	.align		4
.L_557:
        /*0048*/ 	.byte	0x03, 0x50
        /*004a*/ 	.short	0x0000


	//----- nvinfo : EIATTR_MAXREG_COUNT
	.align		4
        /*004c*/ 	.byte	0x03, 0x1b
        /*004e*/ 	.short	0x00ff


	//----- nvinfo : EIATTR_MERCURY_ISA_VERSION
	.align		4
        /*0050*/ 	.byte	0x03, 0x5f
        /*0052*/ 	.short	0x0101


	//----- nvinfo : EIATTR_VRC_CTA_INIT_COUNT
	.align		4
        /*0054*/ 	.byte	0x02, 0x4a
	.zero		1
	.zero		1


	//----- nvinfo : EIATTR_EXIT_INSTR_OFFSETS
	.align		4
        /*0058*/ 	.byte	0x04, 0x1c
        /*005a*/ 	.short	(.L_559 - .L_558)


	//   ....[0]....
.L_558:
        /*005c*/ 	.word	0x00000120


	//   ....[1]....
        /*0060*/ 	.word	0x000004b0


	//   ....[2]....
        /*0064*/ 	.word	0x00000530


	//   ....[3]....
        /*0068*/ 	.word	0x00000990


	//----- nvinfo : EIATTR_CRS_STACK_SIZE
	.align		4
.L_559:
        /*006c*/ 	.byte	0x04, 0x1e
        /*006e*/ 	.short	(.L_561 - .L_560)
.L_560:
        /*0070*/ 	.word	0x00000000


	//----- nvinfo : EIATTR_CBANK_PARAM_SIZE
	.align		4
.L_561:
        /*0074*/ 	.byte	0x03, 0x19
        /*0076*/ 	.short	0x0018


	//----- nvinfo : EIATTR_PARAM_CBANK
	.align		4
        /*0078*/ 	.byte	0x04, 0x0a
        /*007a*/ 	.short	(.L_563 - .L_562)
	.align		4
.L_562:
        /*007c*/ 	.word	index@(.nv.constant0._Z13biasAdd_fpropIN3c104HalfEEvPT_S3_jj)
        /*0080*/ 	.short	0x0380
        /*0082*/ 	.short	0x0018


	//----- nvinfo : EIATTR_SW_WAR
	.align		4
.L_563:
        /*0084*/ 	.byte	0x04, 0x36
        /*0086*/ 	.short	(.L_565 - .L_564)
.L_564:
        /*0088*/ 	.word	0x00000008
.L_565:


//--------------------- .nv.info._Z10Relu_bpropIfEvPT_S1_jjS1_ --------------------------
	.section	.nv.info._Z10Relu_bpropIfEvPT_S1_jjS1_,"",@"SHT_CUDA_INFO"
	.sectionflags	@""
	.align	4


	//----- nvinfo : EIATTR_CUDA_API_VERSION
	.align		4
        /*0000*/ 	.byte	0x04, 0x37
        /*0002*/ 	.short	(.L_567 - .L_566)
.L_566:
        /*0004*/ 	.word	0x00000082


	//----- nvinfo : EIATTR_KPARAM_INFO
	.align		4
.L_567:
        /*0008*/ 	.byte	0x04, 0x17
        /*000a*/ 	.short	(.L_569 - .L_568)
.L_568:
        /*000c*/ 	.word	0x00000000
        /*0010*/ 	.short	0x0004
        /*0012*/ 	.short	0x0018
        /*0014*/ 	.byte	0x00, 0xf5, 0x21, 0x00


	//----- nvinfo : EIATTR_KPARAM_INFO
	.align		4
.L_569:
        /*0018*/ 	.byte	0x04, 0x17
        /*001a*/ 	.short	(.L_571 - .L_570)
.L_570:
        /*001c*/ 	.word	0x00000000
        /*0020*/ 	.short	0x0003
        /*0022*/ 	.short	0x0014
        /*0024*/ 	.byte	0x00, 0xf0, 0x11, 0x00


	//----- nvinfo : EIATTR_KPARAM_INFO
	.align		4
.L_571:
        /*0028*/ 	.byte	0x04, 0x17
        /*002a*/ 	.short	(.L_573 - .L_572)
.L_572:
        /*002c*/ 	.word	0x00000000
        /*0030*/ 	.short	0x0002
        /*0032*/ 	.short	0x0010
        /*0034*/ 	.byte	0x00, 0xf0, 0x11, 0x00


	//----- nvinfo : EIATTR_KPARAM_INFO
	.align		4
.L_573:
        /*0038*/ 	.byte	0x04, 0x17
        /*003a*/ 	.short	(.L_575 - .L_574)
.L_574:
        /*003c*/ 	.word	0x00000000
        /*0040*/ 	.short	0x0001
        /*0042*/ 	.short	0x0008
        /*0044*/ 	.byte	0x00, 0xf5, 0x21, 0x00


	//----- nvinfo : EIATTR_KPARAM_INFO
	.align		4
.L_575:
        /*0048*/ 	.byte	0x04, 0x17
        /*004a*/ 	.short	(.L_577 - .L_576)
.L_576:
        /*004c*/ 	.word	0x00000000
        /*0050*/ 	.short	0x0000
        /*0052*/ 	.short	0x0000
        /*0054*/ 	.byte	0x00, 0xf5, 0x21, 0x00


	//----- nvinfo : EIATTR_SPARSE_MMA_MASK
	.align		4
.L_577:
        /*0058*/ 	.byte	0x03, 0x50
        /*005a*/ 	.short	0x0000


	//----- nvinfo : EIATTR_MAXREG_COUNT
	.align		4
        /*005c*/ 	.byte	0x03, 0x1b
        /*005e*/ 	.short	0x00ff


	//----- nvinfo : EIATTR_MERCURY_ISA_VERSION
	.align		4
        /*0060*/ 	.byte	0x03, 0x5f
        /*0062*/ 	.short	0x0101


	//----- nvinfo : EIATTR_VRC_CTA_INIT_COUNT
	.align		4
        /*0064*/ 	.byte	0x02, 0x4a
	.zero		1
	.zero		1


	//----- nvinfo : EIATTR_EXIT_INSTR_OFFSETS
	.align		4
        /*0068*/ 	.byte	0x04, 0x1c
        /*006a*/ 	.short	(.L_579 - .L_578)


	//   ....[0]....
.L_578:
        /*006c*/ 	.word	0x00000130


	//   ....[1]....
        /*0070*/ 	.word	0x000002b0


	//   ....[2]....
        /*0074*/ 	.word	0x00000330


	//   ....[3]....
        /*0078*/ 	.word	0x000006c0


	//----- nvinfo : EIATTR_CRS_STACK_SIZE
	.align		4
.L_579:
        /*007c*/ 	.byte	0x04, 0x1e
        /*007e*/ 	.short	(.L_581 - .L_580)
.L_580:
        /*0080*/ 	.word	0x00000000


	//----- nvinfo : EIATTR_CBANK_PARAM_SIZE
	.align		4
.L_581:
        /*0084*/ 	.byte	0x03, 0x19
        /*0086*/ 	.short	0x0020


	//----- nvinfo : EIATTR_PARAM_CBANK
	.align		4
        /*0088*/ 	.byte	0x04, 0x0a
        /*008a*/ 	.short	(.L_583 - .L_582)
	.align		4
.L_582:
        /*008c*/ 	.word	index@(.nv.constant0._Z10Relu_bpropIfEvPT_S1_jjS1_)
        /*0090*/ 	.short	0x0380
        /*0092*/ 	.short	0x0020


	//----- nvinfo : EIATTR_SW_WAR
	.align		4
.L_583:
        /*0094*/ 	.byte	0x04, 0x36
        /*0096*/ 	.short	(.L_585 - .L_584)
.L_584:
        /*0098*/ 	.word	0x00000008
.L_585:


//--------------------- .nv.info._Z13Sigmoid_bpropIfEvPT_S1_jjS1_ --------------------------
	.section	.nv.info._Z13Sigmoid_bpropIfEvPT_S1_jjS1_,"",@"SHT_CUDA_INFO"
	.sectionflags	@""
	.align	4


	//----- nvinfo : EIATTR_CUDA_API_VERSION
	.align		4
        /*0000*/ 	.byte	0x04, 0x37
        /*0002*/ 	.short	(.L_587 - .L_586)
.L_586:
        /*0004*/ 	.word	0x00000082


	//----- nvinfo : EIATTR_KPARAM_INFO
	.align		4
.L_587:
        /*0008*/ 	.byte	0x04, 0x17
        /*000a*/ 	.short	(.L_589 - .L_588)
.L_588:
        /*000c*/ 	.word	0x00000000
        /*0010*/ 	.short	0x0004
        /*0012*/ 	.short	0x0018
        /*0014*/ 	.byte	0x00, 0xf5, 0x21, 0x00


	//----- nvinfo : EIATTR_KPARAM_INFO
	.align		4
.L_589:
        /*0018*/ 	.byte	0x04, 0x17
        /*001a*/ 	.short	(.L_591 - .L_590)
.L_590:
        /*001c*/ 	.word	0x00000000
        /*0020*/ 	.short	0x0003
        /*0022*/ 	.short	0x0014
        /*0024*/ 	.byte	0x00, 0xf0, 0x11, 0x00


	//----- nvinfo : EIATTR_KPARAM_INFO
	.align		4
.L_591:
        /*0028*/ 	.byte	0x04, 0x17
        /*002a*/ 	.short	(.L_593 - .L_592)
.L_592:
        /*002c*/ 	.word	0x00000000
        /*0030*/ 	.short	0x0002
        /*0032*/ 	.short	0x0010
        /*0034*/ 	.byte	0x00, 0xf0, 0x11, 0x00


	//----- nvinfo : EIATTR_KPARAM_INFO
	.align		4
.L_593:
        /*0038*/ 	.byte	0x04, 0x17
        /*003a*/ 	.short	(.L_595 - .L_594)
.L_594:
        /*003c*/ 	.word	0x00000000
        /*0040*/ 	.short	0x0001
        /*0042*/ 	.short	0x0008
        /*0044*/ 	.byte	0x00, 0xf5, 0x21, 0x00


	//----- nvinfo : EIATTR_KPARAM_INFO
	.align		4
.L_595:
        /*0048*/ 	.byte	0x04, 0x17
        /*004a*/ 	.short	(.L_597 - .L_596)
.L_596:
        /*004c*/ 	.word	0x00000000
        /*0050*/ 	.short	0x0000
        /*0052*/ 	.short	0x0000
        /*0054*/ 	.byte	0x00, 0xf5, 0x21, 0x00


	//----- nvinfo : EIATTR_SPARSE_MMA_MASK
	.align		4
.L_597:
        /*0058*/ 	.byte	0x03, 0x50
        /*005a*/ 	.short	0x0000


	//----- nvinfo : EIATTR_MAXREG_COUNT
	.align		4
        /*005c*/ 	.byte	0x03, 0x1b
        /*005e*/ 	.short	0x00ff


	//----- nvinfo : EIATTR_MERCURY_ISA_VERSION
	.align		4
        /*0060*/ 	.byte	0x03, 0x5f
        /*0062*/ 	.short	0x0101


	//----- nvinfo : EIATTR_VRC_CTA_INIT_COUNT
	.align		4
        /*0064*/ 	.byte	0x02, 0x4a
	.zero		1
	.zero		1


	//----- nvinfo : EIATTR_EXIT_INSTR_OFFSETS
	.align		4
        /*0068*/ 	.byte	0x04, 0x1c
        /*006a*/ 	.short	(.L_599 - .L_598)


	//   ....[0]....
.L_598:
        /*006c*/ 	.word	0x00000130


	//   ....[1]....
        /*0070*/ 	.word	0x000002f0


	//   ....[2]....
        /*0074*/ 	.word	0x00000370


	//   ....[3]....
        /*0078*/ 	.word	0x00000740


	//----- nvinfo : EIATTR_CRS_STACK_SIZE
	.align		4
.L_599:
        /*007c*/ 	.byte	0x04, 0x1e
        /*007e*/ 	.short	(.L_601 - .L_600)
.L_600:
        /*0080*/ 	.word	0x00000000


	//----- nvinfo : EIATTR_CBANK_PARAM_SIZE
	.align		4
.L_601:
        /*0084*/ 	.byte	0x03, 0x19
        /*0086*/ 	.short	0x0020


	//----- nvinfo : EIATTR_PARAM_CBANK
	.align		4
        /*0088*/ 	.byte	0x04, 0x0a
        /*008a*/ 	.short	(.L_603 - .L_602)
	.align		4
.L_602:
        /*008c*/ 	.word	index@(.nv.constant0._Z13Sigmoid_bpropIfEvPT_S1_jjS1_)
        /*0090*/ 	.short	0x0380
        /*0092*/ 	.short	0x0020


	//----- nvinfo : EIATTR_SW_WAR
	.align		4
.L_603:
        /*0094*/ 	.byte	0x04, 0x36
        /*0096*/ 	.short	(.L_605 - .L_604)
.L_604:
        /*0098*/ 	.word	0x00000008
.L_605:


//--------------------- .nv.info._Z17biasAddRelu_bpropIfLi4EEvPT_S1_iiS1_PVfPiS1_ --------------------------
	.section	.nv.info._Z17biasAddRelu_bpropIfLi4EEvPT_S1_iiS1_PVfPiS1_,"",@"SHT_CUDA_INFO"
	.sectionflags	@""
	.align	4


	//----- nvinfo : EIATTR_CUDA_API_VERSION
	.align		4
        /*0000*/ 	.byte	0x04, 0x37
        /*0002*/ 	.short	(.L_607 - .L_606)
.L_606:
        /*0004*/ 	.word	0x00000082


	//----- nvinfo : EIATTR_KPARAM_INFO
	.align		4
.L_607:
        /*0008*/ 	.byte	0x04, 0x17
        /*000a*/ 	.short	(.L_609 - .L_608)
.L_608:
        /*000c*/ 	.word	0x00000000
        /*0010*/ 	.short	0x0007
        /*0012*/ 	.short	0x0030
        /*0014*/ 	.byte	0x00, 0xf5, 0x21, 0x00


	//----- nvinfo : EIATTR_KPARAM_INFO
	.align		4
.L_609:
        /*0018*/ 	.byte	0x04, 0x17
        /*001a*/ 	.short	(.L_611 - .L_610)
.L_610:
        /*001c*/ 	.word	0x00000000
        /*0020*/ 	.short	0x0006
        /*0022*/ 	.short	0x0028
        /*0024*/ 	.byte	0x00, 0xf5, 0x21, 0x00


	//----- nvinfo : EIATTR_KPARAM_INFO
	.align		4
.L_611:
        /*0028*/ 	.byte	0x04, 0x17
        /*002a*/ 	.short	(.L_613 - .L_612)
.L_612:
        /*002c*/ 	.word	0x00000000
        /*0030*/ 	.short	0x0005
        /*0032*/ 	.short	0x0020
        /*0034*/ 	.byte	0x00, 0xf5, 0x21, 0x00


	//----- nvinfo : EIATTR_KPARAM_INFO
	.align		4
.L_613:
        /*0038*/ 	.byte	0x04, 0x17
        /*003a*/ 	.short	(.L_615 - .L_614)
.L_614:
        /*003c*/ 	.word	0x00000000
        /*0040*/ 	.short	0x0004
        /*0042*/ 	.short	0x0018
        /*0044*/ 	.byte	0x00, 0xf5, 0x21, 0x00


	//----- nvinfo : EIATTR_KPARAM_INFO
	.align		4
.L_615:
        /*0048*/ 	.byte	0x04, 0x17
        /*004a*/ 	.short	(.L_617 - .L_616)
.L_616:
        /*004c*/ 	.word	0x00000000
        /*0050*/ 	.short	0x0003
        /*0052*/ 	.short	0x0014
        /*0054*/ 	.byte	0x00, 0xf0, 0x11, 0x00


	//----- nvinfo : EIATTR_KPARAM_INFO
	.align		4
.L_617:
        /*0058*/ 	.byte	0x04, 0x17
        /*005a*/ 	.short	(.L_619 - .L_618)
.L_618:
        /*005c*/ 	.word	0x00000000
        /*0060*/ 	.short	0x0002
        /*0062*/ 	.short	0x0010
        /*0064*/ 	.byte	0x00, 0xf0, 0x11, 0x00


	//----- nvinfo : EIATTR_KPARAM_INFO
	.align		4
.L_619:
        /*0068*/ 	.byte	0x04, 0x17
        /*006a*/ 	.short	(.L_621 - .L_620)
.L_620:
        /*006c*/ 	.word	0x00000000
        /*0070*/ 	.short	0x0001
        /*0072*/ 	.short	0x0008
        /*0074*/ 	.byte	0x00, 0xf5, 0x21, 0x00


	//----- nvinfo : EIATTR_KPARAM_INFO
	.align		4
.L_621:
        /*0078*/ 	.byte	0x04, 0x17
        /*007a*/ 	.short	(.L_623 - .L_622)
.L_622:
        /*007c*/ 	.word	0x00000000
        /*0080*/ 	.short	0x0000
        /*0082*/ 	.short	0x0000
        /*0084*/ 	.byte	0x00, 0xf5, 0x21, 0x00


	//----- nvinfo : EIATTR_SPARSE_MMA_MASK
	.align		4
.L_623:
        /*0088*/ 	.byte	0x03, 0x50
        /*008a*/ 	.short	0x0000


	//----- nvinfo : EIATTR_MAXREG_COUNT
	.align		4
        /*008c*/ 	.byte	0x03, 0x1b
        /*008e*/ 	.short	0x00ff


	//----- nvinfo : EIATTR_NUM_BARRIERS
	.align		4
        /*0090*/ 	.byte	0x02, 0x4c
        /*0092*/ 	.byte	0x01
	.zero		1


	//----- nvinfo : EIATTR_MERCURY_ISA_VERSION
	.align		4
        /*0094*/ 	.byte	0x03, 0x5f
        /*0096*/ 	.short	0x0101


	//----- nvinfo : EIATTR_INT_WARP_WIDE_INSTR_OFFSETS
	.align		4
        /*0098*/ 	.byte	0x04, 0x31
        /*009a*/ 	.short	(.L_625 - .L_624)


	//   ....[0]....
.L_624:
        /*009c*/ 	.word	0x000010d0


	//   ....[1]....
        /*00a0*/ 	.word	0x000011a0


	//----- nvinfo : EIATTR_VRC_CTA_INIT_COUNT
	.align		4
.L_625:
        /*00a4*/ 	.byte	0x02, 0x4a
	.zero		1
	.zero		1


	//----- nvinfo : EIATTR_EXIT_INSTR_OFFSETS
	.align		4
        /*00a8*/ 	.byte	0x04, 0x1c
        /*00aa*/ 	.short	(.L_627 - .L_626)


	//   ....[0]....
.L_626:
        /*00ac*/ 	.word	0x00001280


	//   ....[1]....
        /*00b0*/ 	.word	0x00001ab0


	//----- nvinfo : EIATTR_CRS_STACK_SIZE
	.align		4
.L_627:
        /*00b4*/ 	.byte	0x04, 0x1e
        /*00b6*/ 	.short	(.L_629 - .L_628)
.L_628:
        /*00b8*/ 	.word	0x00000000


	//----- nvinfo : EIATTR_CBANK_PARAM_SIZE
	.align		4
.L_629:
        /*00bc*/ 	.byte	0x03, 0x19
        /*00be*/ 	.short	0x0038


	//----- nvinfo : EIATTR_PARAM_CBANK
	.align		4
        /*00c0*/ 	.byte	0x04, 0x0a
        /*00c2*/ 	.short	(.L_631 - .L_630)
	.align		4
.L_630:
        /*00c4*/ 	.word	index@(.nv.constant0._Z17biasAddRelu_bpropIfLi4EEvPT_S1_iiS1_PVfPiS1_)
        /*00c8*/ 	.short	0x0380
        /*00ca*/ 	.short	0x0038


	//----- nvinfo : EIATTR_SW_WAR
	.align		4
.L_631:
        /*00cc*/ 	.byte	0x04, 0x36
        /*00ce*/ 	.short	(.L_633 - .L_632)
.L_632:
        /*00d0*/ 	.word	0x00000008
.L_633:


//--------------------- .nv.info._Z25biasAddRelu_bprop_alignedIfLi4EEvPT_S1_iiS1_PVfPiS1_ --------------------------
	.section	.nv.info._Z25biasAddRelu_bprop_alignedIfLi4EEvPT_S1_iiS1_PVfPiS1_,"",@"SHT_CUDA_INFO"
	.sectionflags	@""
	.align	4


	//----- nvinfo : EIATTR_CUDA_API_VERSION
	.align		4
        /*0000*/ 	.byte	0x04, 0x37
        /*0002*/ 	.short	(.L_635 - .L_634)
.L_634:
        /*0004*/ 	.word	0x00000082


	//----- nvinfo : EIATTR_KPARAM_INFO
	.align		4
.L_635:
        /*0008*/ 	.byte	0x04, 0x17
        /*000a*/ 	.short	(.L_637 - .L_636)
.L_636:
        /*000c*/ 	.word	0x00000000
        /*0010*/ 	.short	0x0007
        /*0012*/ 	.short	0x0030
        /*0014*/ 	.byte	0x00, 0xf5, 0x21, 0x00


	//----- nvinfo : EIATTR_KPARAM_INFO
	.align		4
.L_637:
        /*0018*/ 	.byte	0x04, 0x17
        /*001a*/ 	.short	(.L_639 - .L_638)
.L_638:
        /*001c*/ 	.word	0x00000000
        /*0020*/ 	.short	0x0006
        /*0022*/ 	.short	0x0028
        /*0024*/ 	.byte	0x00, 0xf5, 0x21, 0x00


	//----- nvinfo : EIATTR_KPARAM_INFO
	.align		4
.L_639:
        /*0028*/ 	.byte	0x04, 0x17
        /*002a*/ 	.short	(.L_641 - .L_640)
.L_640:
        /*002c*/ 	.word	0x00000000
        /*0030*/ 	.short	0x0005
        /*0032*/ 	.short	0x0020
        /*0034*/ 	.byte	0x00, 0xf5, 0x21, 0x00


	//----- nvinfo : EIATTR_KPARAM_INFO
	.align		4
.L_641:
        /*0038*/ 	.byte	0x04, 0x17
        /*003a*/ 	.short	(.L_643 - .L_642)
.L_642:
        /*003c*/ 	.word	0x00000000
        /*0040*/ 	.short	0x0004
        /*0042*/ 	.short	0x0018
        /*0044*/ 	.byte	0x00, 0xf5, 0x21, 0x00


	//----- nvinfo : EIATTR_KPARAM_INFO
	.align		4
.L_643:
        /*0048*/ 	.byte	0x04, 0x17
        /*004a*/ 	.short	(.L_645 - .L_644)
.L_644:
        /*004c*/ 	.word	0x00000000
        /*0050*/ 	.short	0x0003
        /*0052*/ 	.short	0x0014
        /*0054*/ 	.byte	0x00, 0xf0, 0x11, 0x00


	//----- nvinfo : EIATTR_KPARAM_INFO
	.align		4
.L_645:
        /*0058*/ 	.byte	0x04, 0x17
        /*005a*/ 	.short	(.L_647 - .L_646)
.L_646:
        /*005c*/ 	.word	0x00000000
        /*0060*/ 	.short	0x0002
        /*0062*/ 	.short	0x0010
        /*0064*/ 	.byte	0x00, 0xf0, 0x11, 0x00


	//----- nvinfo : EIATTR_KPARAM_INFO
	.align		4
.L_647:
        /*0068*/ 	.byte	0x04, 0x17
        /*006a*/ 	.short	(.L_649 - .L_648)
.L_648:
        /*006c*/ 	.word	0x00000000
        /*0070*/ 	.short	0x0001
        /*0072*/ 	.short	0x0008
        /*0074*/ 	.byte	0x00, 0xf5, 0x21, 0x00


	//----- nvinfo : EIATTR_KPARAM_INFO
	.align		4
.L_649:
        /*0078*/ 	.byte	0x04, 0x17
        /*007a*/ 	.short	(.L_651 - .L_650)
.L_650:
        /*007c*/ 	.word	0x00000000
        /*0080*/ 	.short	0x0000
        /*0082*/ 	.short	0x0000
        /*0084*/ 	.byte	0x00, 0xf5, 0x21, 0x00


	//----- nvinfo : EIATTR_SPARSE_MMA_MASK
	.align		4
.L_651:
        /*0088*/ 	.byte	0x03, 0x50
        /*008a*/ 	.short	0x0000


	//----- nvinfo : EIATTR_MAXREG_COUNT
	.align		4
        /*008c*/ 	.byte	0x03, 0x1b
        /*008e*/ 	.short	0x00ff


	//----- nvinfo : EIATTR_NUM_BARRIERS
	.align		4
        /*0090*/ 	.byte	0x02, 0x4c
        /*0092*/ 	.byte	0x01
	.zero		1


	//----- nvinfo : EIATTR_MERCURY_ISA_VERSION
	.align		4
        /*0094*/ 	.byte	0x03, 0x5f
        /*0096*/ 	.short	0x0101


	//----- nvinfo : EIATTR_INT_WARP_WIDE_INSTR_OFFSETS
	.align		4
        /*0098*/ 	.byte	0x04, 0x31
        /*009a*/ 	.short	(.L_653 - .L_652)


	//   ....[0]....
.L_652:
        /*009c*/ 	.word	0x000021f0


	//   ....[1]....
        /*00a0*/ 	.word	0x000022b0


	//----- nvinfo : EIATTR_VRC_CTA_INIT_COUNT
	.align		4
.L_653:
        /*00a4*/ 	.byte	0x02, 0x4a
	.zero		1
	.zero		1


	//----- nvinfo : EIATTR_EXIT_INSTR_OFFSETS
	.align		4
        /*00a8*/ 	.byte	0x04, 0x1c
        /*00aa*/ 	.short	(.L_655 - .L_654)


	//   ....[0]....
.L_654:
        /*00ac*/ 	.word	0x000020d0


	//   ....[1]....
        /*00b0*/ 	.word	0x00002360


	//   ....[2]....
        /*00b4*/ 	.word	0x00002860


	//----- nvinfo : EIATTR_CRS_STACK_SIZE
	.align		4
.L_655:
        /*00b8*/ 	.byte	0x04, 0x1e
        /*00ba*/ 	.short	(.L_657 - .L_656)
.L_656:
        /*00bc*/ 	.word	0x00000000


	//----- nvinfo : EIATTR_CBANK_PARAM_SIZE
	.align		4
.L_657:
        /*00c0*/ 	.byte	0x03, 0x19
        /*00c2*/ 	.short	0x0038


	//----- nvinfo : EIATTR_PARAM_CBANK
	.align		4
        /*00c4*/ 	.byte	0x04, 0x0a
        /*00c6*/ 	.short	(.L_659 - .L_658)
	.align		4
.L_658:
        /*00c8*/ 	.word	index@(.nv.constant0._Z25biasAddRelu_bprop_alignedIfLi4EEvPT_S1_iiS1_PVfPiS1_)
        /*00cc*/ 	.short	0x0380
        /*00ce*/ 	.short	0x0038


	//----- nvinfo : EIATTR_SW_WAR
	.align		4
.L_659:
        /*00d0*/ 	.byte	0x04, 0x36
        /*00d2*/ 	.short	(.L_661 - .L_660)
.L_660:
        /*00d4*/ 	.word	0x00000008
.L_661:


//--------------------- .nv.info._Z13biasAdd_bpropIfLi4EEvPT_iiPVfPiS1_ --------------------------
	.section	.nv.info._Z13biasAdd_bpropIfLi4EEvPT_iiPVfPiS1_,"",@"SHT_CUDA_INFO"
	.sectionflags	@""
	.align	4


	//----- nvinfo : EIATTR_CUDA_API_VERSION
	.align		4
        /*0000*/ 	.byte	0x04, 0x37
        /*0002*/ 	.short	(.L_663 - .L_662)
.L_662:
        /*0004*/ 	.word	0x00000082


	//----- nvinfo : EIATTR_KPARAM_INFO
	.align		4
.L_663:
        /*0008*/ 	.byte	0x04, 0x17
        /*000a*/ 	.short	(.L_665 - .L_664)
.L_664:
        /*000c*/ 	.word	0x00000000
        /*0010*/ 	.short	0x0005
        /*0012*/ 	.short	0x0020
        /*0014*/ 	.byte	0x00, 0xf5, 0x21, 0x00


	//----- nvinfo : EIATTR_KPARAM_INFO
	.align		4
.L_665:
        /*0018*/ 	.byte	0x04, 0x17
        /*001a*/ 	.short	(.L_667 - .L_666)
.L_666:
        /*001c*/ 	.word	0x00000000
        /*0020*/ 	.short	0x0004
        /*0022*/ 	.short	0x0018
        /*0024*/ 	.byte	0x00, 0xf5, 0x21, 0x00


	//----- nvinfo : EIATTR_KPARAM_INFO
	.align		4
.L_667:
        /*0028*/ 	.byte	0x04, 0x17
        /*002a*/ 	.short	(.L_669 - .L_668)
.L_668:
        /*002c*/ 	.word	0x00000000
        /*0030*/ 	.short	0x0003
        /*0032*/ 	.short	0x0010
        /*0034*/ 	.byte	0x00, 0xf5, 0x21, 0x00


	//----- nvinfo : EIATTR_KPARAM_INFO
	.align		4
.L_669:
        /*0038*/ 	.byte	0x04, 0x17
        /*003a*/ 	.short	(.L_671 - .L_670)
.L_670:
        /*003c*/ 	.word	0x00000000
        /*0040*/ 	.short	0x0002
        /*0042*/ 	.short	0x000c
        /*0044*/ 	.byte	0x00, 0xf0, 0x11, 0x00


	//----- nvinfo : EIATTR_KPARAM_INFO
	.align		4
.L_671:
        /*0048*/ 	.byte	0x04, 0x17
        /*004a*/ 	.short	(.L_673 - .L_672)
.L_672:
        /*004c*/ 	.word	0x00000000
        /*0050*/ 	.short	0x0001
        /*0052*/ 	.short	0x0008
        /*0054*/ 	.byte	0x00, 0xf0, 0x11, 0x00


	//----- nvinfo : EIATTR_KPARAM_INFO
	.align		4
.L_673:
        /*0058*/ 	.byte	0x04, 0x17
        /*005a*/ 	.short	(.L_675 - .L_674)
.L_674:
        /*005c*/ 	.word	0x00000000
        /*0060*/ 	.short	0x0000
        /*0062*/ 	.short	0x0000
        /*0064*/ 	.byte	0x00, 0xf5, 0x21, 0x00


	//----- nvinfo : EIATTR_SPARSE_MMA_MASK
	.align		4
.L_675:
        /*0068*/ 	.byte	0x03, 0x50
        /*006a*/ 	.short	0x0000


	//----- nvinfo : EIATTR_MAXREG_COUNT
	.align		4
        /*006c*/ 	.byte	0x03, 0x1b
        /*006e*/ 	.short	0x00ff


	//----- nvinfo : EIATTR_NUM_BARRIERS
	.align		4
        /*0070*/ 	.byte	0x02, 0x4c
        /*0072*/ 	.byte	0x01
	.zero		1


	//----- nvinfo : EIATTR_MERCURY_ISA_VERSION
	.align		4
        /*0074*/ 	.byte	0x03, 0x5f
        /*0076*/ 	.short	0x0101


	//----- nvinfo : EIATTR_INT_WARP_WIDE_INSTR_OFFSETS
	.align		4
        /*0078*/ 	.byte	0x04, 0x31
        /*007a*/ 	.short	(.L_677 - .L_676)


	//   ....[0]....
.L_676:
        /*007c*/ 	.word	0x00000f10


	//   ....[1]....
        /*0080*/ 	.word	0x00000fe0


	//----- nvinfo : EIATTR_VRC_CTA_INIT_COUNT
	.align		4
.L_677:
        /*0084*/ 	.byte	0x02, 0x4a
	.zero		1
	.zero		1


	//----- nvinfo : EIATTR_EXIT_INSTR_OFFSETS
	.align		4
        /*0088*/ 	.byte	0x04, 0x1c
        /*008a*/ 	.short	(.L_679 - .L_678)


	//   ....[0]....
.L_678:
        /*008c*/ 	.word	0x000010c0


	//   ....[1]....
        /*0090*/ 	.word	0x000018f0


	//----- nvinfo : EIATTR_CRS_STACK_SIZE
	.align		4
.L_679:
        /*0094*/ 	.byte	0x04, 0x1e
        /*0096*/ 	.short	(.L_681 - .L_680)
.L_680:
        /*0098*/ 	.word	0x00000000


	//----- nvinfo : EIATTR_CBANK_PARAM_SIZE
	.align		4
.L_681:
        /*009c*/ 	.byte	0x03, 0x19
        /*009e*/ 	.short	0x0028


	//----- nvinfo : EIATTR_PARAM_CBANK
	.align		4
        /*00a0*/ 	.byte	0x04, 0x0a
        /*00a2*/ 	.short	(.L_683 - .L_682)
	.align		4
.L_682:
        /*00a4*/ 	.word	index@(.nv.constant0._Z13biasAdd_bpropIfLi4EEvPT_iiPVfPiS1_)
        /*00a8*/ 	.short	0x0380
        /*00aa*/ 	.short	0x0028


	//----- nvinfo : EIATTR_SW_WAR
	.align		4
.L_683:
        /*00ac*/ 	.byte	0x04, 0x36
        /*00ae*/ 	.short	(.L_685 - .L_684)
.L_684:
        /*00b0*/ 	.word	0x00000008
.L_685:


//--------------------- .nv.info._Z10Relu_fpropIfEvPT_jj --------------------------
	.section	.nv.info._Z10Relu_fpropIfEvPT_jj,"",@"SHT_CUDA_INFO"
	.sectionflags	@""
	.align	4


	//----- nvinfo : EIATTR_CUDA_API_VERSION
	.align		4
        /*0000*/ 	.byte	0x04, 0x37
        /*0002*/ 	.short	(.L_687 - .L_686)
.L_686:
        /*0004*/ 	.word	0x00000082


	//----- nvinfo : EIATTR_KPARAM_INFO
	.align		4
.L_687:
        /*0008*/ 	.byte	0x04, 0x17
        /*000a*/ 	.short	(.L_689 - .L_688)
.L_688:
        /*000c*/ 	.word	0x00000000
        /*0010*/ 	.short	0x0002
        /*0012*/ 	.short	0x000c
        /*0014*/ 	.byte	0x00, 0xf0, 0x11, 0x00


	//----- nvinfo : EIATTR_KPARAM_INFO
	.align		4
.L_689:
        /*0018*/ 	.byte	0x04, 0x17
        /*001a*/ 	.short	(.L_691 - .L_690)
.L_690:
        /*001c*/ 	.word	0x00000000
        /*0020*/ 	.short	0x0001
        /*0022*/ 	.short	0x0008
        /*0024*/ 	.byte	0x00, 0xf0, 0x11, 0x00


	//----- nvinfo : EIATTR_KPARAM_INFO
	.align		4
.L_691:
        /*0028*/ 	.byte	0x04, 0x17
        /*002a*/ 	.short	(.L_693 - .L_692)
.L_692:
        /*002c*/ 	.word	0x00000000
        /*0030*/ 	.short	0x0000
        /*0032*/ 	.short	0x0000
        /*0034*/ 	.byte	0x00, 0xf5, 0x21, 0x00


	//----- nvinfo : EIATTR_SPARSE_MMA_MASK
	.align		4
.L_693:
        /*0038*/ 	.byte	0x03, 0x50
        /*003a*/ 	.short	0x0000


	//----- nvinfo : EIATTR_MAXREG_COUNT
	.align		4
        /*003c*/ 	.byte	0x03, 0x1b
        /*003e*/ 	.short	0x00ff


	//----- nvinfo : EIATTR_MERCURY_ISA_VERSION
	.align		4
        /*0040*/ 	.byte	0x03, 0x5f
        /*0042*/ 	.short	0x0101


	//----- nvinfo : EIATTR_VRC_CTA_INIT_COUNT
	.align		4
        /*0044*/ 	.byte	0x02, 0x4a
	.zero		1
	.zero		1


	//----- nvinfo : EIATTR_EXIT_INSTR_OFFSETS
	.align		4
        /*0048*/ 	.byte	0x04, 0x1c
        /*004a*/ 	.short	(.L_695 - .L_694)


	//   ....[0]....
.L_694:
        /*004c*/ 	.word	0x00000100


	//   ....[1]....
        /*0050*/ 	.word	0x000001f0


	//   ....[2]....
        /*0054*/ 	.word	0x00000270


	//   ....[3]....
        /*0058*/ 	.word	0x00000450


	//----- nvinfo : EIATTR_CRS_STACK_SIZE
	.align		4
.L_695:
        /*005c*/ 	.byte	0x04, 0x1e
        /*005e*/ 	.short	(.L_697 - .L_696)
.L_696:
        /*0060*/ 	.word	0x00000000


	//----- nvinfo : EIATTR_CBANK_PARAM_SIZE
	.align		4
.L_697:
        /*0064*/ 	.byte	0x03, 0x19
        /*0066*/ 	.short	0x0010


	//----- nvinfo : EIATTR_PARAM_CBANK
	.align		4
        /*0068*/ 	.byte	0x04, 0x0a
        /*006a*/ 	.short	(.L_699 - .L_698)
	.align		4
.L_698:
        /*006c*/ 	.word	index@(.nv.constant0._Z10Relu_fpropIfEvPT_jj)
        /*0070*/ 	.short	0x0380
        /*0072*/ 	.short	0x0010


	//----- nvinfo : EIATTR_SW_WAR
	.align		4
.L_699:
        /*0074*/ 	.byte	0x04, 0x36
        /*0076*/ 	.short	(.L_701 - .L_700)
.L_700:
        /*0078*/ 	.word	0x00000008
.L_701:


//--------------------- .nv.info._Z13Sigmoid_fpropIfEvPT_jj --------------------------
	.section	.nv.info._Z13Sigmoid_fpropIfEvPT_jj,"",@"SHT_CUDA_INFO"
	.sectionflags	@""
	.align	4


	//----- nvinfo : EIATTR_CUDA_API_VERSION
	.align		4
        /*0000*/ 	.byte	0x04, 0x37
        /*0002*/ 	.short	(.L_703 - .L_702)
.L_702:
        /*0004*/ 	.word	0x00000082


	//----- nvinfo : EIATTR_KPARAM_INFO
	.align		4
.L_703:
        /*0008*/ 	.byte	0x04, 0x17
        /*000a*/ 	.short	(.L_705 - .L_704)
.L_704:
        /*000c*/ 	.word	0x00000000
        /*0010*/ 	.short	0x0002
        /*0012*/ 	.short	0x000c
        /*0014*/ 	.byte	0x00, 0xf0, 0x11, 0x00


	//----- nvinfo : EIATTR_KPARAM_INFO
	.align		4
.L_705:
        /*0018*/ 	.byte	0x04, 0x17
        /*001a*/ 	.short	(.L_707 - .L_706)
.L_706:
        /*001c*/ 	.word	0x00000000
        /*0020*/ 	.short	0x0001
        /*0022*/ 	.short	0x0008
        /*0024*/ 	.byte	0x00, 0xf0, 0x11, 0x00


	//----- nvinfo : EIATTR_KPARAM_INFO
	.align		4
.L_707:
        /*0028*/ 	.byte	0x04, 0x17
        /*002a*/ 	.short	(.L_709 - .L_708)
.L_708:
        /*002c*/ 	.word	0x00000000
        /*0030*/ 	.short	0x0000
        /*0032*/ 	.short	0x0000
        /*0034*/ 	.byte	0x00, 0xf5, 0x21, 0x00


	//----- nvinfo : EIATTR_SPARSE_MMA_MASK
	.align		4
.L_709:
        /*0038*/ 	.byte	0x03, 0x50
        /*003a*/ 	.short	0x0000


	//----- nvinfo : EIATTR_MAXREG_COUNT
	.align		4
        /*003c*/ 	.byte	0x03, 0x1b
        /*003e*/ 	.short	0x00ff


	//----- nvinfo : EIATTR_MERCURY_ISA_VERSION
	.align		4
        /*0040*/ 	.byte	0x03, 0x5f
        /*0042*/ 	.short	0x0101


	//----- nvinfo : EIATTR_VRC_CTA_INIT_COUNT
	.align		4
        /*0044*/ 	.byte	0x02, 0x4a
	.zero		1
	.zero		1


	//----- nvinfo : EIATTR_EXIT_INSTR_OFFSETS
	.align		4
        /*0048*/ 	.byte	0x04, 0x1c
        /*004a*/ 	.short	(.L_711 - .L_710)


	//   ....[0]....
.L_710:
        /*004c*/ 	.word	0x00000100


	//   ....[1]....
        /*0050*/ 	.word	0x000002b0


	//   ....[2]....
        /*0054*/ 	.word	0x00000330


	//   ....[3]....
        /*0058*/ 	.word	0x000005e0


	//----- nvinfo : EIATTR_CRS_STACK_SIZE
	.align		4
.L_711:
        /*005c*/ 	.byte	0x04, 0x1e
        /*005e*/ 	.short	(.L_713 - .L_712)
.L_712:
        /*0060*/ 	.word	0x00000000


	//----- nvinfo : EIATTR_CBANK_PARAM_SIZE
	.align		4
.L_713:
        /*0064*/ 	.byte	0x03, 0x19
        /*0066*/ 	.short	0x0010


	//----- nvinfo : EIATTR_PARAM_CBANK
	.align		4
        /*0068*/ 	.byte	0x04, 0x0a
        /*006a*/ 	.short	(.L_715 - .L_714)
	.align		4
.L_714:
        /*006c*/ 	.word	index@(.nv.constant0._Z13Sigmoid_fpropIfEvPT_jj)
        /*0070*/ 	.short	0x0380
        /*0072*/ 	.short	0x0010


	//----- nvinfo : EIATTR_SW_WAR
	.align		4
.L_715:
        /*0074*/ 	.byte	0x04, 0x36
        /*0076*/ 	.short	(.L_717 - .L_716)
.L_716:
        /*0078*/ 	.word	0x00000008
.L_717:


//--------------------- .nv.info._Z17biasAddRelu_fpropIfEvPT_S1_jj --------------------------
	.section	.nv.info._Z17biasAddRelu_fpropIfEvPT_S1_jj,"",@"SHT_CUDA_INFO"
	.sectionflags	@""
	.align	4


	//----- nvinfo : EIATTR_CUDA_API_VERSION
	.align		4
        /*0000*/ 	.byte	0x04, 0x37
        /*0002*/ 	.short	(.L_719 - .L_718)
.L_718:
        /*0004*/ 	.word	0x00000082


	//----- nvinfo : EIATTR_KPARAM_INFO
	.align		4
.L_719:
        /*0008*/ 	.byte	0x04, 0x17
        /*000a*/ 	.short	(.L_721 - .L_720)
.L_720:
        /*000c*/ 	.word	0x00000000
        /*0010*/ 	.short	0x0003
        /*0012*/ 	.short	0x0014
        /*0014*/ 	.byte	0x00, 0xf0, 0x11, 0x00


	//----- nvinfo : EIATTR_KPARAM_INFO
	.align		4
.L_721:
        /*0018*/ 	.byte	0x04, 0x17
        /*001a*/ 	.short	(.L_723 - .L_722)
.L_722:
        /*001c*/ 	.word	0x00000000
        /*0020*/ 	.short	0x0002
        /*0022*/ 	.short	0x0010
        /*0024*/ 	.byte	0x00, 0xf0, 0x11, 0x00


	//----- nvinfo : EIATTR_KPARAM_INFO
	.align		4
.L_723:
        /*0028*/ 	.byte	0x04, 0x17
        /*002a*/ 	.short	(.L_725 - .L_724)
.L_724:
        /*002c*/ 	.word	0x00000000
        /*0030*/ 	.short	0x0001
        /*0032*/ 	.short	0x0008
        /*0034*/ 	.byte	0x00, 0xf5, 0x21, 0x00


	//----- nvinfo : EIATTR_KPARAM_INFO
	.align		4
.L_725:
        /*0038*/ 	.byte	0x04, 0x17
        /*003a*/ 	.short	(.L_727 - .L_726)
.L_726:
        /*003c*/ 	.word	0x00000000
        /*0040*/ 	.short	0x0000
        /*0042*/ 	.short	0x0000
        /*0044*/ 	.byte	0x00, 0xf5, 0x21, 0x00


	//----- nvinfo : EIATTR_SPARSE_MMA_MASK
	.align		4
.L_727:
        /*0048*/ 	.byte	0x03, 0x50
        /*004a*/ 	.short	0x0000


	//----- nvinfo : EIATTR_MAXREG_COUNT
	.align		4
        /*004c*/ 	.byte	0x03, 0x1b
        /*004e*/ 	.short	0x00ff


	//----- nvinfo : EIATTR_MERCURY_ISA_VERSION
	.align		4
        /*0050*/ 	.byte	0x03, 0x5f
        /*0052*/ 	.short	0x0101


	//----- nvinfo : EIATTR_VRC_CTA_INIT_COUNT
	.align		4
        /*0054*/ 	.byte	0x02, 0x4a
	.zero		1
	.zero		1


	//----- nvinfo : EIATTR_EXIT_INSTR_OFFSETS
	.align		4
        /*0058*/ 	.byte	0x04, 0x1c
        /*005a*/ 	.short	(.L_729 - .L_728)


	//   ....[0]....
.L_728:
        /*005c*/ 	.word	0x00000120


	//   ....[1]....
        /*0060*/ 	.word	0x000003b0


	//   ....[2]....
        /*0064*/ 	.word	0x00000430


	//   ....[3]....
        /*0068*/ 	.word	0x000007f0


	//----- nvinfo : EIATTR_CRS_STACK_SIZE
	.align		4
.L_729:
        /*006c*/ 	.byte	0x04, 0x1e
        /*006e*/ 	.short	(.L_731 - .L_730)
.L_730:
        /*0070*/ 	.word	0x00000000


	//----- nvinfo : EIATTR_CBANK_PARAM_SIZE
	.align		4
.L_731:
        /*0074*/ 	.byte	0x03, 0x19
        /*0076*/ 	.short	0x0018


	//----- nvinfo : EIATTR_PARAM_CBANK
	.align		4
        /*0078*/ 	.byte	0x04, 0x0a
        /*007a*/ 	.short	(.L_733 - .L_732)
	.align		4
.L_732:
        /*007c*/ 	.word	index@(.nv.constant0._Z17biasAddRelu_fpropIfEvPT_S1_jj)
        /*0080*/ 	.short	0x0380
        /*0082*/ 	.short	0x0018


	//----- nvinfo : EIATTR_SW_WAR
	.align		4
.L_733:
        /*0084*/ 	.byte	0x04, 0x36
        /*0086*/ 	.short	(.L_735 - .L_734)
.L_734:
        /*0088*/ 	.word	0x00000008
.L_735:


//--------------------- .nv.info._Z13biasAdd_fpropIfEvPT_S1_jj --------------------------
	.section	.nv.info._Z13biasAdd_fpropIfEvPT_S1_jj,"",@"SHT_CUDA_INFO"
	.sectionflags	@""
	.align	4


	//----- nvinfo : EIATTR_CUDA_API_VERSION
	.align		4
        /*0000*/ 	.byte	0x04, 0x37
        /*0002*/ 	.short	(.L_737 - .L_736)
.L_736:
        /*0004*/ 	.word	0x00000082


	//----- nvinfo : EIATTR_KPARAM_INFO
	.align		4
.L_737:
        /*0008*/ 	.byte	0x04, 0x17
        /*000a*/ 	.short	(.L_739 - .L_738)
.L_738:
        /*000c*/ 	.word	0x00000000
        /*0010*/ 	.short	0x0003
        /*0012*/ 	.short	0x0014
        /*0014*/ 	.byte	0x00, 0xf0, 0x11, 0x00


	//----- nvinfo : EIATTR_KPARAM_INFO
	.align		4
.L_739:
        /*0018*/ 	.byte	0x04, 0x17
        /*001a*/ 	.short	(.L_741 - .L_740)
.L_740:
        /*001c*/ 	.word	0x00000000
        /*0020*/ 	.short	0x0002
        /*0022*/ 	.short	0x0010
        /*0024*/ 	.byte	0x00, 0xf0, 0x11, 0x00


	//----- nvinfo : EIATTR_KPARAM_INFO
	.align		4
.L_741:
        /*0028*/ 	.byte	0x04, 0x17
        /*002a*/ 	.short	(.L_743 - .L_742)
.L_742:
        /*002c*/ 	.word	0x00000000
        /*0030*/ 	.short	0x0001
        /*0032*/ 	.short	0x0008
        /*0034*/ 	.byte	0x00, 0xf5, 0x21, 0x00


	//----- nvinfo : EIATTR_KPARAM_INFO
	.align		4
.L_743:
        /*0038*/ 	.byte	0x04, 0x17
        /*003a*/ 	.short	(.L_745 - .L_744)
.L_744:
        /*003c*/ 	.word	0x00000000
        /*0040*/ 	.short	0x0000
        /*0042*/ 	.short	0x0000
        /*0044*/ 	.byte	0x00, 0xf5, 0x21, 0x00


	//----- nvinfo : EIATTR_SPARSE_MMA_MASK
	.align		4
.L_745:
        /*0048*/ 	.byte	0x03, 0x50
        /*004a*/ 	.short	0x0000


	//----- nvinfo : EIATTR_MAXREG_COUNT
	.align		4
        /*004c*/ 	.byte	0x03, 0x1b
        /*004e*/ 	.short	0x00ff


	//----- nvinfo : EIATTR_MERCURY_ISA_VERSION
	.align		4
        /*0050*/ 	.byte	0x03, 0x5f
        /*0052*/ 	.short	0x0101


	//----- nvinfo : EIATTR_VRC_CTA_INIT_COUNT
	.align		4
        /*0054*/ 	.byte	0x02, 0x4a
	.zero		1
	.zero		1


	//----- nvinfo : EIATTR_EXIT_INSTR_OFFSETS
	.align		4
        /*0058*/ 	.byte	0x04, 0x1c
        /*005a*/ 	.short	(.L_747 - .L_746)


	//   ....[0]....
.L_746:
        /*005c*/ 	.word	0x00000120


	//   ....[1]....
        /*0060*/ 	.word	0x00000370


	//   ....[2]....
        /*0064*/ 	.word	0x000003f0


	//   ....[3]....
        /*0068*/ 	.word	0x00000770


	//----- nvinfo : EIATTR_CRS_STACK_SIZE
	.align		4
.L_747:
        /*006c*/ 	.byte	0x04, 0x1e
        /*006e*/ 	.short	(.L_749 - .L_748)
.L_748:
        /*0070*/ 	.word	0x00000000


	//----- nvinfo : EIATTR_CBANK_PARAM_SIZE
	.align		4
.L_749:
        /*0074*/ 	.byte	0x03, 0x19
        /*0076*/ 	.short	0x0018


	//----- nvinfo : EIATTR_PARAM_CBANK
	.align		4
        /*0078*/ 	.byte	0x04, 0x0a
        /*007a*/ 	.short	(.L_751 - .L_750)
	.align		4
.L_750:
        /*007c*/ 	.word	index@(.nv.constant0._Z13biasAdd_fpropIfEvPT_S1_jj)
        /*0080*/ 	.short	0x0380
        /*0082*/ 	.short	0x0018


	//----- nvinfo : EIATTR_SW_WAR
	.align		4
.L_751:
        /*0084*/ 	.byte	0x04, 0x36
        /*0086*/ 	.short	(.L_753 - .L_752)
.L_752:
        /*0088*/ 	.word	0x00000008
.L_753:


//--------------------- .nv.callgraph             --------------------------
	.section	.nv.callgraph,"",@"SHT_CUDA_CALLGRAPH"
	.align	4
	.sectionentsize	8
	.align		4
        /*0000*/ 	.word	0x00000000
	.align		4
        /*0004*/ 	.word	0xffffffff
	.align		4
        /*0008*/ 	.word	0x00000000
	.align		4
        /*000c*/ 	.word	0xfffffffe
	.align		4
        /*0010*/ 	.word	0x00000000
	.align		4
        /*0014*/ 	.word	0xfffffffd
	.align		4
        /*0018*/ 	.word	0x00000000
	.align		4
        /*001c*/ 	.word	0xfffffffc


//--------------------- .nv.constant4             --------------------------
	.section	.nv.constant4,"a",@progbits
	.align	8
	.align		8
.nv.constant4:
        /*0000*/ 	.dword	_ZN42_INTERNAL_b628ace1_11_mlp_cuda_cu_44ed88f24cuda3std3__45__cpo5beginE
	.align		8
        /*0008*/ 	.dword	_ZN42_INTERNAL_b628ace1_11_mlp_cuda_cu_44ed88f24cuda3std3__45__cpo3endE
	.align		8
        /*0010*/ 	.dword	_ZN42_INTERNAL_b628ace1_11_mlp_cuda_cu_44ed88f24cuda3std3__45__cpo6cbeginE
	.align		8
        /*0018*/ 	.dword	_ZN42_INTERNAL_b628ace1_11_mlp_cuda_cu_44ed88f24cuda3std3__45__cpo4cendE
	.align		8
        /*0020*/ 	.dword	_ZN42_INTERNAL_b628ace1_11_mlp_cuda_cu_44ed88f24cuda3std3__45__cpo6rbeginE
	.align		8
        /*0028*/ 	.dword	_ZN42_INTERNAL_b628ace1_11_mlp_cuda_cu_44ed88f24cuda3std3__45__cpo4rendE
	.align		8
        /*0030*/ 	.dword	_ZN42_INTERNAL_b628ace1_11_mlp_cuda_cu_44ed88f24cuda3std3__45__cpo7crbeginE
	.align		8
        /*0038*/ 	.dword	_ZN42_INTERNAL_b628ace1_11_mlp_cuda_cu_44ed88f24cuda3std3__45__cpo5crendE
	.align		8
        /*0040*/ 	.dword	_ZN42_INTERNAL_b628ace1_11_mlp_cuda_cu_44ed88f24cuda3std3__444_GLOBAL__N__b628ace1_11_mlp_cuda_cu_44ed88f26ignoreE
	.align		8
        /*0048*/ 	.dword	_ZN42_INTERNAL_b628ace1_11_mlp_cuda_cu_44ed88f24cuda3std3__419piecewise_constructE
	.align		8
        /*0050*/ 	.dword	_ZN42_INTERNAL_b628ace1_11_mlp_cuda_cu_44ed88f24cuda3std3__48in_placeE
	.align		8
        /*0058*/ 	.dword	_ZN42_INTERNAL_b628ace1_11_mlp_cuda_cu_44ed88f24cuda3std3__420unreachable_sentinelE
	.align		8
        /*0060*/ 	.dword	_ZN42_INTERNAL_b628ace1_11_mlp_cuda_cu_44ed88f24cuda3std6ranges3__45__cpo4swapE
	.align		8
        /*0068*/ 	.dword	_ZN42_INTERNAL_b628ace1_11_mlp_cuda_cu_44ed88f24cuda3std6ranges3__45__cpo9iter_moveE
	.align		8
        /*0070*/ 	.dword	_ZN42_INTERNAL_b628ace1_11_mlp_cuda_cu_44ed88f24cuda3std6ranges3__45__cpo5beginE
	.align		8
        /*0078*/ 	.dword	_ZN42_INTERNAL_b628ace1_11_mlp_cuda_cu_44ed88f24cuda3std6ranges3__45__cpo3endE
	.align		8
        /*0080*/ 	.dword	_ZN42_INTERNAL_b628ace1_11_mlp_cuda_cu_44ed88f24cuda3std6ranges3__45__cpo6cbeginE
	.align		8
        /*0088*/ 	.dword	_ZN42_INTERNAL_b628ace1_11_mlp_cuda_cu_44ed88f24cuda3std6ranges3__45__cpo4cendE
	.align		8
        /*0090*/ 	.dword	_ZN42_INTERNAL_b628ace1_11_mlp_cuda_cu_44ed88f24cuda3std6ranges3__45__cpo7advanceE
	.align		8
        /*0098*/ 	.dword	_ZN42_INTERNAL_b628ace1_11_mlp_cuda_cu_44ed88f24cuda3std6ranges3__45__cpo9iter_swapE
	.align		8
        /*00a0*/ 	.dword	_ZN42_INTERNAL_b628ace1_11_mlp_cuda_cu_44ed88f24cuda3std6ranges3__45__cpo4nextE
	.align		8
        /*00a8*/ 	.dword	_ZN42_INTERNAL_b628ace1_11_mlp_cuda_cu_44ed88f24cuda3std6ranges3__45__cpo4prevE
	.align		8
        /*00b0*/ 	.dword	_ZN42_INTERNAL_b628ace1_11_mlp_cuda_cu_44ed88f24cuda3std6ranges3__45__cpo4dataE
	.align		8
        /*00b8*/ 	.dword	_ZN42_INTERNAL_b628ace1_11_mlp_cuda_cu_44ed88f24cuda3std6ranges3__45__cpo5cdataE
	.align		8
        /*00c0*/ 	.dword	_ZN42_INTERNAL_b628ace1_11_mlp_cuda_cu_44ed88f24cuda3std6ranges3__45__cpo4sizeE
	.align		8
        /*00c8*/ 	.dword	_ZN42_INTERNAL_b628ace1_11_mlp_cuda_cu_44ed88f24cuda3std6ranges3__45__cpo5ssizeE
	.align		8
        /*00d0*/ 	.dword	_ZN42_INTERNAL_b628ace1_11_mlp_cuda_cu_44ed88f24cuda3std6ranges3__45__cpo8distanceE
	.align		8
        /*00d8*/ 	.dword	_ZN42_INTERNAL_b628ace1_11_mlp_cuda_cu_44ed88f26thrust24THRUST_300001_SM_1000_NS6system6detail10sequential3seqE


//--------------------- .text._Z10Relu_bpropIdEvPT_S1_jjS1_ --------------------------
	.section	.text._Z10Relu_bpropIdEvPT_S1_jjS1_,"ax",@progbits
	.align	128
        .global         _Z10Relu_bpropIdEvPT_S1_jjS1_
        .type           _Z10Relu_bpropIdEvPT_S1_jjS1_,@function
        .size           _Z10Relu_bpropIdEvPT_S1_jjS1_,(.L_x_304 - _Z10Relu_bpropIdEvPT_S1_jjS1_)
        .other          _Z10Relu_bpropIdEvPT_S1_jjS1_,@"STO_CUDA_ENTRY STV_DEFAULT"
_Z10Relu_bpropIdEvPT_S1_jjS1_:
.text._Z10Relu_bpropIdEvPT_S1_jjS1_:
[----:B------:R-:W-:Y:S01]  /*0000*/  LDC R1, c[0x0][0x37c] ;  /* 0x0000df00ff017b82 */ /* 0x000fe20000000800 */
[----:B------:R-:W0:Y:S01]  /*0010*/  LDCU UR5, c[0x0][0x388] ;  /* 0x00007100ff0577ac */ /* 0x000e220008000800 */
[----:B------:R-:W0:Y:S01]  /*0020*/  LDCU UR8, c[0x0][0x380] ;  /* 0x00007000ff0877ac */ /* 0x000e220008000800 */
[----:B------:R-:W1:Y:S01]  /*0030*/  LDCU UR9, c[0x0][0x398] ;  /* 0x00007300ff0977ac */ /* 0x000e620008000800 */
[----:B------:R-:W2:Y:S01]  /*0040*/  LDCU UR4, c[0x0][0x394] ;  /* 0x00007280ff0477ac */ /* 0x000ea20008000800 */
[----:B------:R-:W3:Y:S01]  /*0050*/  LDCU.64 UR6, c[0x0][0x358] ;  /* 0x00006b00ff0677ac */ /* 0x000ee20008000a00 */
[----:B0-----:R-:W-:Y:S02]  /*0060*/  ULOP3.LUT UP0, URZ, UR5, 0x1f, UR8, 0xc8, !UPT ;  /* 0x0000001f05ff7892 */ /* 0x001fe4000f80c808 */
[----:B-1----:R-:W-:Y:S02]  /*0070*/  ULOP3.LUT UP1, URZ, UR9, 0x1f, URZ, 0xc0, !UPT ;  /* 0x0000001f09ff7892 */ /* 0x002fe4000f82c0ff */
[----:B--2---:R-:W-:-:S04]  /*0080*/  ULOP3.LUT UP2, URZ, UR4, 0x3, URZ, 0xc0, !UPT ;  /* 0x0000000304ff7892 */ /* 0x004fc8000f84c0ff */
[----:B------:R-:W-:-:S09]  /*0090*/  UPLOP3.LUT UP0, UPT, UP0, UP2, UP1, 0xfe, 0x0 ;  /* 0x000000000000789c */ /* 0x000fd20000705f16 */
[----:B---3--:R-:W-:Y:S05]  /*00a0*/  BRA.U UP0, `(.L_x_0) ;  /* 0x0000000100cc7547 */ /* 0x008fea000b800000 */
[----:B------:R-:W0:Y:S01]  /*00b0*/  S2R R3, SR_TID.X ;  /* 0x0000000000037919 */ /* 0x000e220000002100 */
[----:B------:R-:W0:Y:S01]  /*00c0*/  S2UR UR8, SR_CTAID.X ;  /* 0x00000000000879c3 */ /* 0x000e220000002500 */
[----:B------:R-:W1:Y:S07]  /*00d0*/  LDCU UR5, c[0x0][0x390] ;  /* 0x00007200ff0577ac */ /* 0x000e6e0008000800 */
[----:B------:R-:W0:Y:S01]  /*00e0*/  LDC R0, c[0x0][0x360] ;  /* 0x0000d800ff007b82 */ /* 0x000e220000000800 */
[----:B-1----:R-:W-:Y:S01]  /*00f0*/  UIMAD UR4, UR4, UR5, URZ ;  /* 0x00000005040472a4 */ /* 0x002fe2000f8e02ff */
[----:B0-----:R-:W-:-:S04]  /*0100*/  IMAD R3, R0, UR8, R3 ;  /* 0x0000000800037c24 */ /* 0x001fc8000f8e0203 */
[----:B------:R-:W-:-:S05]  /*0110*/  IMAD.SHL.U32 R2, R3, 0x4, RZ ;  /* 0x0000000403027824 */ /* 0x000fca00078e00ff */
[----:B------:R-:W-:-:S13]  /*0120*/  ISETP.GE.U32.AND P0, PT, R2, UR4, PT ;  /* 0x0000000402007c0c */ /* 0x000fda000bf06070 */
[----:B------:R-:W-:Y:S05]  /*0130*/  @P0 EXIT ;  /* 0x000000000000094d */ /* 0x000fea0003800000 */
[----:B------:R-:W0:Y:S01]  /*0140*/  LDC.64 R20, c[0x0][0x398] ;  /* 0x0000e600ff147b82 */ /* 0x000e220000000a00 */
[----:B------:R-:W1:Y:S07]  /*0150*/  LDCU UR5, c[0x0][0x370] ;  /* 0x00006e00ff0577ac */ /* 0x000e6e0008000800 */
[----:B------:R-:W2:Y:S08]  /*0160*/  LDC.64 R24, c[0x0][0x380] ;  /* 0x0000e000ff187b82 */ /* 0x000eb00000000a00 */
[----:B------:R-:W3:Y:S01]  /*0170*/  LDC.64 R22, c[0x0][0x388] ;  /* 0x0000e200ff167b82 */ /* 0x000ee20000000a00 */
[----:B-1----:R-:W-:-:S07]  /*0180*/  IMAD R0, R0, UR5, RZ ;  /* 0x0000000500007c24 */ /* 0x002fce000f8e02ff */
.L_x_1:
[----:B-1-3--:R-:W-:-:S06]  /*0190*/  IMAD.WIDE R4, R3, 0x20, R22 ;  /* 0x0000002003047825 */ /* 0x00afcc00078e0216 */
[----:B------:R-:W3:Y:S01]  /*01a0*/  LDG.E.ENL2.256 R8, R4, desc[UR6][R4.64] ;  /* 0xfe0000060404797e */ /* 0x000ee20008121908 */
[----:B--2---:R-:W-:-:S06]  /*01b0*/  IMAD.WIDE R12, R3, 0x20, R24 ;  /* 0x00000020030c7825 */ /* 0x004fcc00078e0218 */
[----:B------:R-:W2:Y:S01]  /*01c0*/  LDG.E.ENL2.256 R16, R12, desc[UR6][R12.64] ;  /* 0xfe0000060c0c797e */ /* 0x000ea20008121910 */
[----:B------:R-:W-:Y:S01]  /*01d0*/  UMOV UR8, 0xf0000000 ;  /* 0xf000000000087882 */ /* 0x000fe20000000000 */
[----:B------:R-:W-:Y:S01]  /*01e0*/  UMOV UR9, 0x380fffff ;  /* 0x380fffff00097882 */ /* 0x000fe20000000000 */
[----:B---3--:R-:W1:Y:S01]  /*01f0*/  F2F.F32.F64 R2, R4 ;  /* 0x0000000400027310 */ /* 0x008e620000301000 */
[----:B------:R-:W-:Y:S02]  /*0200*/  DSETP.GEU.AND P0, PT, |R4|, UR8, PT ;  /* 0x0000000804007e2a */ /* 0x000fe4000bf0e200 */
[----:B------:R-:W-:Y:S02]  /*0210*/  DSETP.GEU.AND P1, PT, |R6|, UR8, PT ;  /* 0x0000000806007e2a */ /* 0x000fe4000bf2e200 */
[----:B------:R-:W-:Y:S02]  /*0220*/  DSETP.GEU.AND P2, PT, |R8|, UR8, PT ;  /* 0x0000000808007e2a */ /* 0x000fe4000bf4e200 */
[----:B------:R-:W-:Y:S01]  /*0230*/  DSETP.GEU.AND P3, PT, |R10|, UR8, PT ;  /* 0x000000080a007e2a */ /* 0x000fe2000bf6e200 */
[----:B------:R-:W3:Y:S07]  /*0240*/  F2F.F32.F64 R26, R6 ;  /* 0x00000006001a7310 */ /* 0x000eee0000301000 */
[----:B-1----:R-:W-:Y:S01]  /*0250*/  @!P0 FMUL R2, R2, 1.175494350822287508e-38 ;  /* 0x0080000002028820 */ /* 0x002fe20000400000 */
[----:B------:R-:W1:Y:S04]  /*0260*/  F2F.F32.F64 R27, R8 ;  /* 0x00000008001b7310 */ /* 0x000e680000301000 */
[----:B------:R-:W-:Y:S01]  /*0270*/  FSETP.GTU.FTZ.AND P0, PT, R2, RZ, PT ;  /* 0x000000ff0200720b */ /* 0x000fe20003f1c000 */
[----:B---3--:R-:W-:-:S03]  /*0280*/  @!P1 FMUL R26, R26, 1.175494350822287508e-38 ;  /* 0x008000001a1a9820 */ /* 0x008fc60000400000 */
[----:B------:R-:W3:Y:S01]  /*0290*/  F2F.F32.F64 R28, R10 ;  /* 0x0000000a001c7310 */ /* 0x000ee20000301000 */
[----:B--2---:R-:W-:Y:S02]  /*02a0*/  FSEL R4, R12, RZ, P0 ;  /* 0x000000ff0c047208 */ /* 0x004fe40000000000 */
[----:B------:R-:W-:Y:S01]  /*02b0*/  FSEL R5, R13, RZ, P0 ;  /* 0x000000ff0d057208 */ /* 0x000fe20000000000 */
[----:B0-----:R-:W-:Y:S01]  /*02c0*/  IMAD.WIDE R12, R3, 0x20, R20 ;  /* 0x00000020030c7825 */ /* 0x001fe200078e0214 */
[----:B------:R-:W-:-:S03]  /*02d0*/  FSETP.GTU.FTZ.AND P1, PT, R26, RZ, PT ;  /* 0x000000ff1a00720b */ /* 0x000fc60003f3c000 */
[----:B-1----:R-:W-:Y:S01]  /*02e0*/  @!P2 FMUL R27, R27, 1.175494350822287508e-38 ;  /* 0x008000001b1ba820 */ /* 0x002fe20000400000 */
[----:B------:R-:W-:Y:S01]  /*02f0*/  IMAD.IADD R3, R0, 0x1, R3 ;  /* 0x0000000100037824 */ /* 0x000fe200078e0203 */
[----:B------:R-:W-:Y:S02]  /*0300*/  FSEL R6, R14, RZ, P1 ;  /* 0x000000ff0e067208 */ /* 0x000fe40000800000 */
[----:B------:R-:W-:Y:S02]  /*0310*/  FSEL R7, R15, RZ, P1 ;  /* 0x000000ff0f077208 */ /* 0x000fe40000800000 */
[----:B------:R-:W-:Y:S01]  /*0320*/  FSETP.GTU.FTZ.AND P2, PT, R27, RZ, PT ;  /* 0x000000ff1b00720b */ /* 0x000fe20003f5c000 */
[----:B---3--:R-:W-:Y:S01]  /*0330*/  @!P3 FMUL R28, R28, 1.175494350822287508e-38 ;  /* 0x008000001c1cb820 */ /* 0x008fe20000400000 */
[----:B------:R-:W-:Y:S02]  /*0340*/  SHF.L.U32 R2, R3, 0x2, RZ ;  /* 0x0000000203027819 */ /* 0x000fe400000006ff */
[----:B------:R-:W-:-:S02]  /*0350*/  FSEL R8, R16, RZ, P2 ;  /* 0x000000ff10087208 */ /* 0x000fc40001000000 */
[----:B------:R-:W-:Y:S02]  /*0360*/  FSETP.GTU.FTZ.AND P3, PT, R28, RZ, PT ;  /* 0x000000ff1c00720b */ /* 0x000fe40003f7c000 */
[----:B------:R-:W-:Y:S02]  /*0370*/  FSEL R9, R17, RZ, P2 ;  /* 0x000000ff11097208 */ /* 0x000fe40001000000 */
[----:B------:R-:W-:Y:S02]  /*0380*/  FSEL R10, R18, RZ, P3 ;  /* 0x000000ff120a7208 */ /* 0x000fe40001800000 */
[----:B------:R-:W-:Y:S02]  /*0390*/  FSEL R11, R19, RZ, P3 ;  /* 0x000000ff130b7208 */ /* 0x000fe40001800000 */
[----:B------:R-:W-:-:S03]  /*03a0*/  ISETP.GE.U32.AND P0, PT, R2, UR4, PT ;  /* 0x0000000402007c0c */ /* 0x000fc6000bf06070 */
[----:B------:R1:W-:Y:S10]  /*03b0*/  STG.E.ENL2.256 desc[UR6][R12.64], R4, R8 ;  /* 0xf80000040c08797f */ /* 0x0003f4000f121806 */
[----:B------:R-:W-:Y:S05]  /*03c0*/  @!P0 BRA `(.L_x_1) ;  /* 0xfffffffc00708947 */ /* 0x000fea000383ffff */
[----:B------:R-:W-:Y:S05]  /*03d0*/  EXIT ;  /* 0x000000000000794d */ /* 0x000fea0003800000 */
.L_x_0:
[----:B------:R-:W0:Y:S01]  /*03e0*/  S2R R25, SR_TID.X ;  /* 0x0000000000197919 */ /* 0x000e220000002100 */
[----:B------:R-:W0:Y:S01]  /*03f0*/  S2UR UR8, SR_CTAID.X ;  /* 0x00000000000879c3 */ /* 0x000e220000002500 */
[----:B------:R-:W1:Y:S07]  /*0400*/  LDCU UR5, c[0x0][0x390] ;  /* 0x00007200ff0577ac */ /* 0x000e6e0008000800 */
[----:B------:R-:W0:Y:S01]  /*0410*/  LDC R0, c[0x0][0x360] ;  /* 0x0000d800ff007b82 */ /* 0x000e220000000800 */
[----:B-1----:R-:W-:Y:S01]  /*0420*/  UIMAD UR5, UR4, UR5, URZ ;  /* 0x00000005040572a4 */ /* 0x002fe2000f8e02ff */
[----:B0-----:R-:W-:-:S05]  /*0430*/  IMAD R25, R0, UR8, R25 ;  /* 0x0000000800197c24 */ /* 0x001fca000f8e0219 */
[----:B------:R-:W-:-:S13]  /*0440*/  ISETP.GE.U32.AND P0, PT, R25, UR5, PT ;  /* 0x0000000519007c0c */ /* 0x000fda000bf06070 */
[----:B------:R-:W-:Y:S05]  /*0450*/  @P0 EXIT ;  /* 0x000000000000094d */ /* 0x000fea0003800000 */
[----:B------:R-:W0:Y:S02]  /*0460*/  LDCU UR4, c[0x0][0x370] ;  /* 0x00006e00ff0477ac */ /* 0x000e240008000800 */
[----:B0-----:R-:W-:-:S07]  /*0470*/  IMAD R0, R0, UR4, RZ ;  /* 0x0000000400007c24 */ /* 0x001fce000f8e02ff */
.L_x_2:
[----:B------:R-:W0:Y:S01]  /*0480*/  LDC.64 R22, c[0x0][0x388] ;  /* 0x0000e200ff167b82 */ /* 0x000e220000000a00 */
[----:B------:R-:W-:Y:S01]  /*0490*/  ISETP.GE.U32.AND P3, PT, R25, UR5, PT ;  /* 0x0000000519007c0c */ /* 0x000fe2000bf66070 */
[----:B------:R-:W-:-:S06]  /*04a0*/  IMAD.IADD R2, R0, 0x1, R25 ;  /* 0x0000000100027824 */ /* 0x000fcc00078e0219 */
[----:B------:R-:W1:Y:S08]  /*04b0*/  LDC.64 R28, c[0x0][0x380] ;  /* 0x0000e000ff1c7b82 */ /* 0x000e700000000a00 */
[----:B------:R-:W2:Y:S01]  /*04c0*/  LDC.64 R18, c[0x0][0x380] ;  /* 0x0000e000ff127b82 */ /* 0x000ea20000000a00 */
[----:B------:R-:W-:-:S07]  /*04d0*/  ISETP.GE.U32.AND P2, PT, R2, UR5, PT ;  /* 0x0000000502007c0c */ /* 0x000fce000bf46070 */
[----:B------:R-:W3:Y:S01]  /*04e0*/  LDC.64 R4, c[0x0][0x388] ;  /* 0x0000e200ff047b82 */ /* 0x000ee20000000a00 */
[----:B0-----:R-:W-:-:S05]  /*04f0*/  @!P3 IMAD.WIDE R22, R25, 0x8, R22 ;  /* 0x000000081916b825 */ /* 0x001fca00078e0216 */
[----:B------:R0:W4:Y:S01]  /*0500*/  @!P3 LDG.E.64 R8, desc[UR6][R22.64] ;  /* 0x000000061608b981 */ /* 0x000122000c1e1b00 */
[----:B-1----:R-:W-:-:S05]  /*0510*/  @!P3 IMAD.WIDE R28, R25, 0x8, R28 ;  /* 0x00000008191cb825 */ /* 0x002fca00078e021c */
[----:B------:R1:W5:Y:S01]  /*0520*/  @!P3 LDG.E.64 R6, desc[UR6][R28.64] ;  /* 0x000000061c06b981 */ /* 0x000362000c1e1b00 */
[----:B0-----:R-:W0:Y:S01]  /*0530*/  LDC.64 R22, c[0x0][0x388] ;  /* 0x0000e200ff167b82 */ /* 0x001e220000000a00 */
[----:B--2---:R-:W-:-:S05]  /*0540*/  @!P2 IMAD.WIDE R18, R2, 0x8, R18 ;  /* 0x000000080212a825 */ /* 0x004fca00078e0212 */
[----:B------:R2:W5:Y:S01]  /*0550*/  @!P2 LDG.E.64 R26, desc[UR6][R18.64] ;  /* 0x00000006121aa981 */ /* 0x000562000c1e1b00 */
[----:B-1----:R-:W-:-:S05]  /*0560*/  IMAD.IADD R29, R0, 0x1, R2 ;  /* 0x00000001001d7824 */ /* 0x002fca00078e0202 */
[C---:B------:R-:W-:Y:S01]  /*0570*/  ISETP.GE.U32.AND P1, PT, R29.reuse, UR5, PT ;  /* 0x000000051d007c0c */ /* 0x040fe2000bf26070 */
[----:B---3--:R-:W-:Y:S01]  /*0580*/  @!P2 IMAD.WIDE R4, R2, 0x8, R4 ;  /* 0x000000080204a825 */ /* 0x008fe200078e0204 */
[----:B--2---:R-:W1:Y:S04]  /*0590*/  LDC.64 R18, c[0x0][0x388] ;  /* 0x0000e200ff127b82 */ /* 0x004e680000000a00 */
[----:B------:R2:W3:Y:S07]  /*05a0*/  @!P2 LDG.E.64 R12, desc[UR6][R4.64] ;  /* 0x00000006040ca981 */ /* 0x0004ee000c1e1b00 */
[----:B0-----:R-:W-:Y:S01]  /*05b0*/  @!P1 IMAD.WIDE R22, R29, 0x8, R22 ;  /* 0x000000081d169825 */ /* 0x001fe200078e0216 */
[----:B--2---:R-:W-:-:S04]  /*05c0*/  IADD3 R5, PT, PT, R0, R29, RZ ;  /* 0x0000001d00057210 */ /* 0x004fc80007ffe0ff */
[----:B------:R0:W2:Y:S01]  /*05d0*/  @!P1 LDG.E.64 R14, desc[UR6][R22.64] ;  /* 0x00000006160e9981 */ /* 0x0000a2000c1e1b00 */
[----:B------:R-:W-:Y:S01]  /*05e0*/  ISETP.GE.U32.AND P0, PT, R5, UR5, PT ;  /* 0x0000000505007c0c */ /* 0x000fe2000bf06070 */
[----:B0-----:R-:W0:-:S12]  /*05f0*/  LDC.64 R22, c[0x0][0x380] ;  /* 0x0000e000ff167b82 */ /* 0x001e180000000a00 */
[----:B-1----:R-:W-:-:S05]  /*0600*/  @!P0 IMAD.WIDE R18, R5, 0x8, R18 ;  /* 0x0000000805128825 */ /* 0x002fca00078e0212 */
[----:B------:R1:W5:Y:S02]  /*0610*/  @!P0 LDG.E.64 R16, desc[UR6][R18.64] ;  /* 0x0000000612108981 */ /* 0x000364000c1e1b00 */
[----:B-1----:R-:W1:Y:S01]  /*0620*/  LDC.64 R18, c[0x0][0x380] ;  /* 0x0000e000ff127b82 */ /* 0x002e620000000a00 */
[----:B0-----:R-:W-:-:S05]  /*0630*/  @!P1 IMAD.WIDE R22, R29, 0x8, R22 ;  /* 0x000000081d169825 */ /* 0x001fca00078e0216 */
[----:B------:R-:W5:Y:S01]  /*0640*/  @!P1 LDG.E.64 R10, desc[UR6][R22.64] ;  /* 0x00000006160a9981 */ /* 0x000f62000c1e1b00 */
[----:B-1----:R-:W-:-:S05]  /*0650*/  @!P0 IMAD.WIDE R18, R5, 0x8, R18 ;  /* 0x0000000805128825 */ /* 0x002fca00078e0212 */
[----:B------:R0:W5:Y:S01]  /*0660*/  @!P0 LDG.E.64 R20, desc[UR6][R18.64] ;  /* 0x0000000612148981 */ /* 0x000162000c1e1b00 */
[----:B------:R-:W-:Y:S01]  /*0670*/  UMOV UR8, 0xf0000000 ;  /* 0xf000000000087882 */ /* 0x000fe20000000000 */
[----:B------:R-:W-:Y:S01]  /*0680*/  UMOV UR9, 0x380fffff ;  /* 0x380fffff00097882 */ /* 0x000fe20000000000 */
[----:B0-----:R-:W0:Y:S01]  /*0690*/  @!P3 LDC.64 R18, c[0x0][0x398] ;  /* 0x0000e600ff12bb82 */ /* 0x001e220000000a00 */
[----:B----4-:R-:W1:Y:S01]  /*06a0*/  F2F.F32.F64 R3, R8 ;  /* 0x0000000800037310 */ /* 0x010e620000301000 */
[----:B------:R-:W-:-:S14]  /*06b0*/  DSETP.GEU.AND P4, PT, |R8|, UR8, PT ;  /* 0x0000000808007e2a */ /* 0x000fdc000bf8e200 */
[----:B-1----:R-:W-:Y:S01]  /*06c0*/  @!P4 FMUL R3, R3, 1.175494350822287508e-38 ;  /* 0x008000000303c820 */ /* 0x002fe20000400000 */
[----:B---3--:R-:W1:Y:S01]  /*06d0*/  F2F.F32.F64 R24, R12 ;  /* 0x0000000c00187310 */ /* 0x008e620000301000 */
[----:B------:R-:W-:-:S03]  /*06e0*/  DSETP.GEU.AND P4, PT, |R12|, UR8, PT ;  /* 0x000000080c007e2a */ /* 0x000fc6000bf8e200 */
[----:B------:R-:W-:-:S04]  /*06f0*/  FSETP.GTU.FTZ.AND P6, PT, R3, RZ, PT ;  /* 0x000000ff0300720b */ /* 0x000fc80003fdc000 */
[----:B--2---:R-:W2:Y:S01]  /*0700*/  F2F.F32.F64 R4, R14 ;  /* 0x0000000e00047310 */ /* 0x004ea20000301000 */
[----:B------:R-:W-:Y:S01]  /*0710*/  DSETP.GEU.AND P5, PT, |R14|, UR8, PT ;  /* 0x000000080e007e2a */ /* 0x000fe2000bfae200 */
[----:B-----5:R-:W-:-:S05]  /*0720*/  FSEL R6, R6, RZ, P6 ;  /* 0x000000ff06067208 */ /* 0x020fca0003000000 */
[----:B-1----:R-:W-:Y:S01]  /*0730*/  @!P4 FMUL R24, R24, 1.175494350822287508e-38 ;  /* 0x008000001818c820 */ /* 0x002fe20000400000 */
[----:B------:R-:W-:-:S04]  /*0740*/  FSEL R7, R7, RZ, P6 ;  /* 0x000000ff07077208 */ /* 0x000fc80003000000 */
[----:B------:R-:W-:-:S03]  /*0750*/  FSETP.GTU.FTZ.AND P4, PT, R24, RZ, PT ;  /* 0x000000ff1800720b */ /* 0x000fc60003f9c000 */
[----:B--2---:R-:W-:Y:S01]  /*0760*/  @!P5 FMUL R4, R4, 1.175494350822287508e-38 ;  /* 0x008000000404d820 */ /* 0x004fe20000400000 */
[----:B------:R-:W1:Y:S01]  /*0770*/  F2F.F32.F64 R22, R16 ;  /* 0x0000001000167310 */ /* 0x000e620000301000 */
[----:B------:R-:W-:Y:S01]  /*0780*/  DSETP.GEU.AND P6, PT, |R16|, UR8, PT ;  /* 0x0000000810007e2a */ /* 0x000fe2000bfce200 */
[----:B------:R-:W-:Y:S02]  /*0790*/  FSEL R24, R26, RZ, P4 ;  /* 0x000000ff1a187208 */ /* 0x000fe40002000000 */
[----:B------:R-:W-:Y:S02]  /*07a0*/  FSEL R3, R27, RZ, P4 ;  /* 0x000000ff1b037208 */ /* 0x000fe40002000000 */
[----:B------:R-:W-:Y:S01]  /*07b0*/  FSETP.GTU.FTZ.AND P4, PT, R4, RZ, PT ;  /* 0x000000ff0400720b */ /* 0x000fe20003f9c000 */
[----:B0-----:R-:W-:Y:S02]  /*07c0*/  @!P3 IMAD.WIDE R26, R25, 0x8, R18 ;  /* 0x00000008191ab825 */ /* 0x001fe400078e0212 */
[----:B------:R-:W0:Y:S06]  /*07d0*/  @!P0 LDC.64 R18, c[0x0][0x398] ;  /* 0x0000e600ff128b82 */ /* 0x000e2c0000000a00 */
[----:B-1----:R-:W-:Y:S01]  /*07e0*/  @!P6 FMUL R22, R22, 1.175494350822287508e-38 ;  /* 0x008000001616e820 */ /* 0x002fe20000400000 */
[----:B------:R-:W-:-:S02]  /*07f0*/  FSEL R4, R10, RZ, P4 ;  /* 0x000000ff0a047208 */ /* 0x000fc40002000000 */
[----:B------:R-:W-:Y:S02]  /*0800*/  FSEL R25, R11, RZ, P4 ;  /* 0x000000ff0b197208 */ /* 0x000fe40002000000 */
[----:B------:R-:W1:Y:S01]  /*0810*/  @!P2 LDC.64 R10, c[0x0][0x398] ;  /* 0x0000e600ff0aab82 */ /* 0x000e620000000a00 */
[----:B------:R-:W-:-:S07]  /*0820*/  FSETP.GTU.FTZ.AND P4, PT, R22, RZ, PT ;  /* 0x000000ff1600720b */ /* 0x000fce0003f9c000 */
[----:B------:R-:W2:Y:S01]  /*0830*/  @!P1 LDC.64 R22, c[0x0][0x398] ;  /* 0x0000e600ff169b82 */ /* 0x000ea20000000a00 */
[----:B------:R3:W-:Y:S01]  /*0840*/  @!P3 STG.E.64 desc[UR6][R26.64], R6 ;  /* 0x000000061a00b986 */ /* 0x0007e2000c101b06 */
[----:B0-----:R-:W-:Y:S01]  /*0850*/  @!P0 IMAD.WIDE R18, R5, 0x8, R18 ;  /* 0x0000000805128825 */ /* 0x001fe200078e0212 */
[----:B------:R-:W-:-:S03]  /*0860*/  FSEL R21, R21, RZ, P4 ;  /* 0x000000ff15157208 */ /* 0x000fc60002000000 */
[----:B---3--:R-:W-:Y:S01]  /*0870*/  IMAD.MOV.U32 R26, RZ, RZ, R24 ;  /* 0x000000ffff1a7224 */ /* 0x008fe200078e0018 */
[----:B------:R-:W-:Y:S01]  /*0880*/  MOV R27, R3 ;  /* 0x00000003001b7202 */ /* 0x000fe20000000f00 */
[----:B-1----:R-:W-:Y:S01]  /*0890*/  @!P2 IMAD.WIDE R10, R2, 0x8, R10 ;  /* 0x00000008020aa825 */ /* 0x002fe200078e020a */
[----:B------:R-:W-:-:S04]  /*08a0*/  FSEL R2, R20, RZ, P4 ;  /* 0x000000ff14027208 */ /* 0x000fc80002000000 */
[----:B------:R0:W-:Y:S01]  /*08b0*/  @!P2 STG.E.64 desc[UR6][R10.64], R26 ;  /* 0x0000001a0a00a986 */ /* 0x0001e2000c101b06 */
[----:B------:R-:W-:Y:S02]  /*08c0*/  IMAD.MOV.U32 R20, RZ, RZ, R2 ;  /* 0x000000ffff147224 */ /* 0x000fe400078e0002 */
[----:B--2---:R-:W-:-:S04]  /*08d0*/  @!P1 IMAD.WIDE R22, R29, 0x8, R22 ;  /* 0x000000081d169825 */ /* 0x004fc800078e0216 */
[----:B0-----:R-:W-:Y:S01]  /*08e0*/  IMAD.MOV.U32 R10, RZ, RZ, R4 ;  /* 0x000000ffff0a7224 */ /* 0x001fe200078e0004 */
[----:B------:R-:W-:Y:S02]  /*08f0*/  MOV R11, R25 ;  /* 0x00000019000b7202 */ /* 0x000fe40000000f00 */
[----:B------:R-:W-:-:S03]  /*0900*/  IADD3 R25, PT, PT, R0, R5, RZ ;  /* 0x0000000500197210 */ /* 0x000fc60007ffe0ff */
[----:B------:R0:W-:Y:S04]  /*0910*/  @!P1 STG.E.64 desc[UR6][R22.64], R10 ;  /* 0x0000000a16009986 */ /* 0x0001e8000c101b06 */
[----:B------:R0:W-:Y:S01]  /*0920*/  @!P0 STG.E.64 desc[UR6][R18.64], R20 ;  /* 0x0000001412008986 */ /* 0x0001e2000c101b06 */
[----:B------:R-:W-:-:S13]  /*0930*/  ISETP.GE.U32.AND P0, PT, R25, UR5, PT ;  /* 0x0000000519007c0c */ /* 0x000fda000bf06070 */
[----:B0-----:R-:W-:Y:S05]  /*0940*/  @!P0 BRA `(.L_x_2) ;  /* 0xfffffff800cc8947 */ /* 0x001fea000383ffff */
[----:B------:R-:W-:Y:S05]  /*0950*/  EXIT ;  /* 0x000000000000794d */ /* 0x000fea0003800000 */
.L_x_3:
[----:B------:R-:W-:-:S00]  /*0960*/  BRA `(.L_x_3) ;  /* 0xfffffffc00fc7947 */ /* 0x000fc0000383ffff */
[----:B------:R-:W-:-:S00]  /*0970*/  NOP ;  /* 0x0000000000007918 */ /* 0x000fc00000000000 */
        /* <DEDUP_REMOVED lines=8> */
.L_x_304:


//--------------------- .text._Z13Sigmoid_bpropIdEvPT_S1_jjS1_ --------------------------
	.section	.text._Z13Sigmoid_bpropIdEvPT_S1_jjS1_,"ax",@progbits
	.align	128
        .global         _Z13Sigmoid_bpropIdEvPT_S1_jjS1_
        .type           _Z13Sigmoid_bpropIdEvPT_S1_jjS1_,@function
        .size           _Z13Sigmoid_bpropIdEvPT_S1_jjS1_,(.L_x_305 - _Z13Sigmoid_bpropIdEvPT_S1_jjS1_)
        .other          _Z13Sigmoid_bpropIdEvPT_S1_jjS1_,@"STO_CUDA_ENTRY STV_DEFAULT"
_Z13Sigmoid_bpropIdEvPT_S1_jjS1_:
.text._Z13Sigmoid_bpropIdEvPT_S1_jjS1_:
        /* <DEDUP_REMOVED lines=16> */
[----:B0-----:R-:W-:-:S05]  /*0100*/  IMAD R3, R0, UR8, R3 ;  /* 0x0000000800037c24 */ /* 0x001fca000f8e0203 */
[----:B------:R-:W-:-:S04]  /*0110*/  SHF.L.U32 R2, R3, 0x2, RZ ;  /* 0x0000000203027819 */ /* 0x000fc800000006ff */
[----:B------:R-:W-:-:S13]  /*0120*/  ISETP.GE.U32.AND P0, PT, R2, UR4, PT ;  /* 0x0000000402007c0c */ /* 0x000fda000bf06070 */
[----:B------:R-:W-:Y:S05]  /*0130*/  @P0 EXIT ;  /* 0x000000000000094d */ /* 0x000fea0003800000 */
[----:B------:R-:W0:Y:S01]  /*0140*/  LDC.64 R20, c[0x0][0x398] ;  /* 0x0000e600ff147b82 */ /* 0x000e220000000a00 */
[----:B------:R-:W1:Y:S07]  /*0150*/  LDCU UR5, c[0x0][0x370] ;  /* 0x00006e00ff0577ac */ /* 0x000e6e0008000800 */
[----:B------:R-:W2:Y:S08]  /*0160*/  LDC.64 R24, c[0x0][0x380] ;  /* 0x0000e000ff187b82 */ /* 0x000eb00000000a00 */
[----:B------:R-:W3:Y:S01]  /*0170*/  LDC.64 R22, c[0x0][0x388] ;  /* 0x0000e200ff167b82 */ /* 0x000ee20000000a00 */
[----:B-1----:R-:W-:-:S07]  /*0180*/  IMAD R0, R0, UR5, RZ ;  /* 0x0000000500007c24 */ /* 0x002fce000f8e02ff */
.L_x_5:
[----:B-1-3--:R-:W-:-:S04]  /*0190*/  IMAD.WIDE R4, R3, 0x20, R22 ;  /* 0x0000002003047825 */ /* 0x00afc800078e0216 */
[----:B--2---:R-:W-:Y:S02]  /*01a0*/  IMAD.WIDE R12, R3, 0x20, R24 ;  /* 0x00000020030c7825 */ /* 0x004fe400078e0218 */
[----:B------:R-:W2:Y:S04]  /*01b0*/  LDG.E.ENL2.256 R8, R4, desc[UR6][R4.64] ;  /* 0xfe0000060404797e */ /* 0x000ea80008121908 */
[----:B------:R-:W3:Y:S01]  /*01c0*/  LDG.E.ENL2.256 R16, R12, desc[UR6][R12.64] ;  /* 0xfe0000060c0c797e */ /* 0x000ee20008121910 */
[----:B------:R-:W-:Y:S01]  /*01d0*/  UMOV UR8, 0xf0000000 ;  /* 0xf000000000087882 */ /* 0x000fe20000000000 */
[----:B------:R-:W-:Y:S01]  /*01e0*/  UMOV UR9, 0x380fffff ;  /* 0x380fffff00097882 */ /* 0x000fe20000000000 */
[----:B--2---:R-:W1:Y:S01]  /*01f0*/  F2F.F32.F64 R28, R4 ;  /* 0x00000004001c7310 */ /* 0x004e620000301000 */
[----:B------:R-:W-:-:S02]  /*0200*/  DSETP.GEU.AND P1, PT, |R4|, UR8, PT ;  /* 0x0000000804007e2a */ /* 0x000fc4000bf2e200 */
[----:B------:R-:W-:Y:S02]  /*0210*/  DSETP.GEU.AND P2, PT, |R6|, UR8, PT ;  /* 0x0000000806007e2a */ /* 0x000fe4000bf4e200 */
[----:B---3--:R-:W-:Y:S02]  /*0220*/  DSETP.GEU.AND P0, PT, |R12|, UR8, PT ;  /* 0x000000080c007e2a */ /* 0x008fe4000bf0e200 */
[----:B------:R-:W-:Y:S01]  /*0230*/  DSETP.GEU.AND P3, PT, |R8|, UR8, PT ;  /* 0x0000000808007e2a */ /* 0x000fe2000bf6e200 */
[----:B------:R-:W2:Y:S01]  /*0240*/  F2F.F32.F64 R27, R6 ;  /* 0x00000006001b7310 */ /* 0x000ea20000301000 */
[----:B------:R-:W-:-:S06]  /*0250*/  DSETP.GEU.AND P4, PT, |R10|, UR8, PT ;  /* 0x000000080a007e2a */ /* 0x000fcc000bf8e200 */
[----:B-1----:R-:W-:Y:S01]  /*0260*/  @!P1 FMUL R28, R28, 1.175494350822287508e-38 ;  /* 0x008000001c1c9820 */ /* 0x002fe20000400000 */
[----:B------:R0:W1:Y:S01]  /*0270*/  F2F.F32.F64 R29, R12 ;  /* 0x0000000c001d7310 */ /* 0x0000620000301000 */
[----:B------:R-:W-:Y:S02]  /*0280*/  DSETP.GEU.AND P1, PT, |R14|, UR8, PT ;  /* 0x000000080e007e2a */ /* 0x000fe4000bf2e200 */
[----:B------:R-:W-:Y:S01]  /*0290*/  FADD.FTZ R5, -R28, 1 ;  /* 0x3f8000001c057421 */ /* 0x000fe20000010100 */
[----:B--2---:R-:W-:-:S04]  /*02a0*/  @!P2 FMUL R27, R27, 1.175494350822287508e-38 ;  /* 0x008000001b1ba820 */ /* 0x004fc80000400000 */
[----:B------:R-:W2:Y:S01]  /*02b0*/  F2F.F32.F64 R26, R8 ;  /* 0x00000008001a7310 */ /* 0x000ea20000301000 */
[----:B------:R-:W-:Y:S01]  /*02c0*/  DSETP.GEU.AND P2, PT, |R16|, UR8, PT ;  /* 0x0000000810007e2a */ /* 0x000fe2000bf4e200 */
[----:B------:R-:W-:Y:S01]  /*02d0*/  FMUL.FTZ R28, R28, R5 ;  /* 0x000000051c1c7220 */ /* 0x000fe20000410000 */
[----:B------:R-:W-:Y:S01]  /*02e0*/  FADD.FTZ R4, -R27, 1 ;  /* 0x3f8000001b047421 */ /* 0x000fe20000010100 */
[----:B0-----:R-:W-:Y:S01]  /*02f0*/  IMAD.WIDE R12, R3, 0x20, R20 ;  /* 0x00000020030c7825 */ /* 0x001fe200078e0214 */
[----:B------:R-:W-:-:S03]  /*0300*/  IADD3 R3, PT, PT, R0, R3, RZ ;  /* 0x0000000300037210 */ /* 0x000fc60007ffe0ff */
[----:B-1----:R-:W-:Y:S01]  /*0310*/  @!P0 FMUL R29, R29, 1.175494350822287508e-38 ;  /* 0x008000001d1d8820 */ /* 0x002fe20000400000 */
[----:B------:R-:W0:Y:S01]  /*0320*/  F2F.F32.F64 R2, R10 ;  /* 0x0000000a00027310 */ /* 0x000e220000301000 */
[----:B------:R-:W-:Y:S01]  /*0330*/  DSETP.GEU.AND P0, PT, |R18|, UR8, PT ;  /* 0x0000000812007e2a */ /* 0x000fe2000bf0e200 */
[----:B------:R-:W-:Y:S01]  /*0340*/  FMUL.FTZ R27, R27, R4 ;  /* 0x000000041b1b7220 */ /* 0x000fe20000410000 */
[----:B------:R-:W-:Y:S01]  /*0350*/  FMUL.FTZ R4, R29, R28 ;  /* 0x0000001c1d047220 */ /* 0x000fe20000410000 */
[----:B--2---:R-:W-:-:S04]  /*0360*/  @!P3 FMUL R26, R26, 1.175494350822287508e-38 ;  /* 0x008000001a1ab820 */ /* 0x004fc80000400000 */
[----:B------:R-:W1:Y:S01]  /*0370*/  F2F.F32.F64 R6, R14 ;  /* 0x0000000e00067310 */ /* 0x000e620000301000 */
[----:B------:R-:W-:Y:S01]  /*0380*/  FADD.FTZ R7, -R26, 1 ;  /* 0x3f8000001a077421 */ /* 0x000fe20000010100 */
[----:B0-----:R-:W-:-:S06]  /*0390*/  @!P4 FMUL R2, R2, 1.175494350822287508e-38 ;  /* 0x008000000202c820 */ /* 0x001fcc0000400000 */
[----:B------:R-:W0:Y:S01]  /*03a0*/  F2F.F32.F64 R8, R16 ;  /* 0x0000001000087310 */ /* 0x000e220000301000 */
[----:B------:R-:W-:Y:S01]  /*03b0*/  FMUL.FTZ R9, R26, R7 ;  /* 0x000000071a097220 */ /* 0x000fe20000410000 */
[----:B------:R-:W-:Y:S01]  /*03c0*/  FADD.FTZ R11, -R2, 1 ;  /* 0x3f800000020b7421 */ /* 0x000fe20000010100 */
[----:B-1----:R-:W-:-:S05]  /*03d0*/  @!P1 FMUL R6, R6, 1.175494350822287508e-38 ;  /* 0x0080000006069820 */ /* 0x002fca0000400000 */
[----:B------:R-:W1:Y:S01]  /*03e0*/  F2F.F32.F64 R10, R18 ;  /* 0x00000012000a7310 */ /* 0x000e620000301000 */
[----:B------:R-:W-:Y:S01]  /*03f0*/  FMUL.FTZ R11, R2, R11 ;  /* 0x0000000b020b7220 */ /* 0x000fe20000410000 */
[----:B------:R-:W-:Y:S01]  /*0400*/  SHF.L.U32 R2, R3, 0x2, RZ ;  /* 0x0000000203027819 */ /* 0x000fe200000006ff */
[----:B------:R-:W-:Y:S01]  /*0410*/  FMUL.FTZ R6, R6, R27 ;  /* 0x0000001b06067220 */ /* 0x000fe20000410000 */
[----:B0-----:R-:W-:-:S04]  /*0420*/  @!P2 FMUL R8, R8, 1.175494350822287508e-38 ;  /* 0x008000000808a820 */ /* 0x001fc80000400000 */
[----:B------:R-:W-:Y:S01]  /*0430*/  F2F.F64.F32 R4, R4 ;  /* 0x0000000400047310 */ /* 0x000fe20000201800 */
[----:B------:R-:W-:Y:S01]  /*0440*/  FMUL.FTZ R9, R8, R9 ;  /* 0x0000000908097220 */ /* 0x000fe20000410000 */
[----:B-1----:R-:W-:-:S06]  /*0450*/  @!P0 FMUL R10, R10, 1.175494350822287508e-38 ;  /* 0x008000000a0a8820 */ /* 0x002fcc0000400000 */
[----:B------:R-:W-:Y:S01]  /*0460*/  F2F.F64.F32 R6, R6 ;  /* 0x0000000600067310 */ /* 0x000fe20000201800 */
[----:B------:R-:W-:Y:S01]  /*0470*/  ISETP.GE.U32.AND P0, PT, R2, UR4, PT ;  /* 0x0000000402007c0c */ /* 0x000fe2000bf06070 */
[----:B------:R-:W-:-:S06]  /*0480*/  FMUL.FTZ R11, R10, R11 ;  /* 0x0000000b0a0b7220 */ /* 0x000fcc0000410000 */
[----:B------:R-:W-:Y:S08]  /*0490*/  F2F.F64.F32 R8, R9 ;  /* 0x0000000900087310 */ /* 0x000ff00000201800 */
[----:B------:R-:W0:Y:S02]  /*04a0*/  F2F.F64.F32 R10, R11 ;  /* 0x0000000b000a7310 */ /* 0x000e240000201800 */
[----:B0-----:R1:W-:Y:S01]  /*04b0*/  STG.E.ENL2.256 desc[UR6][R12.64], R4, R8 ;  /* 0xf80000040c08797f */ /* 0x0013e2000f121806 */
[----:B------:R-:W-:Y:S05]  /*04c0*/  @!P0 BRA `(.L_x_5) ;  /* 0xfffffffc00308947 */ /* 0x000fea000383ffff */
[----:B------:R-:W-:Y:S05]  /*04d0*/  EXIT ;  /* 0x000000000000794d */ /* 0x000fea0003800000 */
.L_x_4:
        /* <DEDUP_REMOVED lines=10> */
.L_x_6:
[----:B------:R-:W0:Y:S01]  /*0580*/  LDC.64 R22, c[0x0][0x380] ;  /* 0x0000e000ff167b82 */ /* 0x000e220000000a00 */
[----:B------:R-:W-:Y:S02]  /*0590*/  ISETP.GE.U32.AND P3, PT, R24, UR5, PT ;  /* 0x0000000518007c0c */ /* 0x000fe4000bf66070 */
[----:B------:R-:W-:-:S04]  /*05a0*/  IADD3 R0, PT, PT, R3, R24, RZ ;  /* 0x0000001803007210 */ /* 0x000fc80007ffe0ff */
[----:B------:R-:W-:Y:S01]  /*05b0*/  ISETP.GE.U32.AND P2, PT, R0, UR5, PT ;  /* 0x0000000500007c0c */ /* 0x000fe2000bf46070 */
[----:B------:R-:W1:Y:S08]  /*05c0*/  LDC.64 R20, c[0x0][0x380] ;  /* 0x0000e000ff147b82 */ /* 0x000e700000000a00 */
[----:B------:R-:W2:Y:S01]  /*05d0*/  LDC.64 R26, c[0x0][0x388] ;  /* 0x0000e200ff1a7b82 */ /* 0x000ea20000000a00 */
[----:B0-----:R-:W-:-:S07]  /*05e0*/  @!P3 IMAD.WIDE R22, R24, 0x8, R22 ;  /* 0x000000081816b825 */ /* 0x001fce00078e0216 */
[----:B------:R-:W0:Y:S01]  /*05f0*/  LDC.64 R28, c[0x0][0x388] ;  /* 0x0000e200ff1c7b82 */ /* 0x000e220000000a00 */
[----:B------:R1:W3:Y:S02]  /*0600*/  @!P3 LDG.E.64 R10, desc[UR6][R22.64] ;  /* 0x00000006160ab981 */ /* 0x0002e4000c1e1b00 */
[----:B-1----:R-:W-:-:S05]  /*0610*/  @!P2 IMAD.WIDE R22, R0, 0x8, R20 ;  /* 0x000000080016a825 */ /* 0x002fca00078e0214 */
[----:B------:R-:W1:Y:S01]  /*0620*/  LDC.64 R20, c[0x0][0x380] ;  /* 0x0000e000ff147b82 */ /* 0x000e620000000a00 */
[----:B--2---:R-:W-:Y:S01]  /*0630*/  @!P3 IMAD.WIDE R26, R24, 0x8, R26 ;  /* 0x00000008181ab825 */ /* 0x004fe200078e021a */
[----:B------:R2:W4:Y:S04]  /*0640*/  @!P2 LDG.E.64 R8, desc[UR6][R22.64] ;  /* 0x000000061608a981 */ /* 0x000528000c1e1b00 */
[----:B------:R5:W4:Y:S02]  /*0650*/  @!P3 LDG.E.64 R18, desc[UR6][R26.64] ;  /* 0x000000061a12b981 */ /* 0x000b24000c1e1b00 */
[----:B--2---:R-:W2:Y:S01]  /*0660*/  LDC.64 R22, c[0x0][0x388] ;  /* 0x0000e200ff167b82 */ /* 0x004ea20000000a00 */
[----:B-----5:R-:W-:-:S04]  /*0670*/  IADD3 R26, PT, PT, R3, R0, RZ ;  /* 0x00000000031a7210 */ /* 0x020fc80007ffe0ff */
[----:B------:R-:W-:Y:S01]  /*0680*/  ISETP.GE.U32.AND P1, PT, R26, UR5, PT ;  /* 0x000000051a007c0c */ /* 0x000fe2000bf26070 */
[----:B0-----:R-:W-:Y:S01]  /*0690*/  @!P2 IMAD.WIDE R28, R0, 0x8, R28 ;  /* 0x00000008001ca825 */ /* 0x001fe200078e021c */
[----:B------:R-:W-:-:S04]  /*06a0*/  IADD3 R2, PT, PT, R3, R26, RZ ;  /* 0x0000001a03027210 */ /* 0x000fc80007ffe0ff */
[----:B------:R2:W5:Y:S07]  /*06b0*/  @!P2 LDG.E.64 R16, desc[UR6][R28.64] ;  /* 0x000000061c10a981 */ /* 0x00056e000c1e1b00 */
[----:B-1----:R-:W-:-:S05]  /*06c0*/  @!P1 IMAD.WIDE R20, R26, 0x8, R20 ;  /* 0x000000081a149825 */ /* 0x002fca00078e0214 */
[----:B------:R0:W5:Y:S01]  /*06d0*/  @!P1 LDG.E.64 R6, desc[UR6][R20.64] ;  /* 0x0000000614069981 */ /* 0x000162000c1e1b00 */
[----:B--2---:R-:W-:Y:S02]  /*06e0*/  @!P1 IMAD.WIDE R28, R26, 0x8, R22 ;  /* 0x000000081a1c9825 */ /* 0x004fe400078e0216 */
[----:B------:R-:W1:Y:S01]  /*06f0*/  LDC.64 R22, c[0x0][0x380] ;  /* 0x0000e000ff167b82 */ /* 0x000e620000000a00 */
[C---:B------:R-:W-:Y:S02]  /*0700*/  ISETP.GE.U32.AND P0, PT, R2.reuse, UR5, PT ;  /* 0x0000000502007c0c */ /* 0x040fe4000bf06070 */
[----:B------:R-:W2:Y:S05]  /*0710*/  @!P1 LDG.E.64 R14, desc[UR6][R28.64] ;  /* 0x000000061c0e9981 */ /* 0x000eaa000c1e1b00 */
[----:B0-----:R-:W0:Y:S06]  /*0720*/  LDC.64 R20, c[0x0][0x388] ;  /* 0x0000e200ff147b82 */ /* 0x001e2c0000000a00 */
[----:B-1----:R-:W-:-:S05]  /*0730*/  @!P0 IMAD.WIDE R22, R2, 0x8, R22 ;  /* 0x0000000802168825 */ /* 0x002fca00078e0216 */
[----:B------:R3:W2:Y:S01]  /*0740*/  @!P0 LDG.E.64 R4, desc[UR6][R22.64] ;  /* 0x0000000616048981 */ /* 0x0006a2000c1e1b00 */
[----:B0-----:R-:W-:-:S05]  /*0750*/  @!P0 IMAD.WIDE R20, R2, 0x8, R20 ;  /* 0x0000000802148825 */ /* 0x001fca00078e0214 */
[----:B------:R0:W2:Y:S01]  /*0760*/  @!P0 LDG.E.64 R12, desc[UR6][R20.64] ;  /* 0x00000006140c8981 */ /* 0x0000a2000c1e1b00 */
[----:B------:R-:W-:Y:S01]  /*0770*/  UMOV UR8, 0xf0000000 ;  /* 0xf000000000087882 */ /* 0x000fe20000000000 */
[----:B------:R-:W-:Y:S01]  /*0780*/  UMOV UR9, 0x380fffff ;  /* 0x380fffff00097882 */ /* 0x000fe20000000000 */
[----:B---3--:R-:W1:Y:S01]  /*0790*/  F2F.F32.F64 R23, R10 ;  /* 0x0000000a00177310 */ /* 0x008e620000301000 */
[----:B------:R-:W-:-:S07]  /*07a0*/  DSETP.GEU.AND P4, PT, |R10|, UR8, PT ;  /* 0x000000080a007e2a */ /* 0x000fce000bf8e200 */
[----:B----4-:R-:W3:Y:S01]  /*07b0*/  F2F.F32.F64 R27, R18 ;  /* 0x00000012001b7310 */ /* 0x010ee20000301000 */
[----:B------:R-:W-:-:S06]  /*07c0*/  DSETP.GEU.AND P5, PT, |R18|, UR8, PT ;  /* 0x0000000812007e2a */ /* 0x000fcc000bfae200 */
[----:B-1----:R-:W-:-:S08]  /*07d0*/  @!P4 FMUL R23, R23, 1.175494350822287508e-38 ;  /* 0x008000001717c820 */ /* 0x002fd00000400000 */
[----:B---3--:R-:W-:-:S04]  /*07e0*/  @!P5 FMUL R27, R27, 1.175494350822287508e-38 ;  /* 0x008000001b1bd820 */ /* 0x008fc80000400000 */
[C---:B0-----:R-:W-:Y:S01]  /*07f0*/  FADD.FTZ R20, -R27.reuse, 1 ;  /* 0x3f8000001b147421 */ /* 0x041fe20000010100 */
[----:B-----5:R-:W0:Y:S01]  /*0800*/  F2F.F32.F64 R25, R16 ;  /* 0x0000001000197310 */ /* 0x020e220000301000 */
[----:B------:R-:W-:Y:S02]  /*0810*/  DSETP.GEU.AND P6, PT, |R16|, UR8, PT ;  /* 0x0000000810007e2a */ /* 0x000fe4000bfce200 */
[----:B------:R-:W-:Y:S02]  /*0820*/  FMUL.FTZ R27, R27, R20 ;  /* 0x000000141b1b7220 */ /* 0x000fe40000410000 */
[----:B------:R-:W1:Y:S01]  /*0830*/  @!P3 LDC.64 R20, c[0x0][0x398] ;  /* 0x0000e600ff14bb82 */ /* 0x000e620000000a00 */
[----:B------:R-:W-:Y:S02]  /*0840*/  DSETP.GEU.AND P5, PT, |R8|, UR8, PT ;  /* 0x0000000808007e2a */ /* 0x000fe4000bfae200 */
[----:B------:R-:W-:Y:S08]  /*0850*/  F2F.F32.F64 R22, R8 ;  /* 0x0000000800167310 */ /* 0x000ff00000301000 */
[----:B--2---:R-:W2:Y:S01]  /*0860*/  F2F.F32.F64 R28, R14 ;  /* 0x0000000e001c7310 */ /* 0x004ea20000301000 */
[----:B------:R-:W-:Y:S01]  /*0870*/  DSETP.GEU.AND P4, PT, |R14|, UR8, PT ;  /* 0x000000080e007e2a */ /* 0x000fe2000bf8e200 */
[----:B------:R-:W-:Y:S01]  /*0880*/  FMUL.FTZ R10, R23, R27 ;  /* 0x0000001b170a7220 */ /* 0x000fe20000410000 */
[----:B0-----:R-:W-:Y:S01]  /*0890*/  @!P6 FMUL R25, R25, 1.175494350822287508e-38 ;  /* 0x008000001919e820 */ /* 0x001fe20000400000 */
[----:B------:R-:W-:-:S04]  /*08a0*/  DSETP.GEU.AND P6, PT, |R6|, UR8, PT ;  /* 0x0000000806007e2a */ /* 0x000fc8000bfce200 */
[----:B------:R0:W3:Y:S07]  /*08b0*/  F2F.F32.F64 R23, R6 ;  /* 0x0000000600177310 */ /* 0x0000ee0000301000 */
[----:B--2---:R-:W-:Y:S01]  /*08c0*/  @!P4 FMUL R28, R28, 1.175494350822287508e-38 ;  /* 0x008000001c1cc820 */ /* 0x004fe20000400000 */
[----:B------:R-:W2:Y:S03]  /*08d0*/  F2F.F64.F32 R10, R10 ;  /* 0x0000000a000a7310 */ /* 0x000ea60000201800 */
[----:B------:R-:W-:Y:S01]  /*08e0*/  FADD.FTZ R9, -R28, 1 ;  /* 0x3f8000001c097421 */ /* 0x000fe20000010100 */
[----:B------:R-:W-:Y:S01]  /*08f0*/  @!P5 FMUL R22, R22, 1.175494350822287508e-38 ;  /* 0x008000001616d820 */ /* 0x000fe20000400000 */
[----:B------:R-:W-:-:S02]  /*0900*/  FADD.FTZ R8, -R25, 1 ;  /* 0x3f80000019087421 */ /* 0x000fc40000010100 */
[----:B0-----:R-:W-:Y:S02]  /*0910*/  FMUL.FTZ R6, R28, R9 ;  /* 0x000000091c067220 */ /* 0x001fe40000410000 */
[----:B------:R-:W-:Y:S08]  /*0920*/  F2F.F32.F64 R28, R4 ;  /* 0x00000004001c7310 */ /* 0x000ff00000301000 */
[----:B------:R-:W0:Y:S01]  /*0930*/  F2F.F32.F64 R27, R12 ;  /* 0x0000000c001b7310 */ /* 0x000e220000301000 */
[----:B------:R-:W-:-:S02]  /*0940*/  DSETP.GEU.AND P4, PT, |R12|, UR8, PT ;  /* 0x000000080c007e2a */ /* 0x000fc4000bf8e200 */
[----:B------:R-:W-:Y:S01]  /*0950*/  DSETP.GEU.AND P5, PT, |R4|, UR8, PT ;  /* 0x0000000804007e2a */ /* 0x000fe2000bfae200 */
[----:B-1----:R-:W-:-:S04]  /*0960*/  @!P3 IMAD.WIDE R20, R24, 0x8, R20 ;  /* 0x000000081814b825 */ /* 0x002fc800078e0214 */
[----:B---3--:R-:W-:Y:S01]  /*0970*/  @!P6 FMUL R23, R23, 1.175494350822287508e-38 ;  /* 0x008000001717e820 */ /* 0x008fe20000400000 */
[----:B------:R-:W-:Y:S01]  /*0980*/  FMUL.FTZ R25, R25, R8 ;  /* 0x0000000819197220 */ /* 0x000fe20000410000 */
[----:B--2---:R1:W-:Y:S03]  /*0990*/  @!P3 STG.E.64 desc[UR6][R20.64], R10 ;  /* 0x0000000a1400b986 */ /* 0x0043e6000c101b06 */
[----:B------:R-:W-:Y:S01]  /*09a0*/  FMUL.FTZ R8, R22, R25 ;  /* 0x0000001916087220 */ /* 0x000fe20000410000 */
[----:B------:R-:W-:Y:S01]  /*09b0*/  FMUL.FTZ R6, R23, R6 ;  /* 0x0000000617067220 */ /* 0x000fe20000410000 */
[----:B------:R-:W2:Y:S01]  /*09c0*/  @!P0 LDC.64 R24, c[0x0][0x398] ;  /* 0x0000e600ff188b82 */ /* 0x000ea20000000a00 */
[----:B0-----:R-:W-:-:S04]  /*09d0*/  @!P4 FMUL R27, R27, 1.175494350822287508e-38 ;  /* 0x008000001b1bc820 */ /* 0x001fc80000400000 */
[----:B------:R-:W-:-:S03]  /*09e0*/  FADD.FTZ R7, -R27, 1 ;  /* 0x3f8000001b077421 */ /* 0x000fc60000010100 */
[----:B------:R-:W0:Y:S01]  /*09f0*/  @!P1 LDC.64 R22, c[0x0][0x398] ;  /* 0x0000e600ff169b82 */ /* 0x000e220000000a00 */
[----:B------:R-:W-:-:S07]  /*0a00*/  @!P5 FMUL R28, R28, 1.175494350822287508e-38 ;  /* 0x008000001c1cd820 */ /* 0x000fce0000400000 */
[----:B-1----:R-:W1:Y:S01]  /*0a10*/  @!P2 LDC.64 R20, c[0x0][0x398] ;  /* 0x0000e600ff14ab82 */ /* 0x002e620000000a00 */
[----:B------:R-:W-:-:S04]  /*0a20*/  FMUL.FTZ R27, R27, R7 ;  /* 0x000000071b1b7220 */ /* 0x000fc80000410000 */
[----:B------:R-:W-:Y:S01]  /*0a30*/  FMUL.FTZ R4, R28, R27 ;  /* 0x0000001b1c047220 */ /* 0x000fe20000410000 */
[----:B------:R-:W3:Y:S08]  /*0a40*/  F2F.F64.F32 R8, R8 ;  /* 0x0000000800087310 */ /* 0x000ef00000201800 */
[----:B------:R-:W4:Y:S08]  /*0a50*/  F2F.F64.F32 R6, R6 ;  /* 0x0000000600067310 */ /* 0x000f300000201800 */
[----:B------:R-:W5:Y:S01]  /*0a60*/  F2F.F64.F32 R4, R4 ;  /* 0x0000000400047310 */ /* 0x000f620000201800 */
[----:B0-----:R-:W-:-:S04]  /*0a70*/  @!P1 IMAD.WIDE R22, R26, 0x8, R22 ;  /* 0x000000081a169825 */ /* 0x001fc800078e0216 */
[----:B-1----:R-:W-:-:S04]  /*0a80*/  @!P2 IMAD.WIDE R20, R0, 0x8, R20 ;  /* 0x000000080014a825 */ /* 0x002fc800078e0214 */
[----:B--2---:R-:W-:Y:S01]  /*0a90*/  @!P0 IMAD.WIDE R26, R2, 0x8, R24 ;  /* 0x00000008021a8825 */ /* 0x004fe200078e0218 */
[----:B------:R-:W-:Y:S01]  /*0aa0*/  IADD3 R24, PT, PT, R3, R2, RZ ;  /* 0x0000000203187210 */ /* 0x000fe20007ffe0ff */
[----:B---3--:R0:W-:Y:S04]  /*0ab0*/  @!P2 STG.E.64 desc[UR6][R20.64], R8 ;  /* 0x000000081400a986 */ /* 0x0081e8000c101b06 */
[----:B----4-:R0:W-:Y:S04]  /*0ac0*/  @!P1 STG.E.64 desc[UR6][R22.64], R6 ;  /* 0x0000000616009986 */ /* 0x0101e8000c101b06 */
[----:B-----5:R0:W-:Y:S01]  /*0ad0*/  @!P0 STG.E.64 desc[UR6][R26.64], R4 ;  /* 0x000000041a008986 */ /* 0x0201e2000c101b06 */
[----:B------:R-:W-:-:S13]  /*0ae0*/  ISETP.GE.U32.AND P0, PT, R24, UR5, PT ;  /* 0x0000000518007c0c */ /* 0x000fda000bf06070 */
[----:B0-----:R-:W-:Y:S05]  /*0af0*/  @!P0 BRA `(.L_x_6) ;  /* 0xfffffff800a08947 */ /* 0x001fea000383ffff */
[----:B------:R-:W-:Y:S05]  /*0b00*/  EXIT ;  /* 0x000000000000794d */ /* 0x000fea0003800000 */
.L_x_7:
        /* <DEDUP_REMOVED lines=15> */
.L_x_305:


//--------------------- .text._Z17biasAddRelu_bpropIdLi4EEvPT_S1_iiS1_PVfPiS1_ --------------------------
	.section	.text._Z17biasAddRelu_bpropIdLi4EEvPT_S1_iiS1_PVfPiS1_,"ax",@progbits
	.align	128
        .global         _Z17biasAddRelu_bpropIdLi4EEvPT_S1_iiS1_PVfPiS1_
        .type           _Z17biasAddRelu_bpropIdLi4EEvPT_S1_iiS1_PVfPiS1_,@function
        .size           _Z17biasAddRelu_bpropIdLi4EEvPT_S1_iiS1_PVfPiS1_,(.L_x_306 - _Z17biasAddRelu_bpropIdLi4EEvPT_S1_iiS1_PVfPiS1_)
        .other          _Z17biasAddRelu_bpropIdLi4EEvPT_S1_iiS1_PVfPiS1_,@"STO_CUDA_ENTRY STV_DEFAULT"
_Z17biasAddRelu_bpropIdLi4EEvPT_S1_iiS1_PVfPiS1_:
.text._Z17biasAddRelu_bpropIdLi4EEvPT_S1_iiS1_PVfPiS1_:
[----:B------:R-:W-:Y:S08]  /*0000*/  LDC R1, c[0x0][0x37c] ;  /* 0x0000df00ff017b82 */ /* 0x000ff00000000800 */
[----:B------:R-:W0:Y:S01]  /*0010*/  LDC R0, c[0x0][0x360] ;  /* 0x0000d800ff007b82 */ /* 0x000e220000000800 */
[----:B------:R-:W1:Y:S01]  /*0020*/  LDCU UR13, c[0x0][0x374] ;  /* 0x00006e80ff0d77ac */ /* 0x000e620008000800 */
[----:B------:R-:W-:Y:S01]  /*0030*/  HFMA2 R2, -RZ, RZ, 0, 0 ;  /* 0x00000000ff027431 */ /* 0x000fe200000001ff */
[----:B------:R-:W-:Y:S01]  /*0040*/  BSSY.RECONVERGENT B0, `(.L_x_8) ;  /* 0x00000ba000007945 */ /* 0x000fe20003800200 */
[----:B------:R-:W2:Y:S04]  /*0050*/  LDCU UR15, c[0x0][0x364] ;  /* 0x00006c80ff0f77ac */ /* 0x000ea80008000800 */
[----:B------:R-:W3:Y:S01]  /*0060*/  LDC.64 R8, c[0x0][0x390] ;  /* 0x0000e400ff087b82 */ /* 0x000ee20000000a00 */
[----:B------:R-:W4:Y:S07]  /*0070*/  LDCU.64 UR8, c[0x0][0x358] ;  /* 0x00006b00ff0877ac */ /* 0x000f2e0008000a00 */
[----:B------:R-:W5:Y:S01]  /*0080*/  S2UR UR14, SR_CTAID.Y ;  /* 0x00000000000e79c3 */ /* 0x000f620000002600 */
[----:B-1----:R-:W1:Y:S01]  /*0090*/  I2F.U32.RP R4, UR13 ;  /* 0x0000000d00047d06 */ /* 0x002e620008209000 */
[----:B------:R-:W-:-:S02]  /*00a0*/  UIADD3 UR7, UPT, UPT, UR13, -0x1, URZ ;  /* 0xffffffff0d077890 */ /* 0x000fc4000fffe0ff */
[----:B------:R-:W-:Y:S01]  /*00b0*/  ISETP.NE.U32.AND P2, PT, RZ, UR13, PT ;  /* 0x0000000dff007c0c */ /* 0x000fe2000bf45070 */
[----:B--2---:R-:W-:-:S04]  /*00c0*/  UIADD3 UR10, UPT, UPT, UR15, -0x1, URZ ;  /* 0xffffffff0f0a7890 */ /* 0x004fc8000fffe0ff */
[----:B------:R-:W2:Y:S08]  /*00d0*/  I2F.U32.RP R6, UR15 ;  /* 0x0000000f00067d06 */ /* 0x000eb00008209000 */
[----:B-1----:R-:W1:Y:S08]  /*00e0*/  MUFU.RCP R4, R4 ;  /* 0x0000000400047308 */ /* 0x002e700000001000 */
[----:B--2---:R-:W-:Y:S01]  /*00f0*/  MUFU.RCP R6, R6 ;  /* 0x0000000600067308 */ /* 0x004fe20000001000 */
[----:B-1----:R-:W-:-:S07]  /*0100*/  IADD3 R3, PT, PT, R4, 0xffffffe, RZ ;  /* 0x0ffffffe04037810 */ /* 0x002fce0007ffe0ff */
[----:B------:R-:W1:Y:S02]  /*0110*/  F2I.FTZ.U32.TRUNC.NTZ R3, R3 ;  /* 0x0000000300037305 */ /* 0x000e64000021f000 */
[----:B-1----:R-:W-:-:S05]  /*0120*/  IADD3 R5, PT, PT, RZ, -R3, RZ ;  /* 0x80000003ff057210 */ /* 0x002fca0007ffe0ff */
[----:B------:R-:W-:-:S04]  /*0130*/  IMAD R5, R5, UR13, RZ ;  /* 0x0000000d05057c24 */ /* 0x000fc8000f8e02ff */
[----:B------:R-:W-:Y:S01]  /*0140*/  IMAD.HI.U32 R5, R3, R5, R2 ;  /* 0x0000000503057227 */ /* 0x000fe200078e0002 */
[----:B---3--:R-:W-:-:S05]  /*0150*/  IADD3 R2, PT, PT, R9, UR7, RZ ;  /* 0x0000000709027c10 */ /* 0x008fca000fffe0ff */
[----:B------:R-:W-:-:S05]  /*0160*/  IMAD.HI.U32 R4, R5, R2, RZ ;  /* 0x0000000205047227 */ /* 0x000fca00078e00ff */
[----:B------:R-:W-:-:S05]  /*0170*/  IADD3 R3, PT, PT, -R4, RZ, RZ ;  /* 0x000000ff04037210 */ /* 0x000fca0007ffe1ff */
[----:B------:R-:W-:Y:S01]  /*0180*/  IMAD R2, R3, UR13, R2 ;  /* 0x0000000d03027c24 */ /* 0x000fe2000f8e0202 */
[----:B------:R-:W-:-:S04]  /*0190*/  IADD3 R3, PT, PT, R6, 0xffffffe, RZ ;  /* 0x0ffffffe06037810 */ /* 0x000fc80007ffe0ff */
[C---:B------:R-:W-:Y:S02]  /*01a0*/  ISETP.GE.U32.AND P0, PT, R2.reuse, UR13, PT ;  /* 0x0000000d02007c0c */ /* 0x040fe4000bf06070 */
[----:B------:R-:W1:Y:S11]  /*01b0*/  F2I.FTZ.U32.TRUNC.NTZ R3, R3 ;  /* 0x0000000300037305 */ /* 0x000e76000021f000 */
[----:B------:R-:W-:-:S02]  /*01c0*/  @P0 IADD3 R2, PT, PT, R2, -UR13, RZ ;  /* 0x8000000d02020c10 */ /* 0x000fc4000fffe0ff */
[----:B------:R-:W-:Y:S02]  /*01d0*/  @P0 IADD3 R4, PT, PT, R4, 0x1, RZ ;  /* 0x0000000104040810 */ /* 0x000fe40007ffe0ff */
[----:B------:R-:W-:Y:S02]  /*01e0*/  ISETP.GE.U32.AND P1, PT, R2, UR13, PT ;  /* 0x0000000d02007c0c */ /* 0x000fe4000bf26070 */
[----:B-1----:R-:W-:Y:S02]  /*01f0*/  IADD3 R5, PT, PT, RZ, -R3, RZ ;  /* 0x80000003ff057210 */ /* 0x002fe40007ffe0ff */
[----:B------:R-:W-:-:S03]  /*0200*/  MOV R2, RZ ;  /* 0x000000ff00027202 */ /* 0x000fc60000000f00 */
[----:B------:R-:W-:-:S04]  /*0210*/  IMAD R5, R5, UR15, RZ ;  /* 0x0000000f05057c24 */ /* 0x000fc8000f8e02ff */
[----:B------:R-:W-:Y:S02]  /*0220*/  IMAD.HI.U32 R3, R3, R5, R2 ;  /* 0x0000000503037227 */ /* 0x000fe400078e0002 */
[----:B------:R-:W-:Y:S01]  /*0230*/  @P1 IADD3 R4, PT, PT, R4, 0x1, RZ ;  /* 0x0000000104041810 */ /* 0x000fe20007ffe0ff */
[----:B------:R-:W0:Y:S01]  /*0240*/  S2R R5, SR_TID.X ;  /* 0x0000000000057919 */ /* 0x000e220000002100 */
[----:B------:R-:W-:Y:S02]  /*0250*/  @!P2 LOP3.LUT R4, RZ, UR13, RZ, 0x33, !PT ;  /* 0x0000000dff04ac12 */ /* 0x000fe4000f8e33ff */
[----:B------:R-:W-:Y:S02]  /*0260*/  ISETP.NE.U32.AND P2, PT, RZ, UR15, PT ;  /* 0x0000000fff007c0c */ /* 0x000fe4000bf45070 */
[C---:B------:R-:W-:Y:S01]  /*0270*/  IADD3 R2, PT, PT, R4.reuse, UR10, RZ ;  /* 0x0000000a04027c10 */ /* 0x040fe2000fffe0ff */
[----:B-----5:R-:W-:-:S04]  /*0280*/  IMAD R12, R4, UR14, RZ ;  /* 0x0000000e040c7c24 */ /* 0x020fc8000f8e02ff */
[----:B------:R-:W-:Y:S01]  /*0290*/  IMAD.HI.U32 R11, R3, R2, RZ ;  /* 0x00000002030b7227 */ /* 0x000fe200078e00ff */
[----:B------:R-:W-:-:S04]  /*02a0*/  VIADDMNMX R4, R12, R4, R9, PT ;  /* 0x000000040c047246 */ /* 0x000fc80003800109 */
[----:B------:R-:W-:-:S05]  /*02b0*/  IADD3 R3, PT, PT, -R11, RZ, RZ ;  /* 0x000000ff0b037210 */ /* 0x000fca0007ffe1ff */
[----:B------:R-:W-:Y:S02]  /*02c0*/  IMAD R6, R3, UR15, R2 ;  /* 0x0000000f03067c24 */ /* 0x000fe4000f8e0202 */
[----:B------:R-:W0:Y:S03]  /*02d0*/  S2R R3, SR_CTAID.X ;  /* 0x0000000000037919 */ /* 0x000e260000002500 */
[----:B------:R-:W-:Y:S01]  /*02e0*/  ISETP.GE.U32.AND P0, PT, R6, UR15, PT ;  /* 0x0000000f06007c0c */ /* 0x000fe2000bf06070 */
[----:B------:R-:W1:-:S12]  /*02f0*/  S2R R2, SR_TID.Y ;  /* 0x0000000000027919 */ /* 0x000e580000002200 */
[----:B------:R-:W-:Y:S02]  /*0300*/  @P0 IADD3 R6, PT, PT, R6, -UR15, RZ ;  /* 0x8000000f06060c10 */ /* 0x000fe4000fffe0ff */
[----:B------:R-:W-:Y:S02]  /*0310*/  @P0 IADD3 R11, PT, PT, R11, 0x1, RZ ;  /* 0x000000010b0b0810 */ /* 0x000fe40007ffe0ff */
[----:B------:R-:W-:Y:S01]  /*0320*/  ISETP.GE.U32.AND P1, PT, R6, UR15, PT ;  /* 0x0000000f06007c0c */ /* 0x000fe2000bf26070 */
[----:B0-----:R-:W-:-:S12]  /*0330*/  IMAD R7, R3, R0, R5 ;  /* 0x0000000003077224 */ /* 0x001fd800078e0205 */
[----:B------:R-:W-:Y:S02]  /*0340*/  @P1 IADD3 R11, PT, PT, R11, 0x1, RZ ;  /* 0x000000010b0b1810 */ /* 0x000fe40007ffe0ff */
[----:B------:R-:W-:Y:S02]  /*0350*/  @!P2 LOP3.LUT R11, RZ, UR15, RZ, 0x33, !PT ;  /* 0x0000000fff0bac12 */ /* 0x000fe4000f8e33ff */
[----:B------:R-:W-:-:S03]  /*0360*/  ISETP.GE.AND P0, PT, R7, R8, PT ;  /* 0x000000080700720c */ /* 0x000fc60003f06270 */
[----:B-1----:R-:W-:-:S05]  /*0370*/  IMAD R13, R11, R2, RZ ;  /* 0x000000020b0d7224 */ /* 0x002fca00078e02ff */
[----:B------:R-:W-:-:S04]  /*0380*/  IADD3 R27, PT, PT, R12, R13, RZ ;  /* 0x0000000d0c1b7210 */ /* 0x000fc80007ffe0ff */
[----:B------:R-:W-:Y:S01]  /*0390*/  VIADDMNMX R6, R27, R11, R4, PT ;  /* 0x0000000b1b067246 */ /* 0x000fe20003800104 */
[----:B------:R-:W-:Y:S01]  /*03a0*/  HFMA2 R4, -RZ, RZ, 0, 0 ;  /* 0x00000000ff047431 */ /* 0x000fe200000001ff */
[----:B----4-:R-:W-:Y:S06]  /*03b0*/  @P0 BRA `(.L_x_9) ;  /* 0x0000000800080947 */ /* 0x010fec0003800000 */
[----:B------:R-:W-:Y:S01]  /*03c0*/  IADD3 R6, PT, PT, -R27, R6, RZ ;  /* 0x000000061b067210 */ /* 0x000fe20007ffe1ff */
[----:B------:R-:W-:Y:S01]  /*03d0*/  BSSY.RECONVERGENT B1, `(.L_x_10) ;  /* 0x0000028000017945 */ /* 0x000fe20003800200 */
[----:B------:R-:W-:Y:S02]  /*03e0*/  MOV R26, RZ ;  /* 0x000000ff001a7202 */ /* 0x000fe40000000f00 */
[----:B------:R-:W-:Y:S02]  /*03f0*/  SHF.R.S32.HI R9, RZ, 0x1f, R6 ;  /* 0x0000001fff097819 */ /* 0x000fe40000011406 */
[----:B------:R-:W-:Y:S02]  /*0400*/  MOV R4, RZ ;  /* 0x000000ff00047202 */ /* 0x000fe40000000f00 */
[----:B------:R-:W-:-:S04]  /*0410*/  LEA.HI R9, R9, R6, RZ, 0x2 ;  /* 0x0000000609097211 */ /* 0x000fc800078f10ff */
[----:B------:R-:W-:-:S04]  /*0420*/  LOP3.LUT R9, R9, 0xfffffffc, RZ, 0xc0, !PT ;  /* 0xfffffffc09097812 */ /* 0x000fc800078ec0ff */
[----:B------:R-:W-:-:S04]  /*0430*/  IADD3 R9, PT, PT, R6, -R9, RZ ;  /* 0x8000000906097210 */ /* 0x000fc80007ffe0ff */
[----:B------:R-:W-:-:S13]  /*0440*/  ISETP.GE.AND P1, PT, R9, 0x1, PT ;  /* 0x000000010900780c */ /* 0x000fda0003f26270 */
[----:B------:R-:W-:Y:S05]  /*0450*/  @!P1 BRA `(.L_x_11) ;  /* 0x00000000007c9947 */ /* 0x000fea0003800000 */
[----:B------:R-:W0:Y:S01]  /*0460*/  LDC.64 R10, c[0x0][0x398] ;  /* 0x0000e600ff0a7b82 */ /* 0x000e220000000a00 */
[----:B------:R-:W-:Y:S01]  /*0470*/  BSSY.RECONVERGENT B2, `(.L_x_12) ;  /* 0x000001c000027945 */ /* 0x000fe20003800200 */
[----:B------:R-:W-:Y:S01]  /*0480*/  IMAD R27, R27, R8, R7 ;  /* 0x000000081b1b7224 */ /* 0x000fe200078e0207 */
[----:B------:R-:W-:Y:S02]  /*0490*/  IADD3 R26, PT, PT, -R9, RZ, RZ ;  /* 0x000000ff091a7210 */ /* 0x000fe40007ffe1ff */
[----:B------:R-:W-:-:S03]  /*04a0*/  MOV R4, RZ ;  /* 0x000000ff00047202 */ /* 0x000fc60000000f00 */
[----:B------:R-:W1:Y:S08]  /*04b0*/  LDC.64 R14, c[0x0][0x380] ;  /* 0x0000e000ff0e7b82 */ /* 0x000e700000000a00 */
[----:B------:R-:W2:Y:S02]  /*04c0*/  LDC.64 R16, c[0x0][0x388] ;  /* 0x0000e200ff107b82 */ /* 0x000ea40000000a00 */
.L_x_13:
[----:B-1----:R-:W-:-:S06]  /*04d0*/  IMAD.WIDE R18, R27, 0x8, R14 ;  /* 0x000000081b127825 */ /* 0x002fcc00078e020e */
[----:B------:R-:W3:Y:S01]  /*04e0*/  LDG.E.64 R18, desc[UR8][R18.64] ;  /* 0x0000000812127981 */ /* 0x000ee2000c1e1b00 */
[----:B--2---:R-:W-:-:S05]  /*04f0*/  IMAD.WIDE R24, R27, 0x8, R16 ;  /* 0x000000081b187825 */ /* 0x004fca00078e0210 */
[----:B------:R-:W2:Y:S01]  /*0500*/  LDG.E.64 R20, desc[UR8][R24.64] ;  /* 0x0000000818147981 */ /* 0x000ea2000c1e1b00 */
[----:B------:R-:W-:Y:S01]  /*0510*/  UMOV UR4, 0xf0000000 ;  /* 0xf000000000047882 */ /* 0x000fe20000000000 */
[----:B------:R-:W-:Y:S01]  /*0520*/  UMOV UR5, 0x380fffff ;  /* 0x380fffff00057882 */ /* 0x000fe20000000000 */
[----:B------:R-:W-:-:S04]  /*0530*/  IADD3 R26, PT, PT, R26, 0x1, RZ ;  /* 0x000000011a1a7810 */ /* 0x000fc80007ffe0ff */
[----:B------:R-:W-:Y:S01]  /*0540*/  ISETP.NE.AND P2, PT, R26, RZ, PT ;  /* 0x000000ff1a00720c */ /* 0x000fe20003f45270 */
[----:B---3--:R-:W1:Y:S01]  /*0550*/  F2F.F32.F64 R22, R18 ;  /* 0x0000001200167310 */ /* 0x008e620000301000 */
[----:B------:R-:W-:-:S14]  /*0560*/  DSETP.GEU.AND P1, PT, |R18|, UR4, PT ;  /* 0x0000000412007e2a */ /* 0x000fdc000bf2e200 */
[----:B-1----:R-:W-:-:S05]  /*0570*/  @!P1 FMUL R22, R22, 1.175494350822287508e-38 ;  /* 0x0080000016169820 */ /* 0x002fca0000400000 */
[----:B------:R-:W-:Y:S01]  /*0580*/  FSETP.GT.FTZ.AND P1, PT, R22, RZ, PT ;  /* 0x000000ff1600720b */ /* 0x000fe20003f34000 */
[C---:B0-----:R-:W-:Y:S01]  /*0590*/  IMAD.WIDE R22, R27.reuse, 0x8, R10 ;  /* 0x000000081b167825 */ /* 0x041fe200078e020a */
[----:B------:R-:W-:Y:S02]  /*05a0*/  IADD3 R27, PT, PT, R27, R8, RZ ;  /* 0x000000081b1b7210 */ /* 0x000fe40007ffe0ff */
[----:B--2---:R-:W-:Y:S02]  /*05b0*/  FSEL R20, R20, RZ, P1 ;  /* 0x000000ff14147208 */ /* 0x004fe40000800000 */
[----:B------:R-:W-:-:S04]  /*05c0*/  FSEL R21, R21, RZ, P1 ;  /* 0x000000ff15157208 */ /* 0x000fc80000800000 */
[----:B------:R-:W0:Y:S01]  /*05d0*/  F2F.F32.F64 R29, R20 ;  /* 0x00000014001d7310 */ /* 0x000e220000301000 */
[----:B------:R3:W-:Y:S01]  /*05e0*/  STG.E.64 desc[UR8][R22.64], R20 ;  /* 0x0000001416007986 */ /* 0x0007e2000c101b08 */
[----:B------:R-:W-:-:S14]  /*05f0*/  DSETP.GEU.AND P1, PT, |R20|, UR4, PT ;  /* 0x0000000414007e2a */ /* 0x000fdc000bf2e200 */
[----:B0-----:R-:W-:-:S04]  /*0600*/  @!P1 FMUL R29, R29, 1.175494350822287508e-38 ;  /* 0x008000001d1d9820 */ /* 0x001fc80000400000 */
[----:B------:R-:W-:Y:S01]  /*0610*/  FADD.FTZ R4, R29, R4 ;  /* 0x000000041d047221 */ /* 0x000fe20000010000 */
[----:B---3--:R-:W-:Y:S06]  /*0620*/  @P2 BRA `(.L_x_13) ;  /* 0xfffffffc00a82947 */ /* 0x008fec000383ffff */
[----:B------:R-:W-:Y:S05]  /*0630*/  BSYNC.RECONVERGENT B2 ;  /* 0x0000000000027941 */ /* 0x000fea0003800200 */
.L_x_12:
[----:B------:R-:W-:-:S07]  /*0640*/  MOV R26, R9 ;  /* 0x00000009001a7202 */ /* 0x000fce0000000f00 */
.L_x_11:
[----:B------:R-:W-:Y:S05]  /*0650*/  BSYNC.RECONVERGENT B1 ;  /* 0x0000000000017941 */ /* 0x000fea0003800200 */
.L_x_10:
[----:B------:R-:W-:Y:S01]  /*0660*/  IADD3 R9, PT, PT, R26, 0x3, RZ ;  /* 0x000000031a097810 */ /* 0x000fe20007ffe0ff */
[----:B------:R-:W-:Y:S03]  /*0670*/  BSSY.RECONVERGENT B1, `(.L_x_14) ;  /* 0x000004f000017945 */ /* 0x000fe60003800200 */
[----:B------:R-:W-:-:S13]  /*0680*/  ISETP.GE.AND P1, PT, R9, R6, PT ;  /* 0x000000060900720c */ /* 0x000fda0003f26270 */
[----:B------:R-:W-:Y:S05]  /*0690*/  @P1 BRA `(.L_x_15) ;  /* 0x0000000400301947 */ /* 0x000fea0003800000 */
[----:B------:R-:W0:Y:S01]  /*06a0*/  LDC.64 R10, c[0x0][0x398] ;  /* 0x0000e600ff0a7b82 */ /* 0x000e220000000a00 */
[----:B------:R-:W-:-:S05]  /*06b0*/  IADD3 R9, PT, PT, R13, R26, R12 ;  /* 0x0000001a0d097210 */ /* 0x000fca0007ffe00c */
[----:B------:R-:W-:-:S07]  /*06c0*/  IMAD R9, R9, R8, R7 ;  /* 0x0000000809097224 */ /* 0x000fce00078e0207 */
.L_x_16:
[----:B------:R-:W1:Y:S08]  /*06d0*/  LDC.64 R20, c[0x0][0x380] ;  /* 0x0000e000ff147b82 */ /* 0x000e700000000a00 */
[----:B------:R-:W2:Y:S01]  /*06e0*/  LDC.64 R22, c[0x0][0x388] ;  /* 0x0000e200ff167b82 */ /* 0x000ea20000000a00 */
[----:B-1----:R-:W-:-:S05]  /*06f0*/  IMAD.WIDE R20, R9, 0x8, R20 ;  /* 0x0000000809147825 */ /* 0x002fca00078e0214 */
[----:B------:R1:W3:Y:S01]  /*0700*/  LDG.E.64 R14, desc[UR8][R20.64] ;  /* 0x00000008140e7981 */ /* 0x0002e2000c1e1b00 */
[----:B--2---:R-:W-:-:S05]  /*0710*/  IMAD.WIDE R22, R9, 0x8, R22 ;  /* 0x0000000809167825 */ /* 0x004fca00078e0216 */
[----:B------:R2:W4:Y:S01]  /*0720*/  LDG.E.64 R12, desc[UR8][R22.64] ;  /* 0x00000008160c7981 */ /* 0x000522000c1e1b00 */
[----:B------:R-:W-:Y:S01]  /*0730*/  UMOV UR4, 0xf0000000 ;  /* 0xf000000000047882 */ /* 0x000fe20000000000 */
[----:B------:R-:W-:Y:S01]  /*0740*/  UMOV UR5, 0x380fffff ;  /* 0x380fffff00057882 */ /* 0x000fe20000000000 */
[----:B0-----:R-:W-:-:S04]  /*0750*/  IMAD.WIDE R18, R9, 0x8, R10 ;  /* 0x0000000809127825 */ /* 0x001fc800078e020a */
[----:B-1----:R-:W-:-:S04]  /*0760*/  IMAD.WIDE R20, R8, 0x8, R20 ;  /* 0x0000000808147825 */ /* 0x002fc800078e0214 */
[----:B--2---:R-:W-:Y:S01]  /*0770*/  IMAD.WIDE R22, R8, 0x8, R22 ;  /* 0x0000000808167825 */ /* 0x004fe200078e0216 */
[----:B---3--:R-:W0:Y:S01]  /*0780*/  F2F.F32.F64 R16, R14 ;  /* 0x0000000e00107310 */ /* 0x008e220000301000 */
[----:B------:R-:W-:-:S14]  /*0790*/  DSETP.GEU.AND P1, PT, |R14|, UR4, PT ;  /* 0x000000040e007e2a */ /* 0x000fdc000bf2e200 */
[----:B0-----:R-:W-:-:S05]  /*07a0*/  @!P1 FMUL R16, R16, 1.175494350822287508e-38 ;  /* 0x0080000010109820 */ /* 0x001fca0000400000 */
[----:B------:R-:W-:-:S04]  /*07b0*/  FSETP.GT.FTZ.AND P1, PT, R16, RZ, PT ;  /* 0x000000ff1000720b */ /* 0x000fc80003f34000 */
[----:B----4-:R-:W-:Y:S02]  /*07c0*/  FSEL R12, R12, RZ, P1 ;  /* 0x000000ff0c0c7208 */ /* 0x010fe40000800000 */
[----:B------:R-:W-:-:S05]  /*07d0*/  FSEL R13, R13, RZ, P1 ;  /* 0x000000ff0d0d7208 */ /* 0x000fca0000800000 */
[----:B------:R0:W-:Y:S04]  /*07e0*/  STG.E.64 desc[UR8][R18.64], R12 ;  /* 0x0000000c12007986 */ /* 0x0001e8000c101b08 */
[----:B------:R-:W2:Y:S04]  /*07f0*/  LDG.E.64 R28, desc[UR8][R20.64] ;  /* 0x00000008141c7981 */ /* 0x000ea8000c1e1b00 */
[----:B------:R1:W3:Y:S02]  /*0800*/  LDG.E.64 R14, desc[UR8][R22.64] ;  /* 0x00000008160e7981 */ /* 0x0002e4000c1e1b00 */
[----:B-1----:R-:W-:Y:S01]  /*0810*/  IMAD.WIDE R22, R8, 0x8, R22 ;  /* 0x0000000808167825 */ /* 0x002fe200078e0216 */
[----:B--2---:R-:W1:Y:S01]  /*0820*/  F2F.F32.F64 R16, R28 ;  /* 0x0000001c00107310 */ /* 0x004e620000301000 */
[----:B------:R-:W-:-:S14]  /*0830*/  DSETP.GEU.AND P1, PT, |R28|, UR4, PT ;  /* 0x000000041c007e2a */ /* 0x000fdc000bf2e200 */
[----:B-1----:R-:W-:-:S05]  /*0840*/  @!P1 FMUL R16, R16, 1.175494350822287508e-38 ;  /* 0x0080000010109820 */ /* 0x002fca0000400000 */
[----:B------:R-:W-:Y:S01]  /*0850*/  FSETP.GT.FTZ.AND P1, PT, R16, RZ, PT ;  /* 0x000000ff1000720b */ /* 0x000fe20003f34000 */
[----:B------:R-:W-:-:S03]  /*0860*/  IMAD.WIDE R16, R8, 0x8, R18 ;  /* 0x0000000808107825 */ /* 0x000fc600078e0212 */
[----:B---3--:R-:W-:Y:S01]  /*0870*/  FSEL R14, R14, RZ, P1 ;  /* 0x000000ff0e0e7208 */ /* 0x008fe20000800000 */
[----:B0-----:R-:W-:Y:S01]  /*0880*/  IMAD.WIDE R18, R8, 0x8, R20 ;  /* 0x0000000808127825 */ /* 0x001fe200078e0214 */
[----:B------:R-:W-:-:S05]  /*0890*/  FSEL R15, R15, RZ, P1 ;  /* 0x000000ff0f0f7208 */ /* 0x000fca0000800000 */
[----:B------:R0:W-:Y:S04]  /*08a0*/  STG.E.64 desc[UR8][R16.64], R14 ;  /* 0x0000000e10007986 */ /* 0x0001e8000c101b08 */
[----:B------:R1:W2:Y:S04]  /*08b0*/  LDG.E.64 R20, desc[UR8][R18.64] ;  /* 0x0000000812147981 */ /* 0x0002a8000c1e1b00 */
[----:B------:R-:W3:Y:S01]  /*08c0*/  LDG.E.64 R24, desc[UR8][R22.64] ;  /* 0x0000000816187981 */ /* 0x000ee2000c1e1b00 */
[----:B------:R-:W-:-:S04]  /*08d0*/  IMAD.WIDE R28, R8, 0x8, R16 ;  /* 0x00000008081c7825 */ /* 0x000fc800078e0210 */
[----:B0-----:R-:W-:-:S04]  /*08e0*/  IMAD.WIDE R16, R8, 0x8, R18 ;  /* 0x0000000808107825 */ /* 0x001fc800078e0212 */
[----:B-1----:R-:W-:Y:S01]  /*08f0*/  IMAD.WIDE R18, R8, 0x8, R22 ;  /* 0x0000000808127825 */ /* 0x002fe200078e0216 */
[----:B--2---:R-:W0:Y:S01]  /*0900*/  F2F.F32.F64 R27, R20 ;  /* 0x00000014001b7310 */ /* 0x004e220000301000 */
[----:B------:R-:W-:-:S14]  /*0910*/  DSETP.GEU.AND P1, PT, |R20|, UR4, PT ;  /* 0x0000000414007e2a */ /* 0x000fdc000bf2e200 */
[----:B0-----:R-:W-:-:S05]  /*0920*/  @!P1 FMUL R27, R27, 1.175494350822287508e-38 ;  /* 0x008000001b1b9820 */ /* 0x001fca0000400000 */
[----:B------:R-:W-:-:S04]  /*0930*/  FSETP.GT.FTZ.AND P1, PT, R27, RZ, PT ;  /* 0x000000ff1b00720b */ /* 0x000fc80003f34000 */
[----:B---3--:R-:W-:Y:S02]  /*0940*/  FSEL R24, R24, RZ, P1 ;  /* 0x000000ff18187208 */ /* 0x008fe40000800000 */
[----:B------:R-:W-:-:S05]  /*0950*/  FSEL R25, R25, RZ, P1 ;  /* 0x000000ff19197208 */ /* 0x000fca0000800000 */
[----:B------:R0:W-:Y:S04]  /*0960*/  STG.E.64 desc[UR8][R28.64], R24 ;  /* 0x000000181c007986 */ /* 0x0001e8000c101b08 */
[----:B------:R-:W2:Y:S04]  /*0970*/  LDG.E.64 R16, desc[UR8][R16.64] ;  /* 0x0000000810107981 */ /* 0x000ea8000c1e1b00 */
[----:B------:R-:W3:Y:S01]  /*0980*/  LDG.E.64 R18, desc[UR8][R18.64] ;  /* 0x0000000812127981 */ /* 0x000ee2000c1e1b00 */
[----:B------:R1:W4:Y:S01]  /*0990*/  F2F.F32.F64 R23, R12 ;  /* 0x0000000c00177310 */ /* 0x0003220000301000 */
[----:B------:R-:W-:Y:S01]  /*09a0*/  DSETP.GEU.AND P3, PT, |R12|, UR4, PT ;  /* 0x000000040c007e2a */ /* 0x000fe2000bf6e200 */
[C---:B------:R-:W-:Y:S01]  /*09b0*/  LEA R9, R8.reuse, R9, 0x2 ;  /* 0x0000000908097211 */ /* 0x040fe200078e10ff */
[----:B------:R-:W-:Y:S01]  /*09c0*/  DSETP.GEU.AND P2, PT, |R14|, UR4, PT ;  /* 0x000000040e007e2a */ /* 0x000fe2000bf4e200 */
[----:B0-----:R-:W-:-:S04]  /*09d0*/  IMAD.WIDE R28, R8, 0x8, R28 ;  /* 0x00000008081c7825 */ /* 0x001fc800078e021c */
[----:B------:R-:W-:Y:S01]  /*09e0*/  F2F.F32.F64 R27, R24 ;  /* 0x00000018001b7310 */ /* 0x000fe20000301000 */
[C---:B-1----:R-:W-:Y:S02]  /*09f0*/  IADD3 R13, PT, PT, R26.reuse, 0x7, RZ ;  /* 0x000000071a0d7810 */ /* 0x042fe40007ffe0ff */
[----:B------:R-:W-:-:S04]  /*0a00*/  IADD3 R26, PT, PT, R26, 0x4, RZ ;  /* 0x000000041a1a7810 */ /* 0x000fc80007ffe0ff */
[----:B----4-:R-:W-:Y:S01]  /*0a10*/  @!P3 FMUL R23, R23, 1.175494350822287508e-38 ;  /* 0x008000001717b820 */ /* 0x010fe20000400000 */
[----:B------:R-:W0:Y:S03]  /*0a20*/  F2F.F32.F64 R22, R14 ;  /* 0x0000000e00167310 */ /* 0x000e260000301000 */
[----:B------:R-:W-:Y:S01]  /*0a30*/  FADD.FTZ R23, R23, R4 ;  /* 0x0000000417177221 */ /* 0x000fe20000010000 */
[----:B0-----:R-:W-:-:S04]  /*0a40*/  @!P2 FMUL R22, R22, 1.175494350822287508e-38 ;  /* 0x008000001616a820 */ /* 0x001fc80000400000 */
[----:B------:R-:W-:Y:S01]  /*0a50*/  FADD.FTZ R23, R23, R22 ;  /* 0x0000001617177221 */ /* 0x000fe20000010000 */
[----:B--2---:R-:W0:Y:S01]  /*0a60*/  F2F.F32.F64 R20, R16 ;  /* 0x0000001000147310 */ /* 0x004e220000301000 */
[----:B------:R-:W-:-:S14]  /*0a70*/  DSETP.GEU.AND P1, PT, |R16|, UR4, PT ;  /* 0x0000000410007e2a */ /* 0x000fdc000bf2e200 */
[----:B0-----:R-:W-:-:S05]  /*0a80*/  @!P1 FMUL R20, R20, 1.175494350822287508e-38 ;  /* 0x0080000014149820 */ /* 0x001fca0000400000 */
[----:B------:R-:W-:-:S04]  /*0a90*/  FSETP.GT.FTZ.AND P1, PT, R20, RZ, PT ;  /* 0x000000ff1400720b */ /* 0x000fc80003f34000 */
[----:B---3--:R-:W-:Y:S02]  /*0aa0*/  FSEL R20, R18, RZ, P1 ;  /* 0x000000ff12147208 */ /* 0x008fe40000800000 */
[----:B------:R-:W-:Y:S01]  /*0ab0*/  FSEL R21, R19, RZ, P1 ;  /* 0x000000ff13157208 */ /* 0x000fe20000800000 */
[----:B------:R-:W-:-:S03]  /*0ac0*/  DSETP.GEU.AND P1, PT, |R24|, UR4, PT ;  /* 0x0000000418007e2a */ /* 0x000fc6000bf2e200 */
[----:B------:R-:W0:Y:S01]  /*0ad0*/  F2F.F32.F64 R12, R20 ;  /* 0x00000014000c7310 */ /* 0x000e220000301000 */
[----:B------:R1:W-:Y:S01]  /*0ae0*/  STG.E.64 desc[UR8][R28.64], R20 ;  /* 0x000000141c007986 */ /* 0x0003e2000c101b08 */
[----:B------:R-:W-:-:S09]  /*0af0*/  DSETP.GEU.AND P3, PT, |R20|, UR4, PT ;  /* 0x0000000414007e2a */ /* 0x000fd2000bf6e200 */
[----:B------:R-:W-:Y:S01]  /*0b00*/  @!P1 FMUL R27, R27, 1.175494350822287508e-38 ;  /* 0x008000001b1b9820 */ /* 0x000fe20000400000 */
[----:B------:R-:W-:-:S03]  /*0b10*/  ISETP.GE.AND P1, PT, R13, R6, PT ;  /* 0x000000060d00720c */ /* 0x000fc60003f26270 */
[----:B------:R-:W-:Y:S01]  /*0b20*/  FADD.FTZ R23, R23, R27 ;  /* 0x0000001b17177221 */ /* 0x000fe20000010000 */
[----:B0-----:R-:W-:-:S04]  /*0b30*/  @!P3 FMUL R12, R12, 1.175494350822287508e-38 ;  /* 0x008000000c0cb820 */ /* 0x001fc80000400000 */
[----:B------:R-:W-:-:S05]  /*0b40*/  FADD.FTZ R4, R23, R12 ;  /* 0x0000000c17047221 */ /* 0x000fca0000010000 */
[----:B-1----:R-:W-:Y:S05]  /*0b50*/  @!P1 BRA `(.L_x_16) ;  /* 0xfffffff800dc9947 */ /* 0x002fea000383ffff */
.L_x_15:
[----:B------:R-:W-:Y:S05]  /*0b60*/  BSYNC.RECONVERGENT B1 ;  /* 0x0000000000017941 */ /* 0x000fea0003800200 */
.L_x_14:
[----:B------:R-:W0:Y:S01]  /*0b70*/  S2UR UR5, SR_CgaCtaId ;  /* 0x00000000000579c3 */ /* 0x000e220000008800 */
[----:B------:R-:W-:Y:S01]  /*0b80*/  UMOV UR4, 0x400 ;  /* 0x0000040000047882 */ /* 0x000fe20000000000 */
[----:B------:R-:W-:Y:S01]  /*0b90*/  IMAD R6, R0, R2, R5 ;  /* 0x0000000200067224 */ /* 0x000fe200078e0205 */
[----:B------:R-:W-:-:S04]  /*0ba0*/  UIADD3 UR4, UPT, UPT, UR4, 0x4, URZ ;  /* 0x0000000404047890 */ /* 0x000fc8000fffe0ff */
[----:B0-----:R-:W-:-:S06]  /*0bb0*/  ULEA UR4, UR5, UR4, 0x18 ;  /* 0x0000000405047291 */ /* 0x001fcc000f8ec0ff */
[----:B------:R-:W-:-:S05]  /*0bc0*/  LEA R9, R6, UR4, 0x2 ;  /* 0x0000000406097c11 */ /* 0x000fca000f8e10ff */
[----:B------:R0:W-:Y:S02]  /*0bd0*/  STS [R9], R4 ;  /* 0x0000000409007388 */ /* 0x0001e40000000800 */
.L_x_9:
[----:B------:R-:W-:Y:S05]  /*0be0*/  BSYNC.RECONVERGENT B0 ;  /* 0x0000000000007941 */ /* 0x000fea0003800200 */
.L_x_8:
[----:B------:R-:W-:Y:S01]  /*0bf0*/  BAR.SYNC.DEFER_BLOCKING 0x0 ;  /* 0x0000000000007b1d */ /* 0x000fe20000010000 */
[----:B------:R-:W-:-:S05]  /*0c00*/  ISETP.NE.OR P0, PT, R2, RZ, P0 ;  /* 0x000000ff0200720c */ /* 0x000fca0000705670 */
[----:B------:R-:W-:Y:S08]  /*0c10*/  BSSY.RECONVERGENT B0, `(.L_x_17) ;  /* 0x0000068000007945 */ /* 0x000ff00003800200 */
[----:B------:R-:W-:Y:S05]  /*0c20*/  @P0 BRA `(.L_x_18) ;  /* 0x0000000400980947 */ /* 0x000fea0003800000 */
[----:B------:R-:W-:-:S09]  /*0c30*/  UISETP.GE.U32.AND UP0, UPT, UR15, 0x2, UPT ;  /* 0x000000020f00788c */ /* 0x000fd2000bf06070 */
[----:B------:R-:W-:Y:S05]  /*0c40*/  BRA.U !UP0, `(.L_x_19) ;  /* 0x0000000508747547 */ /* 0x000fea000b800000 */
[----:B------:R-:W-:Y:S02]  /*0c50*/  UIADD3 UR4, UPT, UPT, UR15, -0x2, URZ ;  /* 0xfffffffe0f047890 */ /* 0x000fe4000fffe0ff */
[----:B------:R-:W-:Y:S02]  /*0c60*/  ULOP3.LUT UR11, UR10, 0x7, URZ, 0xc0, !UPT ;  /* 0x000000070a0b7892 */ /* 0x000fe4000f8ec0ff */
[----:B------:R-:W-:-:S03]  /*0c70*/  UISETP.GE.U32.AND UP0, UPT, UR4, 0x7, UPT ;  /* 0x000000070400788c */ /* 0x000fc6000bf06070 */
[----:B------:R-:W-:-:S06]  /*0c80*/  UMOV UR4, 0x1 ;  /* 0x0000000100047882 */ /* 0x000fcc0000000000 */
[----:B------:R-:W-:Y:S05]  /*0c90*/  BRA.U !UP0, `(.L_x_20) ;  /* 0x0000000108987547 */ /* 0x000fea000b800000 */
[----:B------:R-:W1:Y:S01]  /*0ca0*/  S2UR UR6, SR_CgaCtaId ;  /* 0x00000000000679c3 */ /* 0x000e620000008800 */
[----:B------:R-:W-:Y:S01]  /*0cb0*/  UMOV UR4, 0x400 ;  /* 0x0000040000047882 */ /* 0x000fe20000000000 */
[----:B0-----:R-:W-:Y:S01]  /*0cc0*/  IADD3 R9, PT, PT, R0, R5, RZ ;  /* 0x0000000500097210 */ /* 0x001fe20007ffe0ff */
[----:B------:R-:W-:Y:S02]  /*0cd0*/  UIADD3 UR5, UPT, UPT, UR4, 0x4, URZ ;  /* 0x0000000404057890 */ /* 0x000fe4000fffe0ff */
[----:B------:R-:W-:Y:S02]  /*0ce0*/  ULOP3.LUT UR4, UR10, 0xfffffff8, URZ, 0xc0, !UPT ;  /* 0xfffffff80a047892 */ /* 0x000fe4000f8ec0ff */
[----:B-1----:R-:W-:Y:S02]  /*0cf0*/  ULEA UR6, UR6, UR5, 0x18 ;  /* 0x0000000506067291 */ /* 0x002fe4000f8ec0ff */
[----:B------:R-:W-:-:S03]  /*0d00*/  UIADD3 UR5, UPT, UPT, -UR4, URZ, URZ ;  /* 0x000000ff04057290 */ /* 0x000fc6000fffe1ff */
[----:B------:R-:W-:Y:S01]  /*0d10*/  UMOV UR4, URZ ;  /* 0x000000ff00047c82 */ /* 0x000fe20008000000 */
[----:B------:R-:W-:-:S08]  /*0d20*/  LEA R9, R9, UR6, 0x2 ;  /* 0x0000000609097c11 */ /* 0x000fd0000f8e10ff */
.L_x_21:
[C---:B------:R-:W-:Y:S01]  /*0d30*/  LEA R13, R0.reuse, R9, 0x2 ;  /* 0x00000009000d7211 */ /* 0x040fe200078e10ff */
[----:B------:R0:W1:Y:S01]  /*0d40*/  LDS R11, [R9] ;  /* 0x00000000090b7984 */ /* 0x0000620000000800 */
[----:B------:R-:W-:Y:S02]  /*0d50*/  UIADD3 UR5, UPT, UPT, UR5, 0x8, URZ ;  /* 0x0000000805057890 */ /* 0x000fe4000fffe0ff */
[C---:B------:R-:W-:Y:S01]  /*0d60*/  LEA R15, R0.reuse, R13, 0x2 ;  /* 0x0000000d000f7211 */ /* 0x040fe200078e10ff */
[----:B------:R-:W2:Y:S01]  /*0d70*/  LDS R6, [R13] ;  /* 0x000000000d067984 */ /* 0x000ea20000000800 */
[----:B------:R-:W-:Y:S02]  /*0d80*/  UISETP.NE.AND UP0, UPT, UR5, URZ, UPT ;  /* 0x000000ff0500728c */ /* 0x000fe4000bf05270 */
[C---:B------:R-:W-:Y:S01]  /*0d90*/  LEA R17, R0.reuse, R15, 0x2 ;  /* 0x0000000f00117211 */ /* 0x040fe200078e10ff */
[----:B------:R-:W-:Y:S01]  /*0da0*/  UIADD3 UR4, UPT, UPT, UR4, 0x8, URZ ;  /* 0x0000000804047890 */ /* 0x000fe2000fffe0ff */
[----:B------:R-:W3:Y:S01]  /*0db0*/  LDS R15, [R15] ;  /* 0x000000000f0f7984 */ /* 0x000ee20000000800 */
[----:B0-----:R-:W-:-:S02]  /*0dc0*/  LEA R9, R0, R9, 0x5 ;  /* 0x0000000900097211 */ /* 0x001fc400078e28ff */
[C---:B------:R-:W-:Y:S02]  /*0dd0*/  LEA R19, R0.reuse, R17, 0x2 ;  /* 0x0000001100137211 */ /* 0x040fe400078e10ff */
[----:B------:R-:W0:Y:S02]  /*0de0*/  LDS R17, [R17] ;  /* 0x0000000011117984 */ /* 0x000e240000000800 */
[C---:B------:R-:W-:Y:S02]  /*0df0*/  LEA R21, R0.reuse, R19, 0x2 ;  /* 0x0000001300157211 */ /* 0x040fe400078e10ff */
[----:B------:R-:W4:Y:S02]  /*0e00*/  LDS R19, [R19] ;  /* 0x0000000013137984 */ /* 0x000f240000000800 */
[C---:B------:R-:W-:Y:S02]  /*0e10*/  LEA R23, R0.reuse, R21, 0x2 ;  /* 0x0000001500177211 */ /* 0x040fe400078e10ff */
[----:B------:R-:W5:Y:S02]  /*0e20*/  LDS R21, [R21] ;  /* 0x0000000015157984 */ /* 0x000f640000000800 */
[----:B------:R-:W-:-:S02]  /*0e30*/  LEA R10, R0, R23, 0x2 ;  /* 0x00000017000a7211 */ /* 0x000fc400078e10ff */
[----:B------:R-:W5:Y:S04]  /*0e40*/  LDS R23, [R23] ;  /* 0x0000000017177984 */ /* 0x000f680000000800 */
[----:B------:R-:W5:Y:S01]  /*0e50*/  LDS R13, [R10] ;  /* 0x000000000a0d7984 */ /* 0x000f620000000800 */
[----:B-1----:R-:W-:-:S04]  /*0e60*/  FADD.FTZ R11, R11, R4 ;  /* 0x000000040b0b7221 */ /* 0x002fc80000010000 */
[----:B--2---:R-:W-:-:S04]  /*0e70*/  FADD.FTZ R6, R11, R6 ;  /* 0x000000060b067221 */ /* 0x004fc80000010000 */
[----:B---3--:R-:W-:-:S04]  /*0e80*/  FADD.FTZ R6, R6, R15 ;  /* 0x0000000f06067221 */ /* 0x008fc80000010000 */
[----:B0-----:R-:W-:-:S04]  /*0e90*/  FADD.FTZ R6, R6, R17 ;  /* 0x0000001106067221 */ /* 0x001fc80000010000 */
[----:B----4-:R-:W-:-:S04]  /*0ea0*/  FADD.FTZ R6, R6, R19 ;  /* 0x0000001306067221 */ /* 0x010fc80000010000 */
[----:B-----5:R-:W-:-:S04]  /*0eb0*/  FADD.FTZ R6, R6, R21 ;  /* 0x0000001506067221 */ /* 0x020fc80000010000 */
[----:B------:R-:W-:-:S04]  /*0ec0*/  FADD.FTZ R6, R6, R23 ;  /* 0x0000001706067221 */ /* 0x000fc80000010000 */
[----:B------:R-:W-:Y:S01]  /*0ed0*/  FADD.FTZ R4, R6, R13 ;  /* 0x0000000d06047221 */ /* 0x000fe20000010000 */
[----:B------:R-:W-:Y:S06]  /*0ee0*/  BRA.U UP0, `(.L_x_21) ;  /* 0xfffffffd00907547 */ /* 0x000fec000b83ffff */
[----:B------:R-:W-:-:S12]  /*0ef0*/  UIADD3 UR4, UPT, UPT, UR4, 0x1, URZ ;  /* 0x0000000104047890 */ /* 0x000fd8000fffe0ff */
.L_x_20:
[----:B------:R-:W-:-:S09]  /*0f00*/  UISETP.NE.AND UP0, UPT, UR11, URZ, UPT ;  /* 0x000000ff0b00728c */ /* 0x000fd2000bf05270 */
[----:B------:R-:W-:Y:S05]  /*0f10*/  BRA.U !UP0, `(.L_x_19) ;  /* 0x0000000108c07547 */ /* 0x000fea000b800000 */
[----:B------:R-:W-:Y:S02]  /*0f20*/  UISETP.GE.U32.AND UP0, UPT, UR11, 0x4, UPT ;  /* 0x000000040b00788c */ /* 0x000fe4000bf06070 */
[----:B------:R-:W-:-:S04]  /*0f30*/  ULOP3.LUT UR12, UR10, 0x3, URZ, 0xc0, !UPT ;  /* 0x000000030a0c7892 */ /* 0x000fc8000f8ec0ff */
[----:B------:R-:W-:-:S03]  /*0f40*/  UISETP.NE.AND UP1, UPT, UR12, URZ, UPT ;  /* 0x000000ff0c00728c */ /* 0x000fc6000bf25270 */
[----:B------:R-:W-:Y:S08]  /*0f50*/  BRA.U !UP0, `(.L_x_22) ;  /* 0x0000000108487547 */ /* 0x000ff0000b800000 */
[----:B------:R-:W1:Y:S01]  /*0f60*/  S2UR UR6, SR_CgaCtaId ;  /* 0x00000000000679c3 */ /* 0x000e620000008800 */
[----:B------:R-:W-:Y:S01]  /*0f70*/  UMOV UR5, 0x400 ;  /* 0x0000040000057882 */ /* 0x000fe20000000000 */
[----:B------:R-:W-:Y:S01]  /*0f80*/  IMAD R6, R0, UR4, R5 ;  /* 0x0000000400067c24 */ /* 0x000fe2000f8e0205 */
[----:B------:R-:W-:Y:S02]  /*0f90*/  UIADD3 UR5, UPT, UPT, UR5, 0x4, URZ ;  /* 0x0000000405057890 */ /* 0x000fe4000fffe0ff */
[----:B------:R-:W-:Y:S02]  /*0fa0*/  UIADD3 UR4, UPT, UPT, UR4, 0x4, URZ ;  /* 0x0000000404047890 */ /* 0x000fe4000fffe0ff */
[----:B-1----:R-:W-:-:S06]  /*0fb0*/  ULEA UR5, UR6, UR5, 0x18 ;  /* 0x0000000506057291 */ /* 0x002fcc000f8ec0ff */
[----:B0-----:R-:W-:-:S04]  /*0fc0*/  LEA R9, R6, UR5, 0x2 ;  /* 0x0000000506097c11 */ /* 0x001fc8000f8e10ff */
[C---:B------:R-:W-:Y:S02]  /*0fd0*/  LEA R11, R0.reuse, R9, 0x2 ;  /* 0x00000009000b7211 */ /* 0x040fe400078e10ff */
[----:B------:R-:W0:Y:S02]  /*0fe0*/  LDS R9, [R9] ;  /* 0x0000000009097984 */ /* 0x000e240000000800 */
[C---:B------:R-:W-:Y:S02]  /*0ff0*/  LEA R13, R0.reuse, R11, 0x2 ;  /* 0x0000000b000d7211 */ /* 0x040fe400078e10ff */
[----:B------:R-:W1:Y:S02]  /*1000*/  LDS R11, [R11] ;  /* 0x000000000b0b7984 */ /* 0x000e640000000800 */
[----:B------:R-:W-:Y:S02]  /*1010*/  LEA R6, R0, R13, 0x2 ;  /* 0x0000000d00067211 */ /* 0x000fe400078e10ff */
[----:B------:R-:W2:Y:S04]  /*1020*/  LDS R13, [R13] ;  /* 0x000000000d0d7984 */ /* 0x000ea80000000800 */
[----:B------:R-:W3:Y:S01]  /*1030*/  LDS R15, [R6] ;  /* 0x00000000060f7984 */ /* 0x000ee20000000800 */
[----:B0-----:R-:W-:-:S04]  /*1040*/  FADD.FTZ R4, R4, R9 ;  /* 0x0000000904047221 */ /* 0x001fc80000010000 */
[----:B-1----:R-:W-:-:S04]  /*1050*/  FADD.FTZ R4, R4, R11 ;  /* 0x0000000b04047221 */ /* 0x002fc80000010000 */
[----:B--2---:R-:W-:-:S04]  /*1060*/  FADD.FTZ R4, R4, R13 ;  /* 0x0000000d04047221 */ /* 0x004fc80000010000 */
[----:B---3--:R-:W-:-:S07]  /*1070*/  FADD.FTZ R4, R4, R15 ;  /* 0x0000000f04047221 */ /* 0x008fce0000010000 */
.L_x_22:
[----:B------:R-:W-:Y:S05]  /*1080*/  BRA.U !UP1, `(.L_x_19) ;  /* 0x0000000109647547 */ /* 0x000fea000b800000 */
[----:B------:R-:W-:Y:S02]  /*1090*/  UISETP.NE.AND UP0, UPT, UR12, 0x1, UPT ;  /* 0x000000010c00788c */ /* 0x000fe4000bf05270 */
[----:B------:R-:W-:-:S04]  /*10a0*/  ULOP3.LUT UR5, UR10, 0x1, URZ, 0xc0, !UPT ;  /* 0x000000010a057892 */ /* 0x000fc8000f8ec0ff */
[----:B------:R-:W-:-:S03]  /*10b0*/  UISETP.NE.U32.AND UP1, UPT, UR5, 0x1, UPT ;  /* 0x000000010500788c */ /* 0x000fc6000bf25070 */
        /* <DEDUP_REMOVED lines=8> */
[----:B------:R-:W-:Y:S02]  /*1140*/  LEA R6, R0, R9, 0x2 ;  /* 0x0000000900067211 */ /* 0x000fe400078e10ff */
[----:B------:R-:W0:Y:S04]  /*1150*/  LDS R9, [R9] ;  /* 0x0000000009097984 */ /* 0x000e280000000800 */
[----:B------:R-:W1:Y:S01]  /*1160*/  LDS R11, [R6] ;  /* 0x00000000060b7984 */ /* 0x000e620000000800 */
[----:B0-----:R-:W-:-:S04]  /*1170*/  FADD.FTZ R4, R4, R9 ;  /* 0x0000000904047221 */ /* 0x001fc80000010000 */
[----:B-1----:R-:W-:-:S07]  /*1180*/  FADD.FTZ R4, R4, R11 ;  /* 0x0000000b04047221 */ /* 0x002fce0000010000 */
.L_x_23:
[----:B------:R-:W-:Y:S05]  /*1190*/  BRA.U UP1, `(.L_x_19) ;  /* 0x0000000101207547 */ /* 0x000fea000b800000 */
[----:B------:R-:W1:Y:S01]  /*11a0*/  S2UR UR6, SR_CgaCtaId ;  /* 0x00000000000679c3 */ /* 0x000e620000008800 */
[----:B------:R-:W-:Y:S01]  /*11b0*/  UMOV UR5, 0x400 ;  /* 0x0000040000057882 */ /* 0x000fe20000000000 */
[----:B------:R-:W-:Y:S01]  /*11c0*/  IMAD R0, R0, UR4, R5 ;  /* 0x0000000400007c24 */ /* 0x000fe2000f8e0205 */
[----:B------:R-:W-:-:S04]  /*11d0*/  UIADD3 UR5, UPT, UPT, UR5, 0x4, URZ ;  /* 0x0000000405057890 */ /* 0x000fc8000fffe0ff */
[----:B-1----:R-:W-:-:S06]  /*11e0*/  ULEA UR5, UR6, UR5, 0x18 ;  /* 0x0000000506057291 */ /* 0x002fcc000f8ec0ff */
[----:B------:R-:W-:-:S05]  /*11f0*/  LEA R0, R0, UR5, 0x2 ;  /* 0x0000000500007c11 */ /* 0x000fca000f8e10ff */
[----:B0-----:R-:W0:Y:S02]  /*1200*/  LDS R9, [R0] ;  /* 0x0000000000097984 */ /* 0x001e240000000800 */
[----:B0-----:R-:W-:-:S07]  /*1210*/  FADD.FTZ R4, R4, R9 ;  /* 0x0000000904047221 */ /* 0x001fce0000010000 */
.L_x_19:
[----:B------:R-:W1:Y:S01]  /*1220*/  LDCU.64 UR4, c[0x0][0x3a0] ;  /* 0x00007400ff0477ac */ /* 0x000e620008000a00 */
[----:B------:R-:W-:-:S05]  /*1230*/  IMAD R0, R8, UR14, RZ ;  /* 0x0000000e08007c24 */ /* 0x000fca000f8e02ff */
[----:B------:R-:W-:-:S04]  /*1240*/  IADD3 R0, P0, PT, R0, R7, RZ ;  /* 0x0000000700007210 */ /* 0x000fc80007f1e0ff */
[----:B0-----:R-:W-:Y:S02]  /*1250*/  LEA.HI.X.SX32 R9, R7, RZ, 0x1, P0 ;  /* 0x000000ff07097211 */ /* 0x001fe400000f0eff */
[----:B-1----:R-:W-:-:S04]  /*1260*/  LEA R10, P0, R0, UR4, 0x2 ;  /* 0x00000004000a7c11 */ /* 0x002fc8000f8010ff */
[----:B------:R-:W-:-:S05]  /*1270*/  LEA.HI.X R11, R0, UR5, R9, 0x2, P0 ;  /* 0x00000005000b7c11 */ /* 0x000fca00080f1409 */
[----:B------:R1:W-:Y:S04]  /*1280*/  STG.E.STRONG.SYS desc[UR8][R10.64], R4 ;  /* 0x000000040a007986 */ /* 0x0003e8000c115908 */
.L_x_18:
[----:B------:R-:W-:Y:S05]  /*1290*/  BSYNC.RECONVERGENT B0 ;  /* 0x0000000000007941 */ /* 0x000fea0003800200 */
.L_x_17:
[----:B------:R-:W-:-:S04]  /*12a0*/  LOP3.LUT P0, RZ, R5, R2, RZ, 0xfc, !PT ;  /* 0x0000000205ff7212 */ /* 0x000fc8000780fcff */
[----:B------:R-:W-:Y:S01]  /*12b0*/  ISETP.GE.OR P0, PT, R7, R8, P0 ;  /* 0x000000080700720c */ /* 0x000fe20000706670 */
[----:B------:R-:W-:Y:S06]  /*12c0*/  MEMBAR.SC.GPU ;  /* 0x0000000000007992 */ /* 0x000fec0000002000 */
[----:B------:R-:W-:-:S00]  /*12d0*/  ERRBAR ;  /* 0x00000000000079ab */ /* 0x000fc00000000000 */
[----:B------:R-:W-:Y:S06]  /*12e0*/  CGAERRBAR ;  /* 0x00000000000075ab */ /* 0x000fec0000000000 */
[----:B------:R-:W-:Y:S02]  /*12f0*/  CCTL.IVALL ;  /* 0x00000000ff00798f */ /* 0x000fe40002000000 */
[----:B------:R-:W-:Y:S06]  /*1300*/  BAR.SYNC.DEFER_BLOCKING 0x0 ;  /* 0x0000000000007b1d */ /* 0x000fec0000010000 */
[----:B------:R-:W-:Y:S04]  /*1310*/  BSSY.RECONVERGENT B0, `(.L_x_24) ;  /* 0x0000015000007945 */ /* 0x000fe80003800200 */
[----:B------:R-:W-:Y:S05]  /*1320*/  @P0 BRA `(.L_x_25) ;  /* 0x00000000004c0947 */ /* 0x000fea0003800000 */
[----:B-1----:R-:W1:Y:S01]  /*1330*/  S2R R11, SR_LANEID ;  /* 0x00000000000b7919 */ /* 0x002e620000000000 */
[----:B------:R-:W-:Y:S01]  /*1340*/  VOTEU.ANY UR4, UPT, PT ;  /* 0x0000000000047886 */ /* 0x000fe200038e0100 */
[----:B0-----:R-:W0:Y:S01]  /*1350*/  LDC.64 R4, c[0x0][0x3a8] ;  /* 0x0000ea00ff047b82 */ /* 0x001e220000000a00 */
[----:B------:R-:W1:Y:S08]  /*1360*/  FLO.U32 R6, UR4 ;  /* 0x0000000400067d00 */ /* 0x000e7000080e0000 */
[----:B------:R-:W2:Y:S01]  /*1370*/  POPC R9, UR4 ;  /* 0x0000000400097d09 */ /* 0x000ea20008000000 */
[----:B0-----:R-:W-:Y:S01]  /*1380*/  IMAD.WIDE.U32 R4, R3, 0x4, R4 ;  /* 0x0000000403047825 */ /* 0x001fe200078e0004 */
[----:B-1----:R-:W-:-:S13]  /*1390*/  ISETP.EQ.U32.AND P0, PT, R6, R11, PT ;  /* 0x0000000b0600720c */ /* 0x002fda0003f02070 */
[----:B--2---:R-:W2:Y:S01]  /*13a0*/  @P0 ATOMG.E.ADD.STRONG.GPU PT, R5, desc[UR8][R4.64], R9 ;  /* 0x80000009040509a8 */ /* 0x004ea200081ef108 */
[----:B------:R-:W0:Y:S01]  /*13b0*/  S2UR UR5, SR_CgaCtaId ;  /* 0x00000000000579c3 */ /* 0x000e220000008800 */
[----:B------:R-:W1:Y:S02]  /*13c0*/  S2R R3, SR_LTMASK ;  /* 0x0000000000037919 */ /* 0x000e640000003900 */
[----:B-1----:R-:W-:Y:S01]  /*13d0*/  LOP3.LUT R3, R3, UR4, RZ, 0xc0, !PT ;  /* 0x0000000403037c12 */ /* 0x002fe2000f8ec0ff */
[----:B------:R-:W-:Y:S02]  /*13e0*/  UMOV UR4, 0x400 ;  /* 0x0000040000047882 */ /* 0x000fe40000000000 */
[----:B0-----:R-:W-:-:S03]  /*13f0*/  ULEA UR4, UR5, UR4, 0x18 ;  /* 0x0000000405047291 */ /* 0x001fc6000f8ec0ff */
[----:B------:R-:W0:Y:S01]  /*1400*/  POPC R3, R3 ;  /* 0x0000000300037309 */ /* 0x000e220000000000 */
[----:B--2---:R-:W0:Y:S02]  /*1410*/  SHFL.IDX PT, R0, R5, R6, 0x1f ;  /* 0x00001f0605007589 */ /* 0x004e2400000e0000 */
[----:B0-----:R-:W-:-:S04]  /*1420*/  IADD3 R0, PT, PT, R0, R3, RZ ;  /* 0x0000000300007210 */ /* 0x001fc80007ffe0ff */
[----:B------:R-:W-:-:S04]  /*1430*/  ISETP.NE.AND P0, PT, R0, UR7, PT ;  /* 0x0000000700007c0c */ /* 0x000fc8000bf05270 */
[----:B------:R-:W-:-:S05]  /*1440*/  SEL R0, RZ, 0x1, P0 ;  /* 0x00000001ff007807 */ /* 0x000fca0000000000 */
[----:B------:R2:W-:Y:S04]  /*1450*/  STS.U8 [UR4], R0 ;  /* 0x00000000ff007988 */ /* 0x0005e80008000004 */
.L_x_25:
[----:B------:R-:W-:Y:S05]  /*1460*/  BSYNC.RECONVERGENT B0 ;  /* 0x0000000000007941 */ /* 0x000fea0003800200 */
.L_x_24:
[----:B------:R-:W3:Y:S08]  /*1470*/  S2UR UR5, SR_CgaCtaId ;  /* 0x00000000000579c3 */ /* 0x000ef00000008800 */
[----:B------:R-:W-:Y:S06]  /*1480*/  BAR.SYNC.DEFER_BLOCKING 0x0 ;  /* 0x0000000000007b1d */ /* 0x000fec0000010000 */
[----:B------:R-:W-:-:S02]  /*1490*/  UMOV UR4, 0x400 ;  /* 0x0000040000047882 */ /* 0x000fc40000000000 */
[----:B---3--:R-:W-:-:S09]  /*14a0*/  ULEA UR4, UR5, UR4, 0x18 ;  /* 0x0000000405047291 */ /* 0x008fd2000f8ec0ff */
[----:B--2---:R-:W2:Y:S02]  /*14b0*/  LDS.U8 R0, [UR4] ;  /* 0x00000004ff007984 */ /* 0x004ea40008000000 */
[----:B--2---:R-:W-:-:S04]  /*14c0*/  ISETP.NE.AND P0, PT, R0, RZ, PT ;  /* 0x000000ff0000720c */ /* 0x004fc80003f05270 */
[----:B------:R-:W-:-:S04]  /*14d0*/  ISETP.GE.OR P0, PT, R7, R8, !P0 ;  /* 0x000000080700720c */ /* 0x000fc80004706670 */
[----:B------:R-:W-:-:S13]  /*14e0*/  ISETP.NE.OR P0, PT, R2, RZ, P0 ;  /* 0x000000ff0200720c */ /* 0x000fda0000705670 */
[----:B------:R-:W-:Y:S05]  /*14f0*/  @P0 EXIT ;  /* 0x000000000000094d */ /* 0x000fea0003800000 */
[----:B------:R-:W-:Y:S01]  /*1500*/  UISETP.GE.U32.AND UP0, UPT, UR13, 0x10, UPT ;  /* 0x000000100d00788c */ /* 0x000fe2000bf06070 */
[----:B------:R-:W-:Y:S01]  /*1510*/  HFMA2 R0, -RZ, RZ, 0, 0 ;  /* 0x00000000ff007431 */ /* 0x000fe200000001ff */
[----:B------:R-:W-:Y:S01]  /*1520*/  ULOP3.LUT UR6, UR13, 0xf, URZ, 0xc0, !UPT ;  /* 0x0000000f0d067892 */ /* 0x000fe2000f8ec0ff */
[----:B------:R-:W-:-:S06]  /*1530*/  UMOV UR4, URZ ;  /* 0x000000ff00047c82 */ /* 0x000fcc0008000000 */
[----:B------:R-:W-:Y:S05]  /*1540*/  BRA.U !UP0, `(.L_x_26) ;  /* 0x0000000108e87547 */ /* 0x000fea000b800000 */
[----:B------:R-:W-:Y:S01]  /*1550*/  ULOP3.LUT UR5, UR13, 0xfffffff0, URZ, 0xc0, !UPT ;  /* 0xfffffff00d057892 */ /* 0x000fe2000f8ec0ff */
[----:B------:R-:W-:Y:S01]  /*1560*/  MOV R0, RZ ;  /* 0x000000ff00007202 */ /* 0x000fe20000000f00 */
[----:B------:R-:W-:Y:S01]  /*1570*/  ULOP3.LUT UR4, UR13, 0xfff0, URZ, 0xc0, !UPT ;  /* 0x0000fff00d047892 */ /* 0x000fe2000f8ec0ff */
[----:B0-----:R-:W-:Y:S01]  /*1580*/  MOV R9, R7 ;  /* 0x0000000700097202 */ /* 0x001fe20000000f00 */
[----:B------:R-:W-:-:S12]  /*1590*/  UIADD3 UR5, UPT, UPT, -UR5, URZ, URZ ;  /* 0x000000ff05057290 */ /* 0x000fd8000fffe1ff */
.L_x_27:
[----:B-1----:R-:W0:Y:S02]  /*15a0*/  LDC.64 R4, c[0x0][0x3a0] ;  /* 0x0000e800ff047b82 */ /* 0x002e240000000a00 */
[----:B0-----:R-:W-:-:S05]  /*15b0*/  IMAD.WIDE R4, R9, 0x4, R4 ;  /* 0x0000000409047825 */ /* 0x001fca00078e0204 */
[----:B------:R-:W2:Y:S01]  /*15c0*/  LDG.E.STRONG.SYS R25, desc[UR8][R4.64] ;  /* 0x0000000804197981 */ /* 0x000ea2000c1f5900 */
[----:B------:R-:W-:-:S05]  /*15d0*/  IMAD.WIDE R10, R8, 0x4, R4 ;  /* 0x00000004080a7825 */ /* 0x000fca00078e0204 */
[----:B------:R0:W3:Y:S01]  /*15e0*/  LDG.E.STRONG.SYS R23, desc[UR8][R10.64] ;  /* 0x000000080a177981 */ /* 0x0000e2000c1f5900 */
[----:B------:R-:W-:-:S05]  /*15f0*/  IMAD.WIDE R12, R8, 0x4, R10 ;  /* 0x00000004080c7825 */ /* 0x000fca00078e020a */
[----:B------:R1:W4:Y:S01]  /*1600*/  LDG.E.STRONG.SYS R22, desc[UR8][R12.64] ;  /* 0x000000080c167981 */ /* 0x000322000c1f5900 */
[----:B------:R-:W-:-:S05]  /*1610*/  IMAD.WIDE R16, R8, 0x4, R12 ;  /* 0x0000000408107825 */ /* 0x000fca00078e020c */
[----:B------:R-:W5:Y:S01]  /*1620*/  LDG.E.STRONG.SYS R21, desc[UR8][R16.64] ;  /* 0x0000000810157981 */ /* 0x000f62000c1f5900 */
[----:B------:R-:W-:-:S05]  /*1630*/  IMAD.WIDE R18, R8, 0x4, R16 ;  /* 0x0000000408127825 */ /* 0x000fca00078e0210 */
[----:B------:R-:W5:Y:S01]  /*1640*/  LDG.E.STRONG.SYS R20, desc[UR8][R18.64] ;  /* 0x0000000812147981 */ /* 0x000f62000c1f5900 */
[----:B------:R-:W-:-:S05]  /*1650*/  IMAD.WIDE R2, R8, 0x4, R18 ;  /* 0x0000000408027825 */ /* 0x000fca00078e0212 */
[----:B------:R1:W5:Y:S01]  /*1660*/  LDG.E.STRONG.SYS R6, desc[UR8][R2.64] ;  /* 0x0000000802067981 */ /* 0x000362000c1f5900 */
[----:B------:R-:W-:-:S05]  /*1670*/  IMAD.WIDE R26, R8, 0x4, R2 ;  /* 0x00000004081a7825 */ /* 0x000fca00078e0202 */
[----:B------:R1:W5:Y:S01]  /*1680*/  LDG.E.STRONG.SYS R24, desc[UR8][R26.64] ;  /* 0x000000081a187981 */ /* 0x000362000c1f5900 */
[----:B------:R-:W-:-:S05]  /*1690*/  IMAD.WIDE R14, R8, 0x4, R26 ;  /* 0x00000004080e7825 */ /* 0x000fca00078e021a */
[----:B------:R1:W5:Y:S01]  /*16a0*/  LDG.E.STRONG.SYS R28, desc[UR8][R14.64] ;  /* 0x000000080e1c7981 */ /* 0x000362000c1f5900 */
[----:B0-----:R-:W-:-:S04]  /*16b0*/  IMAD.WIDE R10, R8, 0x4, R14 ;  /* 0x00000004080a7825 */ /* 0x001fc800078e020e */
[C---:B-1----:R-:W-:Y:S02]  /*16c0*/  IMAD.WIDE R12, R8.reuse, 0x4, R10 ;  /* 0x00000004080c7825 */ /* 0x042fe400078e020a */
[----:B------:R-:W5:Y:S02]  /*16d0*/  LDG.E.STRONG.SYS R10, desc[UR8][R10.64] ;  /* 0x000000080a0a7981 */ /* 0x000f64000c1f5900 */
[C---:B------:R-:W-:Y:S02]  /*16e0*/  IMAD.WIDE R2, R8.reuse, 0x4, R12 ;  /* 0x0000000408027825 */ /* 0x040fe400078e020c */
[----:B------:R-:W5:Y:S02]  /*16f0*/  LDG.E.STRONG.SYS R12, desc[UR8][R12.64] ;  /* 0x000000080c0c7981 */ /* 0x000f64000c1f5900 */
[C---:B------:R-:W-:Y:S02]  /*1700*/  IMAD.WIDE R4, R8.reuse, 0x4, R2 ;  /* 0x0000000408047825 */ /* 0x040fe400078e0202 */
[----:B------:R-:W5:Y:S02]  /*1710*/  LDG.E.STRONG.SYS R29, desc[UR8][R2.64] ;  /* 0x00000008021d7981 */ /* 0x000f64000c1f5900 */
[----:B------:R-:W-:-:S02]  /*1720*/  IMAD.WIDE R16, R8, 0x4, R4 ;  /* 0x0000000408107825 */ /* 0x000fc400078e0204 */
[----:B------:R-:W5:Y:S02]  /*1730*/  LDG.E.STRONG.SYS R4, desc[UR8][R4.64] ;  /* 0x0000000804047981 */ /* 0x000f64000c1f5900 */
[C---:B------:R-:W-:Y:S02]  /*1740*/  IMAD.WIDE R18, R8.reuse, 0x4, R16 ;  /* 0x0000000408127825 */ /* 0x040fe400078e0210 */
[----:B------:R-:W5:Y:S02]  /*1750*/  LDG.E.STRONG.SYS R16, desc[UR8][R16.64] ;  /* 0x0000000810107981 */ /* 0x000f64000c1f5900 */
[C---:B------:R-:W-:Y:S02]  /*1760*/  IMAD.WIDE R26, R8.reuse, 0x4, R18 ;  /* 0x00000004081a7825 */ /* 0x040fe400078e0212 */
[----:B------:R-:W5:Y:S02]  /*1770*/  LDG.E.STRONG.SYS R18, desc[UR8][R18.64] ;  /* 0x0000000812127981 */ /* 0x000f64000c1f5900 */
[----:B------:R-:W-:-:S02]  /*1780*/  IMAD.WIDE R14, R8, 0x4, R26 ;  /* 0x00000004080e7825 */ /* 0x000fc400078e021a */
[----:B------:R-:W5:Y:S04]  /*1790*/  LDG.E.STRONG.SYS R26, desc[UR8][R26.64] ;  /* 0x000000081a1a7981 */ /* 0x000f68000c1f5900 */
[----:B------:R-:W5:Y:S01]  /*17a0*/  LDG.E.STRONG.SYS R14, desc[UR8][R14.64] ;  /* 0x000000080e0e7981 */ /* 0x000f62000c1f5900 */
[----:B------:R-:W-:-:S04]  /*17b0*/  UIADD3 UR5, UPT, UPT, UR5, 0x10, URZ ;  /* 0x0000001005057890 */ /* 0x000fc8000fffe0ff */
[----:B------:R-:W-:Y:S01]  /*17c0*/  UISETP.NE.AND UP0, UPT, UR5, URZ, UPT ;  /* 0x000000ff0500728c */ /* 0x000fe2000bf05270 */
[----:B------:R-:W-:Y:S01]  /*17d0*/  LEA R9, R8, R9, 0x4 ;  /* 0x0000000908097211 */ /* 0x000fe200078e20ff */
[----:B--2---:R-:W-:-:S04]  /*17e0*/  FADD.FTZ R0, R25, R0 ;  /* 0x0000000019007221 */ /* 0x004fc80000010000 */
[----:B---3--:R-:W-:-:S04]  /*17f0*/  FADD.FTZ R23, R0, R23 ;  /* 0x0000001700177221 */ /* 0x008fc80000010000 */
[----:B----4-:R-:W-:-:S04]  /*1800*/  FADD.FTZ R22, R23, R22 ;  /* 0x0000001617167221 */ /* 0x010fc80000010000 */
[----:B-----5:R-:W-:-:S04]  /*1810*/  FADD.FTZ R21, R22, R21 ;  /* 0x0000001516157221 */ /* 0x020fc80000010000 */
[----:B------:R-:W-:-:S04]  /*1820*/  FADD.FTZ R21, R21, R20 ;  /* 0x0000001415157221 */ /* 0x000fc80000010000 */
        /* <DEDUP_REMOVED lines=10> */
[----:B------:R-:W-:Y:S01]  /*18d0*/  FADD.FTZ R0, R29, R14 ;  /* 0x0000000e1d007221 */ /* 0x000fe20000010000 */
[----:B------:R-:W-:Y:S06]  /*18e0*/  BRA.U UP0, `(.L_x_27) ;  /* 0xfffffffd002c7547 */ /* 0x000fec000b83ffff */
.L_x_26:
[----:B------:R-:W-:-:S09]  /*18f0*/  UISETP.NE.AND UP0, UPT, UR6, URZ, UPT ;  /* 0x000000ff0600728c */ /* 0x000fd2000bf05270 */
[----:B------:R-:W-:Y:S05]  /*1900*/  BRA.U !UP0, `(.L_x_28) ;  /* 0x0000000108f87547 */ /* 0x000fea000b800000 */
[----:B------:R-:W-:Y:S02]  /*1910*/  UISETP.GE.U32.AND UP0, UPT, UR6, 0x8, UPT ;  /* 0x000000080600788c */ /* 0x000fe4000bf06070 */
[----:B------:R-:W-:-:S04]  /*1920*/  ULOP3.LUT UR7, UR13, 0x7, URZ, 0xc0, !UPT ;  /* 0x000000070d077892 */ /* 0x000fc8000f8ec0ff */
[----:B------:R-:W-:-:S03]  /*1930*/  UISETP.NE.AND UP1, UPT, UR7, URZ, UPT ;  /* 0x000000ff0700728c */ /* 0x000fc6000bf25270 */
[----:B------:R-:W-:Y:S08]  /*1940*/  BRA.U !UP0, `(.L_x_29) ;  /* 0x00000001086c7547 */ /* 0x000ff0000b800000 */
[----:B------:R-:W2:Y:S01]  /*1950*/  LDC.64 R2, c[0x0][0x3a0] ;  /* 0x0000e800ff027b82 */ /* 0x000ea20000000a00 */
[----:B------:R-:W-:-:S04]  /*1960*/  IMAD R5, R8, UR4, R7 ;  /* 0x0000000408057c24 */ /* 0x000fc8000f8e0207 */
[----:B--2---:R-:W-:-:S04]  /*1970*/  IMAD.WIDE R2, R5, 0x4, R2 ;  /* 0x0000000405027825 */ /* 0x004fc800078e0202 */
[C---:B01----:R-:W-:Y:S02]  /*1980*/  IMAD.WIDE R4, R8.reuse, 0x4, R2 ;  /* 0x0000000408047825 */ /* 0x043fe400078e0202 */
[----:B------:R-:W2:Y:S02]  /*1990*/  LDG.E.STRONG.SYS R3, desc[UR8][R2.64] ;  /* 0x0000000802037981 */ /* 0x000ea4000c1f5900 */
[C---:B------:R-:W-:Y:S02]  /*19a0*/  IMAD.WIDE R10, R8.reuse, 0x4, R4 ;  /* 0x00000004080a7825 */ /* 0x040fe400078e0204 */
[----:B------:R-:W3:Y:S02]  /*19b0*/  LDG.E.STRONG.SYS R4, desc[UR8][R4.64] ;  /* 0x0000000804047981 */ /* 0x000ee4000c1f5900 */
[C---:B------:R-:W-:Y:S02]  /*19c0*/  IMAD.WIDE R12, R8.reuse, 0x4, R10 ;  /* 0x00000004080c7825 */ /* 0x040fe400078e020a */
[----:B------:R-:W4:Y:S02]  /*19d0*/  LDG.E.STRONG.SYS R10, desc[UR8][R10.64] ;  /* 0x000000080a0a7981 */ /* 0x000f24000c1f5900 */
        /* <DEDUP_REMOVED lines=9> */
[----:B------:R-:W-:Y:S01]  /*1a70*/  UIADD3 UR4, UPT, UPT, UR4, 0x8, URZ ;  /* 0x0000000804047890 */ /* 0x000fe2000fffe0ff */
[----:B--2---:R-:W-:-:S04]  /*1a80*/  FADD.FTZ R3, R0, R3 ;  /* 0x0000000300037221 */ /* 0x004fc80000010000 */
[----:B---3--:R-:W-:-:S04]  /*1a90*/  FADD.FTZ R3, R3, R4 ;  /* 0x0000000403037221 */ /* 0x008fc80000010000 */
[----:B----4-:R-:W-:-:S04]  /*1aa0*/  FADD.FTZ R3, R3, R10 ;  /* 0x0000000a03037221 */ /* 0x010fc80000010000 */
[----:B-----5:R-:W-:-:S04]  /*1ab0*/  FADD.FTZ R3, R3, R12 ;  /* 0x0000000c03037221 */ /* 0x020fc80000010000 */
[----:B------:R-:W-:-:S04]  /*1ac0*/  FADD.FTZ R3, R3, R14 ;  /* 0x0000000e03037221 */ /* 0x000fc80000010000 */
[----:B------:R-:W-:-:S04]  /*1ad0*/  FADD.FTZ R3, R3, R16 ;  /* 0x0000001003037221 */ /* 0x000fc80000010000 */
[----:B------:R-:W-:-:S04]  /*1ae0*/  FADD.FTZ R3, R3, R18 ;  /* 0x0000001203037221 */ /* 0x000fc80000010000 */
[----:B------:R-:W-:-:S07]  /*1af0*/  FADD.FTZ R0, R3, R20 ;  /* 0x0000001403007221 */ /* 0x000fce0000010000 */
.L_x_29:
        /* <DEDUP_REMOVED lines=12> */
[----:B------:R-:W-:Y:S02]  /*1bc0*/  IMAD.WIDE R12, R8, 0x4, R10 ;  /* 0x00000004080c7825 */ /* 0x000fe400078e020a */
[----:B------:R-:W4:Y:S04]  /*1bd0*/  LDG.E.STRONG.SYS R11, desc[UR8][R10.64] ;  /* 0x000000080a0b7981 */ /* 0x000f28000c1f5900 */
[----:B------:R-:W5:Y:S01]  /*1be0*/  LDG.E.STRONG.SYS R13, desc[UR8][R12.64] ;  /* 0x000000080c0d7981 */ /* 0x000f62000c1f5900 */
[----:B------:R-:W-:Y:S01]  /*1bf0*/  UIADD3 UR4, UPT, UPT, UR4, 0x4, URZ ;  /* 0x0000000404047890 */ /* 0x000fe2000fffe0ff */
[----:B--2---:R-:W-:-:S04]  /*1c00*/  FADD.FTZ R0, R0, R3 ;  /* 0x0000000300007221 */ /* 0x004fc80000010000 */
[----:B---3--:R-:W-:-:S04]  /*1c10*/  FADD.FTZ R0, R0, R5 ;  /* 0x0000000500007221 */ /* 0x008fc80000010000 */
[----:B----4-:R-:W-:-:S04]  /*1c20*/  FADD.FTZ R0, R0, R11 ;  /* 0x0000000b00007221 */ /* 0x010fc80000010000 */
[----:B-----5:R-:W-:-:S07]  /*1c30*/  FADD.FTZ R0, R0, R13 ;  /* 0x0000000d00007221 */ /* 0x020fce0000010000 */
.L_x_30:
[----:B------:R-:W-:Y:S05]  /*1c40*/  BRA.U !UP1, `(.L_x_28) ;  /* 0x0000000109287547 */ /* 0x000fea000b800000 */
[----:B01----:R-:W0:Y:S01]  /*1c50*/  LDC.64 R4, c[0x0][0x3a0] ;  /* 0x0000e800ff047b82 */ /* 0x003e220000000a00 */
[----:B------:R-:W-:Y:S01]  /*1c60*/  IMAD R9, R8, UR4, R7 ;  /* 0x0000000408097c24 */ /* 0x000fe2000f8e0207 */
[----:B------:R-:W-:-:S12]  /*1c70*/  UIADD3 UR5, UPT, UPT, -UR5, URZ, URZ ;  /* 0x000000ff05057290 */ /* 0x000fd8000fffe1ff */
.L_x_31:
[----:B0-----:R-:W-:-:S06]  /*1c80*/  IMAD.WIDE R2, R9, 0x4, R4 ;  /* 0x0000000409027825 */ /* 0x001fcc00078e0204 */
[----:B------:R-:W2:Y:S01]  /*1c90*/  LDG.E.STRONG.SYS R3, desc[UR8][R2.64] ;  /* 0x0000000802037981 */ /* 0x000ea2000c1f5900 */
[----:B------:R-:W-:Y:S01]  /*1ca0*/  UIADD3 UR5, UPT, UPT, UR5, 0x1, URZ ;  /* 0x0000000105057890 */ /* 0x000fe2000fffe0ff */
[----:B------:R-:W-:-:S03]  /*1cb0*/  IADD3 R9, PT, PT, R9, R8, RZ ;  /* 0x0000000809097210 */ /* 0x000fc60007ffe0ff */
[----:B------:R-:W-:Y:S01]  /*1cc0*/  UISETP.NE.AND UP0, UPT, UR5, URZ, UPT ;  /* 0x000000ff0500728c */ /* 0x000fe2000bf05270 */
[----:B--2---:R-:W-:-:S08]  /*1cd0*/  FADD.FTZ R0, R3, R0 ;  /* 0x0000000003007221 */ /* 0x004fd00000010000 */
[----:B------:R-:W-:Y:S05]  /*1ce0*/  BRA.U UP0, `(.L_x_31) ;  /* 0xfffffffd00e47547 */ /* 0x000fea000b83ffff */
.L_x_28:
[----:B01----:R-:W0:Y:S01]  /*1cf0*/  LDC.64 R4, c[0x0][0x3b0] ;  /* 0x0000ec00ff047b82 */ /* 0x003e220000000a00 */
[----:B------:R-:W-:-:S06]  /*1d00*/  FMUL.FTZ R2, R0, 1 ;  /* 0x3f80000000027820 */ /* 0x000fcc0000410000 */
[----:B------:R-:W1:Y:S01]  /*1d10*/  F2F.F64.F32 R2, R2 ;  /* 0x0000000200027310 */ /* 0x000e620000201800 */
[----:B0-----:R-:W-:-:S05]  /*1d20*/  IMAD.WIDE R4, R7, 0x8, R4 ;  /* 0x0000000807047825 */ /* 0x001fca00078e0204 */
[----:B-1----:R-:W-:Y:S01]  /*1d30*/  STG.E.64 desc[UR8][R4.64], R2 ;  /* 0x0000000204007986 */ /* 0x002fe2000c101b08 */
[----:B------:R-:W-:Y:S05]  /*1d40*/  EXIT ;  /* 0x000000000000794d */ /* 0x000fea0003800000 */
.L_x_32:
        /* <DEDUP_REMOVED lines=11> */
.L_x_306:


//--------------------- .text._Z25biasAddRelu_bprop_alignedIdLi4EEvPT_S1_iiS1_PVfPiS1_ --------------------------
	.section	.text._Z25biasAddRelu_bprop_alignedIdLi4EEvPT_S1_iiS1_PVfPiS1_,"ax",@progbits
	.align	128
        .global         _Z25biasAddRelu_bprop_alignedIdLi4EEvPT_S1_iiS1_PVfPiS1_
        .type           _Z25biasAddRelu_bprop_alignedIdLi4EEvPT_S1_iiS1_PVfPiS1_,@function
        .size           _Z25biasAddRelu_bprop_alignedIdLi4EEvPT_S1_iiS1_PVfPiS1_,(.L_x_307 - _Z25biasAddRelu_bprop_alignedIdLi4EEvPT_S1_iiS1_PVfPiS1_)
        .other          _Z25biasAddRelu_bprop_alignedIdLi4EEvPT_S1_iiS1_PVfPiS1_,@"STO_CUDA_ENTRY STV_DEFAULT"
_Z25biasAddRelu_bprop_alignedIdLi4EEvPT_S1_iiS1_PVfPiS1_:
.text._Z25biasAddRelu_bprop_alignedIdLi4EEvPT_S1_iiS1_PVfPiS1_:
[----:B------:R-:W-:Y:S08]  /*0000*/  LDC R1, c[0x0][0x37c] ;  /* 0x0000df00ff017b82 */ /* 0x000ff00000000800 */
[----:B------:R-:W0:Y:S01]  /*0010*/  LDC R0, c[0x0][0x360] ;  /* 0x0000d800ff007b82 */ /* 0x000e220000000800 */
[----:B------:R-:W1:Y:S01]  /*0020*/  LDCU UR8, c[0x0][0x374] ;  /* 0x00006e80ff0877ac */ /* 0x000e620008000800 */
[----:B------:R-:W-:Y:S01]  /*0030*/  HFMA2 R2, -RZ, RZ, 0, 0 ;  /* 0x00000000ff027431 */ /* 0x000fe200000001ff */
[----:B------:R-:W2:Y:S01]  /*0040*/  S2R R21, SR_TID.Y ;  /* 0x0000000000157919 */ /* 0x000ea20000002200 */
[----:B------:R-:W-:Y:S01]  /*0050*/  BSSY.RECONVERGENT B0, `(.L_x_33) ;  /* 0x0000082000007945 */ /* 0x000fe20003800200 */
[----:B------:R-:W3:Y:S01]  /*0060*/  LDCU UR14, c[0x0][0x364] ;  /* 0x00006c80ff0e77ac */ /* 0x000ee20008000800 */
[----:B------:R-:W-:-:S02]  /*0070*/  HFMA2 R19, -RZ, RZ, 0, 0 ;  /* 0x00000000ff137431 */ /* 0x000fc400000001ff */
[----:B------:R-:W4:Y:S01]  /*0080*/  LDC R7, c[0x0][0x394] ;  /* 0x0000e500ff077b82 */ /* 0x000f220000000800 */
[----:B------:R-:W0:Y:S07]  /*0090*/  LDCU.64 UR10, c[0x0][0x358] ;  /* 0x00006b00ff0a77ac */ /* 0x000e2e0008000a00 */
[----:B------:R-:W5:Y:S01]  /*00a0*/  S2UR UR13, SR_CTAID.Y ;  /* 0x00000000000d79c3 */ /* 0x000f620000002600 */
[----:B-1----:R-:W1:Y:S01]  /*00b0*/  I2F.U32.RP R4, UR8 ;  /* 0x0000000800047d06 */ /* 0x002e620008209000 */
[----:B------:R-:W-:-:S02]  /*00c0*/  UIADD3 UR4, UPT, UPT, UR8, -0x1, URZ ;  /* 0xffffffff08047890 */ /* 0x000fc4000fffe0ff */
[----:B------:R-:W-:-:S05]  /*00d0*/  ISETP.NE.U32.AND P2, PT, RZ, UR8, PT ;  /* 0x00000008ff007c0c */ /* 0x000fca000bf45070 */
[----:B---3--:R-:W3:Y:S08]  /*00e0*/  I2F.U32.RP R6, UR14 ;  /* 0x0000000e00067d06 */ /* 0x008ef00008209000 */
[----:B-1----:R-:W1:Y:S08]  /*00f0*/  MUFU.RCP R4, R4 ;  /* 0x0000000400047308 */ /* 0x002e700000001000 */
[----:B---3--:R-:W-:Y:S01]  /*0100*/  MUFU.RCP R6, R6 ;  /* 0x0000000600067308 */ /* 0x008fe20000001000 */
[----:B-1----:R-:W-:-:S07]  /*0110*/  IADD3 R3, PT, PT, R4, 0xffffffe, RZ ;  /* 0x0ffffffe04037810 */ /* 0x002fce0007ffe0ff */
[----:B------:R-:W1:Y:S02]  /*0120*/  F2I.FTZ.U32.TRUNC.NTZ R3, R3 ;  /* 0x0000000300037305 */ /* 0x000e64000021f000 */
[----:B-1----:R-:W-:-:S05]  /*0130*/  IADD3 R5, PT, PT, RZ, -R3, RZ ;  /* 0x80000003ff057210 */ /* 0x002fca0007ffe0ff */
[----:B------:R-:W-:-:S04]  /*0140*/  IMAD R5, R5, UR8, RZ ;  /* 0x0000000805057c24 */ /* 0x000fc8000f8e02ff */
[----:B------:R-:W-:Y:S01]  /*0150*/  IMAD.HI.U32 R5, R3, R5, R2 ;  /* 0x0000000503057227 */ /* 0x000fe200078e0002 */
[----:B----4-:R-:W-:Y:S01]  /*0160*/  IADD3 R2, PT, PT, R7, UR4, RZ ;  /* 0x0000000407027c10 */ /* 0x010fe2000fffe0ff */
[----:B------:R-:W-:-:S04]  /*0170*/  UIADD3 UR4, UPT, UPT, UR14, -0x1, URZ ;  /* 0xffffffff0e047890 */ /* 0x000fc8000fffe0ff */
        /* <DEDUP_REMOVED lines=20> */
[----:B------:R-:W-:Y:S02]  /*02c0*/  VIADDMNMX R5, R22, R5, R7, PT ;  /* 0x0000000516057246 */ /* 0x000fe40003800107 */
[----:B------:R-:W-:Y:S02]  /*02d0*/  CS2R R6, SRZ ;  /* 0x0000000000067805 */ /* 0x000fe4000001ff00 */
[----:B------:R-:W-:-:S05]  /*02e0*/  IADD3 R3, PT, PT, -R4, RZ, RZ ;  /* 0x000000ff04037210 */ /* 0x000fca0007ffe1ff */
[----:B------:R-:W-:-:S05]  /*02f0*/  IMAD R2, R3, UR14, R2 ;  /* 0x0000000e03027c24 */ /* 0x000fca000f8e0202 */
[----:B------:R-:W-:-:S13]  /*0300*/  ISETP.GE.U32.AND P0, PT, R2, UR14, PT ;  /* 0x0000000e02007c0c */ /* 0x000fda000bf06070 */
[----:B------:R-:W-:Y:S02]  /*0310*/  @P0 IADD3 R2, PT, PT, R2, -UR14, RZ ;  /* 0x8000000e02020c10 */ /* 0x000fe4000fffe0ff */
[----:B------:R-:W-:Y:S02]  /*0320*/  @P0 IADD3 R4, PT, PT, R4, 0x1, RZ ;  /* 0x0000000104040810 */ /* 0x000fe40007ffe0ff */
[----:B------:R-:W-:Y:S02]  /*0330*/  ISETP.GE.U32.AND P1, PT, R2, UR14, PT ;  /* 0x0000000e02007c0c */ /* 0x000fe4000bf26070 */
[----:B------:R-:W0:Y:S11]  /*0340*/  S2R R2, SR_CTAID.X ;  /* 0x0000000000027919 */ /* 0x000e360000002500 */
[----:B------:R-:W-:-:S02]  /*0350*/  @P1 IADD3 R4, PT, PT, R4, 0x1, RZ ;  /* 0x0000000104041810 */ /* 0x000fc40007ffe0ff */
[----:B------:R-:W-:-:S05]  /*0360*/  @!P2 LOP3.LUT R4, RZ, UR14, RZ, 0x33, !PT ;  /* 0x0000000eff04ac12 */ /* 0x000fca000f8e33ff */
[----:B--2---:R-:W-:-:S05]  /*0370*/  IMAD R21, R4, R21, RZ ;  /* 0x0000001504157224 */ /* 0x004fca00078e02ff */
[----:B------:R-:W-:-:S04]  /*0380*/  IADD3 R25, PT, PT, R22, R21, RZ ;  /* 0x0000001516197210 */ /* 0x000fc80007ffe0ff */
[----:B------:R-:W-:-:S04]  /*0390*/  VIADDMNMX R4, R25, R4, R5, PT ;  /* 0x0000000419047246 */ /* 0x000fc80003800105 */
[----:B------:R-:W-:Y:S01]  /*03a0*/  IADD3 R3, PT, PT, -R25, R4, RZ ;  /* 0x0000000419037210 */ /* 0x000fe20007ffe1ff */
[----:B0-----:R-:W-:-:S03]  /*03b0*/  IMAD R20, R2, R0, R9 ;  /* 0x0000000002147224 */ /* 0x001fc600078e0209 */
[----:B------:R-:W-:-:S04]  /*03c0*/  SHF.R.S32.HI R4, RZ, 0x1f, R3 ;  /* 0x0000001fff047819 */ /* 0x000fc80000011403 */
[----:B------:R-:W-:-:S04]  /*03d0*/  LEA.HI R4, R4, R3, RZ, 0x2 ;  /* 0x0000000304047211 */ /* 0x000fc800078f10ff */
[----:B------:R-:W-:-:S04]  /*03e0*/  LOP3.LUT R4, R4, 0xfffffffc, RZ, 0xc0, !PT ;  /* 0xfffffffc04047812 */ /* 0x000fc800078ec0ff */
[----:B------:R-:W-:Y:S02]  /*03f0*/  IADD3 R23, PT, PT, R3, -R4, RZ ;  /* 0x8000000403177210 */ /* 0x000fe40007ffe0ff */
[----:B------:R-:W-:Y:S02]  /*0400*/  CS2R R4, SRZ ;  /* 0x0000000000047805 */ /* 0x000fe4000001ff00 */
[----:B------:R-:W-:-:S13]  /*0410*/  ISETP.GE.AND P0, PT, R23, 0x1, PT ;  /* 0x000000011700780c */ /* 0x000fda0003f06270 */
[----:B------:R-:W-:Y:S05]  /*0420*/  @!P0 BRA `(.L_x_34) ;  /* 0x0000000400108947 */ /* 0x000fea0003800000 */
[----:B------:R-:W0:Y:S01]  /*0430*/  LDC R24, c[0x0][0x390] ;  /* 0x0000e400ff187b82 */ /* 0x000e220000000800 */
[----:B------:R-:W-:Y:S01]  /*0440*/  BSSY.RECONVERGENT B1, `(.L_x_35) ;  /* 0x0000041000017945 */ /* 0x000fe20003800200 */
[----:B------:R-:W-:Y:S02]  /*0450*/  IADD3 R26, PT, PT, -R23, RZ, RZ ;  /* 0x000000ff171a7210 */ /* 0x000fe40007ffe1ff */
[----:B------:R-:W-:Y:S01]  /*0460*/  MOV R7, RZ ;  /* 0x000000ff00077202 */ /* 0x000fe20000000f00 */
[----:B0-----:R-:W-:-:S07]  /*0470*/  IMAD R25, R25, R24, RZ ;  /* 0x0000001819197224 */ /* 0x001fce00078e02ff */
.L_x_36:
[----:B-1----:R-:W0:Y:S01]  /*0480*/  LDC.64 R8, c[0x0][0x380] ;  /* 0x0000e000ff087b82 */ /* 0x002e220000000a00 */
[----:B------:R-:W-:-:S04]  /*0490*/  SHF.R.S32.HI R10, RZ, 0x1f, R25 ;  /* 0x0000001fff0a7819 */ /* 0x000fc80000011419 */
[----:B------:R-:W-:-:S03]  /*04a0*/  LEA.HI R27, R10, R25, RZ, 0x2 ;  /* 0x000000190a1b7211 */ /* 0x000fc600078f10ff */
[----:B------:R-:W1:Y:S01]  /*04b0*/  LDC.64 R16, c[0x0][0x388] ;  /* 0x0000e200ff107b82 */ /* 0x000e620000000a00 */
[----:B------:R-:W-:-:S05]  /*04c0*/  LEA.HI.SX32 R27, R27, R20, 0x1e ;  /* 0x000000141b1b7211 */ /* 0x000fca00078ff2ff */
[----:B0-----:R-:W-:-:S06]  /*04d0*/  IMAD.WIDE R8, R27, 0x20, R8 ;  /* 0x000000201b087825 */ /* 0x001fcc00078e0208 */
[----:B------:R-:W2:Y:S01]  /*04e0*/  LDG.E.ENL2.256 R8, R12, desc[UR10][R8.64] ;  /* 0xfe00000a080c797e */ /* 0x000ea20008121908 */
[----:B------:R-:W-:Y:S01]  /*04f0*/  UMOV UR4, 0xf0000000 ;  /* 0xf000000000047882 */ /* 0x000fe20000000000 */
[----:B------:R-:W-:Y:S01]  /*0500*/  UMOV UR5, 0x380fffff ;  /* 0x380fffff00057882 */ /* 0x000fe20000000000 */
[----:B-1----:R-:W-:Y:S01]  /*0510*/  IMAD.WIDE R16, R27, 0x20, R16 ;  /* 0x000000201b107825 */ /* 0x002fe200078e0210 */
[----:B--2---:R-:W0:Y:S01]  /*0520*/  F2F.F32.F64 R18, R12 ;  /* 0x0000000c00127310 */ /* 0x004e220000301000 */
[----:B------:R-:W-:Y:S02]  /*0530*/  DSETP.GEU.AND P0, PT, |R12|, UR4, PT ;  /* 0x000000040c007e2a */ /* 0x000fe4000bf0e200 */
[----:B------:R-:W-:Y:S02]  /*0540*/  DSETP.GEU.AND P1, PT, |R14|, UR4, PT ;  /* 0x000000040e007e2a */ /* 0x000fe4000bf2e200 */
[----:B------:R-:W-:-:S03]  /*0550*/  DSETP.GEU.AND P3, PT, |R8|, UR4, PT ;  /* 0x0000000408007e2a */ /* 0x000fc6000bf6e200 */
[----:B------:R-:W1:Y:S07]  /*0560*/  F2F.F32.F64 R19, R14 ;  /* 0x0000000e00137310 */ /* 0x000e6e0000301000 */
[----:B0-----:R-:W-:Y:S01]  /*0570*/  @!P0 FMUL R18, R18, 1.175494350822287508e-38 ;  /* 0x0080000012128820 */ /* 0x001fe20000400000 */
[----:B------:R-:W0:Y:S01]  /*0580*/  F2F.F32.F64 R28, R8 ;  /* 0x00000008001c7310 */ /* 0x000e220000301000 */
[----:B-1----:R-:W-:-:S03]  /*0590*/  @!P1 FMUL R19, R19, 1.175494350822287508e-38 ;  /* 0x0080000013139820 */ /* 0x002fc60000400000 */
[----:B------:R-:W-:Y:S02]  /*05a0*/  FSETP.GTU.FTZ.AND P1, PT, R18, RZ, PT ;  /* 0x000000ff1200720b */ /* 0x000fe40003f3c000 */
[----:B------:R-:W-:Y:S02]  /*05b0*/  FSETP.GTU.FTZ.AND P2, PT, R19, RZ, PT ;  /* 0x000000ff1300720b */ /* 0x000fe40003f5c000 */
[----:B------:R-:W2:Y:S01]  /*05c0*/  LDG.E.ENL2.256 R16, R12, desc[UR10][R16.64] ;  /* 0xfe00000a100c797e */ /* 0x000ea20008121910 */
[----:B------:R-:W-:Y:S01]  /*05d0*/  DSETP.GEU.AND P0, PT, |R10|, UR4, PT ;  /* 0x000000040a007e2a */ /* 0x000fe2000bf0e200 */
[----:B------:R-:W1:Y:S01]  /*05e0*/  F2F.F32.F64 R29, R10 ;  /* 0x0000000a001d7310 */ /* 0x000e620000301000 */
[----:B0-----:R-:W-:Y:S01]  /*05f0*/  @!P3 FMUL R28, R28, 1.175494350822287508e-38 ;  /* 0x008000001c1cb820 */ /* 0x001fe20000400000 */
[----:B------:R-:W-:Y:S02]  /*0600*/  IADD3 R26, PT, PT, R26, 0x1, RZ ;  /* 0x000000011a1a7810 */ /* 0x000fe40007ffe0ff */
[----:B------:R-:W-:-:S09]  /*0610*/  IADD3 R25, PT, PT, R25, R24, RZ ;  /* 0x0000001819197210 */ /* 0x000fd20007ffe0ff */
[----:B-1----:R-:W-:-:S05]  /*0620*/  @!P0 FMUL R29, R29, 1.175494350822287508e-38 ;  /* 0x008000001d1d8820 */ /* 0x002fca0000400000 */
[----:B------:R-:W-:Y:S02]  /*0630*/  FSETP.GTU.FTZ.AND P0, PT, R29, RZ, PT ;  /* 0x000000ff1d00720b */ /* 0x000fe40003f1c000 */
[----:B--2---:R-:W-:Y:S02]  /*0640*/  FSEL R8, R12, RZ, P1 ;  /* 0x000000ff0c087208 */ /* 0x004fe40000800000 */
[----:B------:R-:W-:Y:S02]  /*0650*/  FSEL R9, R13, RZ, P1 ;  /* 0x000000ff0d097208 */ /* 0x000fe40000800000 */
[----:B------:R-:W-:Y:S02]  /*0660*/  FSEL R10, R14, RZ, P2 ;  /* 0x000000ff0e0a7208 */ /* 0x000fe40001000000 */
[----:B------:R-:W-:Y:S01]  /*0670*/  FSEL R11, R15, RZ, P2 ;  /* 0x000000ff0f0b7208 */ /* 0x000fe20001000000 */
[----:B------:R-:W0:Y:S01]  /*0680*/  F2F.F32.F64 R13, R8 ;  /* 0x00000008000d7310 */ /* 0x000e220000301000 */
[----:B------:R-:W-:Y:S01]  /*0690*/  DSETP.GEU.AND P2, PT, |R8|, UR4, PT ;  /* 0x0000000408007e2a */ /* 0x000fe2000bf4e200 */
[----:B------:R-:W-:-:S02]  /*06a0*/  FSETP.GTU.FTZ.AND P1, PT, R28, RZ, PT ;  /* 0x000000ff1c00720b */ /* 0x000fc40003f3c000 */
[----:B------:R-:W-:Y:S01]  /*06b0*/  FSEL R18, R18, RZ, P0 ;  /* 0x000000ff12127208 */ /* 0x000fe20000000000 */
[----:B------:R-:W-:Y:S01]  /*06c0*/  DSETP.GEU.AND P3, PT, |R10|, UR4, PT ;  /* 0x000000040a007e2a */ /* 0x000fe2000bf6e200 */
[----:B------:R-:W-:Y:S02]  /*06d0*/  FSEL R17, R17, RZ, P1 ;  /* 0x000000ff11117208 */ /* 0x000fe40000800000 */
[----:B------:R-:W1:Y:S01]  /*06e0*/  F2F.F32.F64 R14, R10 ;  /* 0x0000000a000e7310 */ /* 0x000e620000301000 */
[----:B------:R-:W-:Y:S02]  /*06f0*/  FSEL R12, R16, RZ, P1 ;  /* 0x000000ff100c7208 */ /* 0x000fe40000800000 */
[----:B------:R-:W-:Y:S02]  /*0700*/  FSEL R19, R19, RZ, P0 ;  /* 0x000000ff13137208 */ /* 0x000fe40000000000 */
[----:B------:R-:W-:Y:S02]  /*0710*/  ISETP.NE.AND P1, PT, R26, RZ, PT ;  /* 0x000000ff1a00720c */ /* 0x000fe40003f25270 */
[----:B0-----:R-:W-:-:S04]  /*0720*/  @!P2 FMUL R13, R13, 1.175494350822287508e-38 ;  /* 0x008000000d0da820 */ /* 0x001fc80000400000 */
[----:B------:R-:W-:Y:S01]  /*0730*/  FADD.FTZ R4, R13, R4 ;  /* 0x000000040d047221 */ /* 0x000fe20000010000 */
[----:B------:R-:W-:Y:S01]  /*0740*/  MOV R13, R17 ;  /* 0x00000011000d7202 */ /* 0x000fe20000000f00 */
[----:B-1----:R-:W-:-:S03]  /*0750*/  @!P3 FMUL R14, R14, 1.175494350822287508e-38 ;  /* 0x008000000e0eb820 */ /* 0x002fc60000400000 */
[----:B------:R-:W0:Y:S02]  /*0760*/  F2F.F32.F64 R17, R12 ;  /* 0x0000000c00117310 */ /* 0x000e240000301000 */
[----:B------:R-:W-:Y:S01]  /*0770*/  DSETP.GEU.AND P0, PT, |R12|, UR4, PT ;  /* 0x000000040c007e2a */ /* 0x000fe2000bf0e200 */
[----:B------:R-:W-:Y:S02]  /*0780*/  FADD.FTZ R5, R14, R5 ;  /* 0x000000050e057221 */ /* 0x000fe40000010000 */
[----:B------:R-:W1:Y:S11]  /*0790*/  LDC.64 R14, c[0x0][0x398] ;  /* 0x0000e600ff0e7b82 */ /* 0x000e760000000a00 */
[----:B0-----:R-:W-:-:S04]  /*07a0*/  @!P0 FMUL R17, R17, 1.175494350822287508e-38 ;  /* 0x0080000011118820 */ /* 0x001fc80000400000 */
[----:B------:R-:W-:Y:S01]  /*07b0*/  FADD.FTZ R6, R17, R6 ;  /* 0x0000000611067221 */ /* 0x000fe20000010000 */
[----:B-1----:R-:W-:Y:S01]  /*07c0*/  IMAD.WIDE R16, R27, 0x20, R14 ;  /* 0x000000201b107825 */ /* 0x002fe200078e020e */
[----:B------:R-:W-:Y:S02]  /*07d0*/  MOV R14, R18 ;  /* 0x00000012000e7202 */ /* 0x000fe40000000f00 */
[----:B------:R-:W-:-:S04]  /*07e0*/  MOV R15, R19 ;  /* 0x00000013000f7202 */ /* 0x000fc80000000f00 */
[----:B------:R-:W0:Y:S01]  /*07f0*/  F2F.F32.F64 R18, R14 ;  /* 0x0000000e00127310 */ /* 0x000e220000301000 */
[----:B------:R1:W-:Y:S01]  /*0800*/  STG.E.ENL2.256 desc[UR10][R16.64], R8, R12 ;  /* 0xf8000008100c797f */ /* 0x0003e2000f12180a */
[----:B------:R-:W-:-:S14]  /*0810*/  DSETP.GEU.AND P0, PT, |R14|, UR4, PT ;  /* 0x000000040e007e2a */ /* 0x000fdc000bf0e200 */
[----:B0-----:R-:W-:-:S04]  /*0820*/  @!P0 FMUL R18, R18, 1.175494350822287508e-38 ;  /* 0x0080000012128820 */ /* 0x001fc80000400000 */
[----:B------:R-:W-:Y:S01]  /*0830*/  FADD.FTZ R7, R18, R7 ;  /* 0x0000000712077221 */ /* 0x000fe20000010000 */
[----:B------:R-:W-:Y:S06]  /*0840*/  @P1 BRA `(.L_x_36) ;  /* 0xfffffffc000c1947 */ /* 0x000fec000383ffff */
[----:B------:R-:W-:Y:S05]  /*0850*/  BSYNC.RECONVERGENT B1 ;  /* 0x0000000000017941 */ /* 0x000fea0003800200 */
.L_x_35:
[----:B------:R-:W-:-:S07]  /*0860*/  MOV R19, R23 ;  /* 0x0000001700137202 */ /* 0x000fce0000000f00 */
.L_x_34:
[----:B------:R-:W-:Y:S05]  /*0870*/  BSYNC.RECONVERGENT B0 ;  /* 0x0000000000007941 */ /* 0x000fea0003800200 */
.L_x_33:
[----:B-1----:R-:W-:Y:S01]  /*0880*/  IADD3 R8, PT, PT, R19, 0x3, RZ ;  /* 0x0000000313087810 */ /* 0x002fe20007ffe0ff */
[----:B------:R-:W-:Y:S03]  /*0890*/  BSSY.RECONVERGENT B0, `(.L_x_37) ;  /* 0x00000ce000007945 */ /* 0x000fe60003800200 */
[----:B------:R-:W-:-:S13]  /*08a0*/  ISETP.GE.AND P0, PT, R8, R3, PT ;  /* 0x000000030800720c */ /* 0x000fda0003f06270 */
[----:B------:R-:W-:Y:S05]  /*08b0*/  @P0 BRA `(.L_x_38) ;  /* 0x0000000c002c0947 */ /* 0x000fea0003800000 */
[----:B------:R-:W0:Y:S01]  /*08c0*/  LDC R16, c[0x0][0x390] ;  /* 0x0000e400ff107b82 */ /* 0x000e220000000800 */
[----:B------:R-:W-:Y:S02]  /*08d0*/  IADD3 R17, PT, PT, R21, R19, R22 ;  /* 0x0000001315117210 */ /* 0x000fe40007ffe016 */
[----:B0-----:R-:W-:-:S03]  /*08e0*/  SHF.R.S32.HI R9, RZ, 0x1f, R16 ;  /* 0x0000001fff097819 */ /* 0x001fc60000011410 */
[-C--:B------:R-:W-:Y:S01]  /*08f0*/  IMAD R17, R17, R16.reuse, RZ ;  /* 0x0000001011117224 */ /* 0x080fe200078e02ff */
[----:B------:R-:W-:-:S04]  /*0900*/  LEA.HI R9, R9, R16, RZ, 0x2 ;  /* 0x0000001009097211 */ /* 0x000fc800078f10ff */
[----:B------:R-:W-:-:S07]  /*0910*/  SHF.R.S32.HI R18, RZ, 0x2, R9 ;  /* 0x00000002ff127819 */ /* 0x000fce0000011409 */
.L_x_39:
[----:B------:R-:W0:Y:S01]  /*0920*/  LDC.64 R26, c[0x0][0x380] ;  /* 0x0000e000ff1a7b82 */ /* 0x000e220000000a00 */
[----:B------:R-:W-:-:S04]  /*0930*/  SHF.R.S32.HI R8, RZ, 0x1f, R17 ;  /* 0x0000001fff087819 */ /* 0x000fc80000011411 */
[----:B------:R-:W-:-:S03]  /*0940*/  LEA.HI R25, R8, R17, RZ, 0x2 ;  /* 0x0000001108197211 */ /* 0x000fc600078f10ff */
[----:B------:R-:W1:Y:S01]  /*0950*/  LDC.64 R30, c[0x0][0x388] ;  /* 0x0000e200ff1e7b82 */ /* 0x000e620000000a00 */
[----:B------:R-:W-:Y:S01]  /*0960*/  LEA.HI.SX32 R25, R25, R20, 0x1e ;  /* 0x0000001419197211 */ /* 0x000fe200078ff2ff */
[----:B------:R-:W-:Y:S01]  /*0970*/  UMOV UR4, 0xf0000000 ;  /* 0xf000000000047882 */ /* 0x000fe20000000000 */
[----:B------:R-:W-:-:S05]  /*0980*/  UMOV UR5, 0x380fffff ;  /* 0x380fffff00057882 */ /* 0x000fca0000000000 */
[----:B------:R-:W2:Y:S01]  /*0990*/  LDC.64 R28, c[0x0][0x398] ;  /* 0x0000e600ff1c7b82 */ /* 0x000ea20000000a00 */
[----:B0-----:R-:W-:-:S05]  /*09a0*/  IMAD.WIDE R26, R25, 0x20, R26 ;  /* 0x00000020191a7825 */ /* 0x001fca00078e021a */
[----:B------:R-:W3:Y:S01]  /*09b0*/  LDG.E.ENL2.256 R12, R8, desc[UR10][R26.64] ;  /* 0xfe00000a1a08797e */ /* 0x000ee2000812190c */
[----:B-1----:R-:W-:Y:S01]  /*09c0*/  IMAD.WIDE R30, R25, 0x20, R30 ;  /* 0x00000020191e7825 */ /* 0x002fe200078e021e */
[----:B---3--:R-:W0:Y:S01]  /*09d0*/  F2F.F32.F64 R21, R8 ;  /* 0x0000000800157310 */ /* 0x008e220000301000 */
[----:B------:R-:W-:Y:S02]  /*09e0*/  DSETP.GEU.AND P0, PT, |R8|, UR4, PT ;  /* 0x0000000408007e2a */ /* 0x000fe4000bf0e200 */
[----:B------:R-:W-:Y:S02]  /*09f0*/  DSETP.GEU.AND P1, PT, |R10|, UR4, PT ;  /* 0x000000040a007e2a */ /* 0x000fe4000bf2e200 */
[----:B------:R-:W-:Y:S02]  /*0a00*/  DSETP.GEU.AND P2, PT, |R12|, UR4, PT ;  /* 0x000000040c007e2a */ /* 0x000fe4000bf4e200 */
[----:B------:R-:W-:Y:S01]  /*0a10*/  DSETP.GEU.AND P3, PT, |R14|, UR4, PT ;  /* 0x000000040e007e2a */ /* 0x000fe2000bf6e200 */
[----:B------:R-:W1:Y:S07]  /*0a20*/  F2F.F32.F64 R22, R10 ;  /* 0x0000000a00167310 */ /* 0x000e6e0000301000 */
[----:B0-----:R-:W-:Y:S01]  /*0a30*/  @!P0 FMUL R21, R21, 1.175494350822287508e-38 ;  /* 0x0080000015158820 */ /* 0x001fe20000400000 */
[----:B------:R-:W0:Y:S04]  /*0a40*/  F2F.F32.F64 R23, R12 ;  /* 0x0000000c00177310 */ /* 0x000e280000301000 */
[----:B------:R-:W-:Y:S01]  /*0a50*/  FSETP.GTU.FTZ.AND P0, PT, R21, RZ, PT ;  /* 0x000000ff1500720b */ /* 0x000fe20003f1c000 */
[----:B-1----:R-:W-:-:S03]  /*0a60*/  @!P1 FMUL R22, R22, 1.175494350822287508e-38 ;  /* 0x0080000016169820 */ /* 0x002fc60000400000 */
[----:B------:R1:W3:Y:S02]  /*0a70*/  F2F.F32.F64 R24, R14 ;  /* 0x0000000e00187310 */ /* 0x0002e40000301000 */
[----:B------:R-:W-:Y:S01]  /*0a80*/  FSETP.GTU.FTZ.AND P1, PT, R22, RZ, PT ;  /* 0x000000ff1600720b */ /* 0x000fe20003f3c000 */
[----:B0-----:R-:W-:Y:S01]  /*0a90*/  @!P2 FMUL R23, R23, 1.175494350822287508e-38 ;  /* 0x008000001717a820 */ /* 0x001fe20000400000 */
[----:B-1----:R-:W4:Y:S04]  /*0aa0*/  LDG.E.ENL2.256 R12, R8, desc[UR10][R30.64] ;  /* 0xfe00000a1e08797e */ /* 0x002f28000812190c */
[----:B------:R-:W-:Y:S01]  /*0ab0*/  FSETP.GTU.FTZ.AND P2, PT, R23, RZ, PT ;  /* 0x000000ff1700720b */ /* 0x000fe20003f5c000 */
[----:B---3--:R-:W-:-:S05]  /*0ac0*/  @!P3 FMUL R24, R24, 1.175494350822287508e-38 ;  /* 0x008000001818b820 */ /* 0x008fca0000400000 */
[----:B------:R-:W-:Y:S01]  /*0ad0*/  FSETP.GTU.FTZ.AND P3, PT, R24, RZ, PT ;  /* 0x000000ff1800720b */ /* 0x000fe20003f7c000 */
[----:B--2---:R-:W-:-:S04]  /*0ae0*/  IMAD.WIDE R28, R25, 0x20, R28 ;  /* 0x00000020191c7825 */ /* 0x004fc800078e021c */
[----:B------:R-:W-:Y:S01]  /*0af0*/  IMAD.WIDE R26, R18, 0x20, R26 ;  /* 0x00000020121a7825 */ /* 0x000fe200078e021a */
[----:B----4-:R-:W-:Y:S02]  /*0b00*/  FSEL R8, R8, RZ, P0 ;  /* 0x000000ff08087208 */ /* 0x010fe40000000000 */
[----:B------:R-:W-:-:S04]  /*0b10*/  FSEL R9, R9, RZ, P0 ;  /* 0x000000ff09097208 */ /* 0x000fc80000000000 */
[----:B------:R-:W0:Y:S02]  /*0b20*/  F2F.F32.F64 R21, R8 ;  /* 0x0000000800157310 */ /* 0x000e240000301000 */
[----:B------:R-:W-:Y:S01]  /*0b30*/  DSETP.GEU.AND P0, PT, |R8|, UR4, PT ;  /* 0x0000000408007e2a */ /* 0x000fe2000bf0e200 */
[----:B------:R-:W-:Y:S02]  /*0b40*/  FSEL R10, R10, RZ, P1 ;  /* 0x000000ff0a0a7208 */ /* 0x000fe40000800000 */
[----:B------:R-:W-:-:S11]  /*0b50*/  FSEL R11, R11, RZ, P1 ;  /* 0x000000ff0b0b7208 */ /* 0x000fd60000800000 */
[----:B0-----:R-:W-:Y:S01]  /*0b60*/  @!P0 FMUL R21, R21, 1.175494350822287508e-38 ;  /* 0x0080000015158820 */ /* 0x001fe20000400000 */
[----:B------:R-:W-:-:S03]  /*0b70*/  DSETP.GEU.AND P0, PT, |R10|, UR4, PT ;  /* 0x000000040a007e2a */ /* 0x000fc6000bf0e200 */
[----:B------:R-:W-:Y:S02]  /*0b80*/  FADD.FTZ R22, R21, R4 ;  /* 0x0000000415167221 */ /* 0x000fe40000010000 */
[----:B------:R-:W0:Y:S01]  /*0b90*/  F2F.F32.F64 R4, R10 ;  /* 0x0000000a00047310 */ /* 0x000e220000301000 */
[----:B------:R-:W-:Y:S02]  /*0ba0*/  FSEL R12, R12, RZ, P2 ;  /* 0x000000ff0c0c7208 */ /* 0x000fe40001000000 */
[----:B------:R-:W-:-:S05]  /*0bb0*/  FSEL R13, R13, RZ, P2 ;  /* 0x000000ff0d0d7208 */ /* 0x000fca0001000000 */
[----:B------:R-:W1:Y:S01]  /*0bc0*/  F2F.F32.F64 R23, R12 ;  /* 0x0000000c00177310 */ /* 0x000e620000301000 */
[----:B0-----:R-:W-:Y:S01]  /*0bd0*/  @!P0 FMUL R4, R4, 1.175494350822287508e-38 ;  /* 0x0080000004048820 */ /* 0x001fe20000400000 */
[----:B------:R-:W-:Y:S01]  /*0be0*/  DSETP.GEU.AND P0, PT, |R12|, UR4, PT ;  /* 0x000000040c007e2a */ /* 0x000fe2000bf0e200 */
[----:B------:R-:W-:Y:S02]  /*0bf0*/  FSEL R14, R14, RZ, P3 ;  /* 0x000000ff0e0e7208 */ /* 0x000fe40001800000 */
[----:B------:R-:W-:-:S04]  /*0c00*/  FSEL R15, R15, RZ, P3 ;  /* 0x000000ff0f0f7208 */ /* 0x000fc80001800000 */
[----:B------:R-:W0:Y:S07]  /*0c10*/  F2F.F32.F64 R24, R14 ;  /* 0x0000000e00187310 */ /* 0x000e2e0000301000 */
[----:B-1----:R-:W-:Y:S01]  /*0c20*/  @!P0 FMUL R23, R23, 1.175494350822287508e-38 ;  /* 0x0080000017178820 */ /* 0x002fe20000400000 */
[----:B------:R-:W-:Y:S01]  /*0c30*/  DSETP.GEU.AND P0, PT, |R14|, UR4, PT ;  /* 0x000000040e007e2a */ /* 0x000fe2000bf0e200 */
[----:B------:R-:W-:Y:S01]  /*0c40*/  FADD.FTZ R21, R4, R5 ;  /* 0x0000000504157221 */ /* 0x000fe20000010000 */
[----:B------:R1:W-:Y:S01]  /*0c50*/  STG.E.ENL2.256 desc[UR10][R28.64], R8, R12 ;  /* 0xf80000081c0c797f */ /* 0x0003e2000f12180a */
[----:B------:R-:W-:-:S11]  /*0c60*/  FADD.FTZ R23, R23, R6 ;  /* 0x0000000617177221 */ /* 0x000fd60000010000 */
[----:B0-----:R-:W-:-:S04]  /*0c70*/  @!P0 FMUL R24, R24, 1.175494350822287508e-38 ;  /* 0x0080000018188820 */ /* 0x001fc80000400000 */
[----:B------:R-:W-:Y:S02]  /*0c80*/  FADD.FTZ R24, R24, R7 ;  /* 0x0000000718187221 */ /* 0x000fe40000010000 */
[----:B-1----:R-:W2:Y:S01]  /*0c90*/  LDG.E.ENL2.256 R8, R4, desc[UR10][R26.64] ;  /* 0xfe00000a1a04797e */ /* 0x002ea20008121908 */
[----:B------:R-:W-:Y:S01]  /*0ca0*/  IMAD.WIDE R30, R18, 0x20, R30 ;  /* 0x00000020121e7825 */ /* 0x000fe200078e021e */
[----:B--2---:R-:W-:Y:S01]  /*0cb0*/  DSETP.GEU.AND P0, PT, |R4|, UR4, PT ;  /* 0x0000000404007e2a */ /* 0x004fe2000bf0e200 */
[----:B------:R-:W0:Y:S01]  /*0cc0*/  F2F.F32.F64 R4, R4 ;  /* 0x0000000400047310 */ /* 0x000e220000301000 */
[----:B------:R-:W-:Y:S02]  /*0cd0*/  DSETP.GEU.AND P4, PT, |R6|, UR4, PT ;  /* 0x0000000406007e2a */ /* 0x000fe4000bf8e200 */
[----:B------:R-:W-:Y:S02]  /*0ce0*/  DSETP.GEU.AND P2, PT, |R8|, UR4, PT ;  /* 0x0000000408007e2a */ /* 0x000fe4000bf4e200 */
[----:B------:R-:W-:-:S03]  /*0cf0*/  DSETP.GEU.AND P3, PT, |R10|, UR4, PT ;  /* 0x000000040a007e2a */ /* 0x000fc6000bf6e200 */
[----:B------:R-:W1:Y:S05]  /*0d00*/  F2F.F32.F64 R12, R6 ;  /* 0x00000006000c7310 */ /* 0x000e6a0000301000 */
[----:B0-----:R-:W-:-:S03]  /*0d10*/  @!P0 FMUL R4, R4, 1.175494350822287508e-38 ;  /* 0x0080000004048820 */ /* 0x001fc60000400000 */
[----:B------:R-:W0:Y:S02]  /*0d20*/  F2F.F32.F64 R13, R8 ;  /* 0x00000008000d7310 */ /* 0x000e240000301000 */
[----:B------:R-:W-:-:S06]  /*0d30*/  FSETP.GTU.FTZ.AND P1, PT, R4, RZ, PT ;  /* 0x000000ff0400720b */ /* 0x000fcc0003f3c000 */
[----:B------:R2:W3:Y:S02]  /*0d40*/  F2F.F32.F64 R14, R10 ;  /* 0x0000000a000e7310 */ /* 0x0004e40000301000 */
[----:B--2---:R-:W2:Y:S01]  /*0d50*/  LDG.E.ENL2.256 R8, R4, desc[UR10][R30.64] ;  /* 0xfe00000a1e04797e */ /* 0x004ea20008121908 */
[----:B-1----:R-:W-:Y:S01]  /*0d60*/  @!P4 FMUL R12, R12, 1.175494350822287508e-38 ;  /* 0x008000000c0cc820 */ /* 0x002fe20000400000 */
[----:B0-----:R-:W-:-:S04]  /*0d70*/  @!P2 FMUL R13, R13, 1.175494350822287508e-38 ;  /* 0x008000000d0da820 */ /* 0x001fc80000400000 */
[----:B------:R-:W-:Y:S02]  /*0d80*/  FSETP.GTU.FTZ.AND P0, PT, R12, RZ, PT ;  /* 0x000000ff0c00720b */ /* 0x000fe40003f1c000 */
[----:B------:R-:W-:Y:S01]  /*0d90*/  FSETP.GTU.FTZ.AND P2, PT, R13, RZ, PT ;  /* 0x000000ff0d00720b */ /* 0x000fe20003f5c000 */
[----:B---3--:R-:W-:-:S05]  /*0da0*/  @!P3 FMUL R14, R14, 1.175494350822287508e-38 ;  /* 0x008000000e0eb820 */ /* 0x008fca0000400000 */
[----:B------:R-:W-:Y:S01]  /*0db0*/  FSETP.GTU.FTZ.AND P3, PT, R14, RZ, PT ;  /* 0x000000ff0e00720b */ /* 0x000fe20003f7c000 */
[----:B------:R-:W-:Y:S01]  /*0dc0*/  IMAD.WIDE R28, R18, 0x20, R28 ;  /* 0x00000020121c7825 */ /* 0x000fe200078e021c */
[----:B--2---:R-:W-:Y:S02]  /*0dd0*/  FSEL R4, R4, RZ, P1 ;  /* 0x000000ff04047208 */ /* 0x004fe40000800000 */
[----:B------:R-:W-:Y:S02]  /*0de0*/  FSEL R5, R5, RZ, P1 ;  /* 0x000000ff05057208 */ /* 0x000fe40000800000 */
[----:B------:R-:W-:Y:S02]  /*0df0*/  FSEL R6, R6, RZ, P0 ;  /* 0x000000ff06067208 */ /* 0x000fe40000000000 */
[----:B------:R-:W-:Y:S01]  /*0e00*/  FSEL R7, R7, RZ, P0 ;  /* 0x000000ff07077208 */ /* 0x000fe20000000000 */
[----:B------:R-:W0:Y:S01]  /*0e10*/  F2F.F32.F64 R13, R4 ;  /* 0x00000004000d7310 */ /* 0x000e220000301000 */
[----:B------:R-:W-:Y:S01]  /*0e20*/  DSETP.GEU.AND P0, PT, |R4|, UR4, PT ;  /* 0x0000000404007e2a */ /* 0x000fe2000bf0e200 */
[----:B------:R-:W-:-:S02]  /*0e30*/  FSEL R8, R8, RZ, P2 ;  /* 0x000000ff08087208 */ /* 0x000fc40001000000 */
[----:B------:R-:W-:Y:S02]  /*0e40*/  FSEL R9, R9, RZ, P2 ;  /* 0x000000ff09097208 */ /* 0x000fe40001000000 */
[----:B------:R-:W-:Y:S02]  /*0e50*/  FSEL R10, R10, RZ, P3 ;  /* 0x000000ff0a0a7208 */ /* 0x000fe40001800000 */
[----:B------:R-:W-:-:S07]  /*0e60*/  FSEL R11, R11, RZ, P3 ;  /* 0x000000ff0b0b7208 */ /* 0x000fce0001800000 */
[----:B0-----:R-:W-:-:S04]  /*0e70*/  @!P0 FMUL R13, R13, 1.175494350822287508e-38 ;  /* 0x008000000d0d8820 */ /* 0x001fc80000400000 */
[----:B------:R-:W-:Y:S01]  /*0e80*/  FADD.FTZ R22, R22, R13 ;  /* 0x0000000d16167221 */ /* 0x000fe20000010000 */
[----:B------:R-:W-:Y:S01]  /*0e90*/  IMAD.WIDE R12, R18, 0x20, R26 ;  /* 0x00000020120c7825 */ /* 0x000fe200078e021a */
[----:B------:R-:W0:Y:S01]  /*0ea0*/  F2F.F32.F64 R25, R6 ;  /* 0x0000000600197310 */ /* 0x000e220000301000 */
[----:B------:R1:W-:Y:S01]  /*0eb0*/  STG.E.ENL2.256 desc[UR10][R28.64], R4, R8 ;  /* 0xf80000041c08797f */ /* 0x0003e2000f12180a */
[----:B------:R-:W-:Y:S02]  /*0ec0*/  DSETP.GEU.AND P0, PT, |R6|, UR4, PT ;  /* 0x0000000406007e2a */ /* 0x000fe4000bf0e200 */
[----:B------:R-:W-:Y:S02]  /*0ed0*/  DSETP.GEU.AND P1, PT, |R8|, UR4, PT ;  /* 0x0000000408007e2a */ /* 0x000fe4000bf2e200 */
[----:B------:R-:W-:Y:S02]  /*0ee0*/  DSETP.GEU.AND P2, PT, |R10|, UR4, PT ;  /* 0x000000040a007e2a */ /* 0x000fe4000bf4e200 */
[----:B------:R-:W2:Y:S08]  /*0ef0*/  F2F.F32.F64 R14, R8 ;  /* 0x00000008000e7310 */ /* 0x000eb00000301000 */
[----:B------:R1:W3:Y:S02]  /*0f00*/  F2F.F32.F64 R15, R10 ;  /* 0x0000000a000f7310 */ /* 0x0002e40000301000 */
[----:B-1----:R-:W4:Y:S01]  /*0f10*/  LDG.E.ENL2.256 R8, R4, desc[UR10][R12.64] ;  /* 0xfe00000a0c04797e */ /* 0x002f220008121908 */
[----:B0-----:R-:W-:Y:S01]  /*0f20*/  @!P0 FMUL R25, R25, 1.175494350822287508e-38 ;  /* 0x0080000019198820 */ /* 0x001fe20000400000 */
[----:B--2---:R-:W-:Y:S01]  /*0f30*/  @!P1 FMUL R14, R14, 1.175494350822287508e-38 ;  /* 0x008000000e0e9820 */ /* 0x004fe20000400000 */
[----:B---3--:R-:W-:Y:S01]  /*0f40*/  @!P2 FMUL R15, R15, 1.175494350822287508e-38 ;  /* 0x008000000f0fa820 */ /* 0x008fe20000400000 */
[----:B------:R-:W-:-:S04]  /*0f50*/  IMAD.WIDE R30, R18, 0x20, R30 ;  /* 0x00000020121e7825 */ /* 0x000fc800078e021e */
[----:B------:R-:W-:Y:S01]  /*0f60*/  FADD.FTZ R25, R21, R25 ;  /* 0x0000001915197221 */ /* 0x000fe20000010000 */
[----:B------:R-:W-:Y:S01]  /*0f70*/  FADD.FTZ R23, R23, R14 ;  /* 0x0000000e17177221 */ /* 0x000fe20000010000 */
[----:B------:R-:W-:Y:S01]  /*0f80*/  FADD.FTZ R21, R24, R15 ;  /* 0x0000000f18157221 */ /* 0x000fe20000010000 */
[----:B----4-:R-:W-:Y:S01]  /*0f90*/  DSETP.GEU.AND P0, PT, |R4|, UR4, PT ;  /* 0x0000000404007e2a */ /* 0x010fe2000bf0e200 */
        /* <DEDUP_REMOVED lines=11> */
[----:B0-----:R-:W-:Y:S01]  /*1050*/  @!P2 FMUL R15, R15, 1.175494350822287508e-38 ;  /* 0x008000000f0fa820 */ /* 0x001fe20000400000 */
[----:B---3--:R-:W-:-:S03]  /*1060*/  @!P3 FMUL R24, R24, 1.175494350822287508e-38 ;  /* 0x008000001818b820 */ /* 0x008fc60000400000 */
[----:B------:R-:W-:Y:S02]  /*1070*/  FSETP.GTU.FTZ.AND P0, PT, R14, RZ, PT ;  /* 0x000000ff0e00720b */ /* 0x000fe40003f1c000 */
[----:B------:R-:W-:Y:S02]  /*1080*/  FSETP.GTU.FTZ.AND P2, PT, R15, RZ, PT ;  /* 0x000000ff0f00720b */ /* 0x000fe40003f5c000 */
[----:B------:R-:W-:Y:S01]  /*1090*/  FSETP.GTU.FTZ.AND P3, PT, R24, RZ, PT ;  /* 0x000000ff1800720b */ /* 0x000fe20003f7c000 */
[----:B------:R-:W-:-:S04]  /*10a0*/  IMAD.WIDE R28, R18, 0x20, R28 ;  /* 0x00000020121c7825 */ /* 0x000fc800078e021c */
[----:B------:R-:W-:Y:S01]  /*10b0*/  IMAD.WIDE R12, R18, 0x20, R12 ;  /* 0x00000020120c7825 */ /* 0x000fe200078e020c */
[----:B--2---:R-:W-:Y:S02]  /*10c0*/  FSEL R4, R4, RZ, P1 ;  /* 0x000000ff04047208 */ /* 0x004fe40000800000 */
[----:B------:R-:W-:Y:S02]  /*10d0*/  FSEL R5, R5, RZ, P1 ;  /* 0x000000ff05057208 */ /* 0x000fe40000800000 */
[----:B------:R-:W-:Y:S02]  /*10e0*/  FSEL R6, R6, RZ, P0 ;  /* 0x000000ff06067208 */ /* 0x000fe40000000000 */
[----:B------:R-:W-:Y:S02]  /*10f0*/  FSEL R7, R7, RZ, P0 ;  /* 0x000000ff07077208 */ /* 0x000fe40000000000 */
[----:B------:R-:W-:Y:S02]  /*1100*/  FSEL R8, R8, RZ, P2 ;  /* 0x000000ff08087208 */ /* 0x000fe40001000000 */
[----:B------:R-:W-:-:S02]  /*1110*/  FSEL R9, R9, RZ, P2 ;  /* 0x000000ff09097208 */ /* 0x000fc40001000000 */
[----:B------:R-:W-:Y:S02]  /*1120*/  FSEL R10, R10, RZ, P3 ;  /* 0x000000ff0a0a7208 */ /* 0x000fe40001800000 */
[----:B------:R-:W-:Y:S01]  /*1130*/  FSEL R11, R11, RZ, P3 ;  /* 0x000000ff0b0b7208 */ /* 0x000fe20001800000 */
[----:B------:R-:W0:Y:S01]  /*1140*/  F2F.F32.F64 R24, R4 ;  /* 0x0000000400187310 */ /* 0x000e220000301000 */
[----:B------:R-:W-:Y:S02]  /*1150*/  DSETP.GEU.AND P0, PT, |R4|, UR4, PT ;  /* 0x0000000404007e2a */ /* 0x000fe4000bf0e200 */
[----:B------:R-:W-:Y:S01]  /*1160*/  DSETP.GEU.AND P1, PT, |R6|, UR4, PT ;  /* 0x0000000406007e2a */ /* 0x000fe2000bf2e200 */
[----:B------:R1:W-:Y:S04]  /*1170*/  STG.E.ENL2.256 desc[UR10][R28.64], R4, R8 ;  /* 0xf80000041c08797f */ /* 0x0003e8000f12180a */
[----:B------:R1:W2:Y:S02]  /*1180*/  F2F.F32.F64 R26, R6 ;  /* 0x00000006001a7310 */ /* 0x0002a40000301000 */
[----:B-1----:R-:W3:Y:S06]  /*1190*/  LDG.E.ENL2.256 R4, R12, desc[UR10][R12.64] ;  /* 0xfe00000a0c0c797e */ /* 0x002eec0008121904 */
[----:B------:R1:W4:Y:S01]  /*11a0*/  F2F.F32.F64 R27, R8 ;  /* 0x00000008001b7310 */ /* 0x0003220000301000 */
[----:B------:R-:W-:Y:S01]  /*11b0*/  DSETP.GEU.AND P2, PT, |R8|, UR4, PT ;  /* 0x0000000408007e2a */ /* 0x000fe2000bf4e200 */
[----:B0-----:R-:W-:Y:S01]  /*11c0*/  @!P0 FMUL R24, R24, 1.175494350822287508e-38 ;  /* 0x0080000018188820 */ /* 0x001fe20000400000 */
[----:B--2---:R-:W-:Y:S01]  /*11d0*/  @!P1 FMUL R26, R26, 1.175494350822287508e-38 ;  /* 0x008000001a1a9820 */ /* 0x004fe20000400000 */
[----:B------:R-:W-:-:S02]  /*11e0*/  DSETP.GEU.AND P0, PT, |R10|, UR4, PT ;  /* 0x000000040a007e2a */ /* 0x000fc4000bf0e200 */
[----:B------:R-:W-:Y:S01]  /*11f0*/  FADD.FTZ R22, R22, R24 ;  /* 0x0000001816167221 */ /* 0x000fe20000010000 */
[----:B-1----:R-:W-:-:S08]  /*1200*/  IMAD.WIDE R8, R18, 0x20, R30 ;  /* 0x0000002012087825 */ /* 0x002fd000078e021e */
[----:B----4-:R-:W-:Y:S01]  /*1210*/  @!P2 FMUL R27, R27, 1.175494350822287508e-38 ;  /* 0x008000001b1ba820 */ /* 0x010fe20000400000 */
[----:B------:R-:W-:Y:S01]  /*1220*/  FADD.FTZ R25, R25, R26 ;  /* 0x0000001a19197221 */ /* 0x000fe20000010000 */
[----:B------:R-:W-:Y:S02]  /*1230*/  F2F.F32.F64 R24, R10 ;  /* 0x0000000a00187310 */ /* 0x000fe40000301000 */
[----:B------:R-:W-:-:S06]  /*1240*/  FADD.FTZ R23, R23, R27 ;  /* 0x0000001b17177221 */ /* 0x000fcc0000010000 */
[----:B---3--:R-:W0:Y:S01]  /*1250*/  F2F.F32.F64 R26, R12 ;  /* 0x0000000c001a7310 */ /* 0x008e220000301000 */
[----:B------:R-:W-:Y:S02]  /*1260*/  DSETP.GEU.AND P3, PT, |R12|, UR4, PT ;  /* 0x000000040c007e2a */ /* 0x000fe4000bf6e200 */
[----:B------:R-:W-:-:S05]  /*1270*/  DSETP.GEU.AND P4, PT, |R14|, UR4, PT ;  /* 0x000000040e007e2a */ /* 0x000fca000bf8e200 */
[----:B------:R1:W-:Y:S02]  /*1280*/  F2F.F32.F64 R27, R14 ;  /* 0x0000000e001b7310 */ /* 0x0003e40000301000 */
[----:B-1----:R-:W2:Y:S06]  /*1290*/  LDG.E.ENL2.256 R12, R8, desc[UR10][R8.64] ;  /* 0xfe00000a0808797e */ /* 0x002eac000812190c */
[----:B------:R-:W1:Y:S01]  /*12a0*/  F2F.F32.F64 R30, R4 ;  /* 0x00000004001e7310 */ /* 0x000e620000301000 */
[----:B------:R-:W-:Y:S02]  /*12b0*/  DSETP.GEU.AND P1, PT, |R4|, UR4, PT ;  /* 0x0000000404007e2a */ /* 0x000fe4000bf2e200 */
[----:B------:R-:W-:Y:S01]  /*12c0*/  DSETP.GEU.AND P2, PT, |R6|, UR4, PT ;  /* 0x0000000406007e2a */ /* 0x000fe2000bf4e200 */
[----:B0-----:R-:W-:-:S04]  /*12d0*/  @!P3 FMUL R26, R26, 1.175494350822287508e-38 ;  /* 0x008000001a1ab820 */ /* 0x001fc80000400000 */
[----:B------:R-:W0:Y:S01]  /*12e0*/  F2F.F32.F64 R31, R6 ;  /* 0x00000006001f7310 */ /* 0x000e220000301000 */
[----:B------:R-:W-:-:S06]  /*12f0*/  FSETP.GTU.FTZ.AND P3, PT, R26, RZ, PT ;  /* 0x000000ff1a00720b */ /* 0x000fcc0003f7c000 */
[----:B-1----:R-:W-:Y:S01]  /*1300*/  @!P1 FMUL R30, R30, 1.175494350822287508e-38 ;  /* 0x008000001e1e9820 */ /* 0x002fe20000400000 */
[----:B------:R-:W-:-:S04]  /*1310*/  @!P4 FMUL R27, R27, 1.175494350822287508e-38 ;  /* 0x008000001b1bc820 */ /* 0x000fc80000400000 */
[----:B------:R-:W-:Y:S01]  /*1320*/  FSETP.GTU.FTZ.AND P1, PT, R30, RZ, PT ;  /* 0x000000ff1e00720b */ /* 0x000fe20003f3c000 */
[----:B0-----:R-:W-:Y:S01]  /*1330*/  @!P2 FMUL R31, R31, 1.175494350822287508e-38 ;  /* 0x008000001f1fa820 */ /* 0x001fe20000400000 */
[----:B------:R-:W-:Y:S01]  /*1340*/  FSETP.GTU.FTZ.AND P4, PT, R27, RZ, PT ;  /* 0x000000ff1b00720b */ /* 0x000fe20003f9c000 */
[----:B------:R-:W-:-:S03]  /*1350*/  @!P0 FMUL R24, R24, 1.175494350822287508e-38 ;  /* 0x0080000018188820 */ /* 0x000fc60000400000 */
[----:B------:R-:W-:Y:S01]  /*1360*/  FSETP.GTU.FTZ.AND P2, PT, R31, RZ, PT ;  /* 0x000000ff1f00720b */ /* 0x000fe20003f5c000 */
[----:B------:R-:W-:Y:S01]  /*1370*/  FADD.FTZ R21, R21, R24 ;  /* 0x0000001815157221 */ /* 0x000fe20000010000 */
[C---:B------:R-:W-:Y:S01]  /*1380*/  IADD3 R30, PT, PT, R19.reuse, 0x7, RZ ;  /* 0x00000007131e7810 */ /* 0x040fe20007ffe0ff */
[----:B------:R-:W-:Y:S01]  /*1390*/  IMAD.WIDE R28, R18, 0x20, R28 ;  /* 0x00000020121c7825 */ /* 0x000fe200078e021c */
[----:B------:R-:W-:Y:S02]  /*13a0*/  IADD3 R19, PT, PT, R19, 0x4, RZ ;  /* 0x0000000413137810 */ /* 0x000fe40007ffe0ff */
[----:B------:R-:W-:Y:S02]  /*13b0*/  LEA R17, R16, R17, 0x2 ;  /* 0x0000001110117211 */ /* 0x000fe400078e10ff */
[----:B--2---:R-:W-:Y:S02]  /*13c0*/  FSEL R4, R8, RZ, P3 ;  /* 0x000000ff08047208 */ /* 0x004fe40001800000 */
[----:B------:R-:W-:-:S02]  /*13d0*/  FSEL R5, R9, RZ, P3 ;  /* 0x000000ff09057208 */ /* 0x000fc40001800000 */
[----:B------:R-:W-:Y:S02]  /*13e0*/  FSEL R8, R12, RZ, P1 ;  /* 0x000000ff0c087208 */ /* 0x000fe40000800000 */
[----:B------:R-:W0:Y:S01]  /*13f0*/  F2F.F32.F64 R26, R4 ;  /* 0x00000004001a7310 */ /* 0x000e220000301000 */
[----:B------:R-:W-:Y:S01]  /*1400*/  FSEL R9, R13, RZ, P1 ;  /* 0x000000ff0d097208 */ /* 0x000fe20000800000 */
[----:B------:R-:W-:Y:S01]  /*1410*/  DSETP.GEU.AND P1, PT, |R4|, UR4, PT ;  /* 0x0000000404007e2a */ /* 0x000fe2000bf2e200 */
[----:B------:R-:W-:Y:S02]  /*1420*/  FSEL R6, R10, RZ, P4 ;  /* 0x000000ff0a067208 */ /* 0x000fe40002000000 */
[----:B------:R-:W-:Y:S02]  /*1430*/  FSEL R7, R11, RZ, P4 ;  /* 0x000000ff0b077208 */ /* 0x000fe40002000000 */
[----:B------:R-:W-:Y:S02]  /*1440*/  FSEL R10, R14, RZ, P2 ;  /* 0x000000ff0e0a7208 */ /* 0x000fe40001000000 */
[----:B------:R-:W-:Y:S01]  /*1450*/  FSEL R11, R15, RZ, P2 ;  /* 0x000000ff0f0b7208 */ /* 0x000fe20001000000 */
[----:B------:R-:W1:Y:S01]  /*1460*/  F2F.F32.F64 R12, R6 ;  /* 0x00000006000c7310 */ /* 0x000e620000301000 */
[----:B------:R-:W-:-:S02]  /*1470*/  DSETP.GEU.AND P0, PT, |R6|, UR4, PT ;  /* 0x0000000406007e2a */ /* 0x000fc4000bf0e200 */
[----:B------:R-:W-:Y:S02]  /*1480*/  DSETP.GEU.AND P2, PT, |R8|, UR4, PT ;  /* 0x0000000408007e2a */ /* 0x000fe4000bf4e200 */
[----:B------:R-:W-:-:S03]  /*1490*/  DSETP.GEU.AND P3, PT, |R10|, UR4, PT ;  /* 0x000000040a007e2a */ /* 0x000fc6000bf6e200 */
[----:B------:R-:W2:Y:S01]  /*14a0*/  F2F.F32.F64 R14, R8 ;  /* 0x00000008000e7310 */ /* 0x000ea20000301000 */
[----:B0-----:R-:W-:Y:S01]  /*14b0*/  @!P1 FMUL R26, R26, 1.175494350822287508e-38 ;  /* 0x008000001a1a9820 */ /* 0x001fe20000400000 */
[----:B------:R-:W-:-:S06]  /*14c0*/  ISETP.GE.AND P1, PT, R30, R3, PT ;  /* 0x000000031e00720c */ /* 0x000fcc0003f26270 */
[----:B------:R-:W0:Y:S01]  /*14d0*/  F2F.F32.F64 R24, R10 ;  /* 0x0000000a00187310 */ /* 0x000e220000301000 */
[----:B-1----:R-:W-:Y:S01]  /*14e0*/  @!P0 FMUL R12, R12, 1.175494350822287508e-38 ;  /* 0x008000000c0c8820 */ /* 0x002fe20000400000 */
[----:B------:R1:W-:Y:S01]  /*14f0*/  STG.E.ENL2.256 desc[UR10][R28.64], R4, R8 ;  /* 0xf80000041c08797f */ /* 0x0003e2000f12180a */
[----:B--2---:R-:W-:Y:S01]  /*1500*/  @!P2 FMUL R14, R14, 1.175494350822287508e-38 ;  /* 0x008000000e0ea820 */ /* 0x004fe20000400000 */
[----:B0-----:R-:W-:Y:S01]  /*1510*/  @!P3 FMUL R24, R24, 1.175494350822287508e-38 ;  /* 0x008000001818b820 */ /* 0x001fe20000400000 */
[----:B-1----:R-:W-:Y:S01]  /*1520*/  FADD.FTZ R4, R22, R26 ;  /* 0x0000001a16047221 */ /* 0x002fe20000010000 */
[----:B------:R-:W-:Y:S01]  /*1530*/  FADD.FTZ R5, R25, R12 ;  /* 0x0000000c19057221 */ /* 0x000fe20000010000 */
[----:B------:R-:W-:Y:S01]  /*1540*/  FADD.FTZ R6, R23, R14 ;  /* 0x0000000e17067221 */ /* 0x000fe20000010000 */
[----:B------:R-:W-:Y:S01]  /*1550*/  FADD.FTZ R7, R21, R24 ;  /* 0x0000001815077221 */ /* 0x000fe20000010000 */
[----:B------:R-:W-:Y:S06]  /*1560*/  @!P1 BRA `(.L_x_39) ;  /* 0xfffffff000ec9947 */ /* 0x000fec000383ffff */
.L_x_38:
[----:B------:R-:W-:Y:S05]  /*1570*/  BSYNC.RECONVERGENT B0 ;  /* 0x0000000000007941 */ /* 0x000fea0003800200 */
.L_x_37:
[----:B------:R-:W0:Y:S01]  /*1580*/  S2R R3, SR_TID.Y ;  /* 0x0000000000037919 */ /* 0x000e220000002200 */
[----:B------:R-:W1:Y:S01]  /*1590*/  S2UR UR12, SR_CgaCtaId ;  /* 0x00000000000c79c3 */ /* 0x000e620000008800 */
[----:B------:R-:W-:Y:S01]  /*15a0*/  UMOV UR9, 0x400 ;  /* 0x0000040000097882 */ /* 0x000fe20000000000 */
[----:B------:R-:W-:Y:S01]  /*15b0*/  BSSY.RECONVERGENT B0, `(.L_x_40) ;  /* 0x0000154000007945 */ /* 0x000fe20003800200 */
[----:B------:R-:W2:Y:S01]  /*15c0*/  S2R R9, SR_TID.X ;  /* 0x0000000000097919 */ /* 0x000ea20000002100 */
[----:B------:R-:W-:-:S04]  /*15d0*/  UIADD3 UR4, UPT, UPT, UR9, 0x4, URZ ;  /* 0x0000000409047890 */ /* 0x000fc8000fffe0ff */
[----:B-1----:R-:W-:Y:S01]  /*15e0*/  ULEA UR5, UR12, UR4, 0x18 ;  /* 0x000000040c057291 */ /* 0x002fe2000f8ec0ff */
[----:B0-----:R-:W-:Y:S01]  /*15f0*/  ISETP.NE.AND P0, PT, R3, RZ, PT ;  /* 0x000000ff0300720c */ /* 0x001fe20003f05270 */
[----:B--2---:R-:W-:-:S05]  /*1600*/  IMAD R8, R0, R3, R9 ;  /* 0x0000000300087224 */ /* 0x004fca00078e0209 */
[----:B------:R-:W-:-:S05]  /*1610*/  LEA R8, R8, UR5, 0x4 ;  /* 0x0000000508087c11 */ /* 0x000fca000f8e20ff */
[----:B------:R0:W-:Y:S04]  /*1620*/  STS [R8], R4 ;  /* 0x0000000408007388 */ /* 0x0001e80000000800 */
[----:B------:R0:W-:Y:S04]  /*1630*/  STS [R8+0x4], R5 ;  /* 0x0000040508007388 */ /* 0x0001e80000000800 */
[----:B------:R0:W-:Y:S04]  /*1640*/  STS [R8+0x8], R6 ;  /* 0x0000080608007388 */ /* 0x0001e80000000800 */
[----:B------:R0:W-:Y:S01]  /*1650*/  STS [R8+0xc], R7 ;  /* 0x00000c0708007388 */ /* 0x0001e20000000800 */
[----:B------:R-:W-:Y:S06]  /*1660*/  BAR.SYNC.DEFER_BLOCKING 0x0 ;  /* 0x0000000000007b1d */ /* 0x000fec0000010000 */
[----:B------:R-:W-:Y:S05]  /*1670*/  @P0 BRA `(.L_x_41) ;  /* 0x00000014001c0947 */ /* 0x000fea0003800000 */
[----:B------:R-:W-:-:S09]  /*1680*/  UISETP.GE.U32.AND UP0, UPT, UR14, 0x2, UPT ;  /* 0x000000020e00788c */ /* 0x000fd2000bf06070 */
[----:B------:R-:W-:Y:S05]  /*1690*/  BRA.U !UP0, `(.L_x_42) ;  /* 0x0000001108c47547 */ /* 0x000fea000b800000 */
[----:B------:R-:W-:Y:S02]  /*16a0*/  UIADD3 UR4, UPT, UPT, UR14, -0x2, URZ ;  /* 0xfffffffe0e047890 */ /* 0x000fe4000fffe0ff */
[----:B------:R-:W-:Y:S02]  /*16b0*/  UIADD3 UR7, UPT, UPT, UR14, -0x1, URZ ;  /* 0xffffffff0e077890 */ /* 0x000fe4000fffe0ff */
[----:B------:R-:W-:Y:S02]  /*16c0*/  UISETP.GE.U32.AND UP0, UPT, UR4, 0x3, UPT ;  /* 0x000000030400788c */ /* 0x000fe4000bf06070 */
[----:B------:R-:W-:Y:S01]  /*16d0*/  ULOP3.LUT UR6, UR7, 0x3, URZ, 0xc0, !UPT ;  /* 0x0000000307067892 */ /* 0x000fe2000f8ec0ff */
[----:B------:R-:W-:-:S06]  /*16e0*/  UMOV UR4, 0x1 ;  /* 0x0000000100047882 */ /* 0x000fcc0000000000 */
[----:B------:R-:W-:Y:S05]  /*16f0*/  BRA.U !UP0, `(.L_x_43) ;  /* 0x0000001108647547 */ /* 0x000fea000b800000 */
[----:B------:R-:W-:Y:S01]  /*1700*/  ULOP3.LUT UR4, UR7, 0xfffffffc, URZ, 0xc0, !UPT ;  /* 0xfffffffc07047892 */ /* 0x000fe2000f8ec0ff */
[----:B------:R-:W-:-:S03]  /*1710*/  IADD3 R11, PT, PT, R0, R9, RZ ;  /* 0x00000009000b7210 */ /* 0x000fc60007ffe0ff */
[----:B------:R-:W-:Y:S01]  /*1720*/  UIADD3 UR7, UPT, UPT, -UR4, URZ, URZ ;  /* 0x000000ff04077290 */ /* 0x000fe2000fffe1ff */
[----:B------:R-:W-:Y:S02]  /*1730*/  LEA R11, R11, UR5, 0x4 ;  /* 0x000000050b0b7c11 */ /* 0x000fe4000f8e20ff */
[----:B------:R-:W-:Y:S01]  /*1740*/  UMOV UR4, URZ ;  /* 0x000000ff00047c82 */ /* 0x000fe20008000000 */
[----:B------:R-:W-:-:S09]  /*1750*/  UISETP.GE.AND UP0, UPT, UR7, URZ, UPT ;  /* 0x000000ff0700728c */ /* 0x000fd2000bf06270 */
[----:B------:R-:W-:Y:S05]  /*1760*/  BRA.U UP0, `(.L_x_44) ;  /* 0x0000000d00a47547 */ /* 0x000fea000b800000 */
[----:B------:R-:W-:Y:S02]  /*1770*/  UIADD3 UR15, UPT, UPT, -UR7, URZ, URZ ;  /* 0x000000ff070f7290 */ /* 0x000fe4000fffe1ff */
[----:B------:R-:W-:Y:S02]  /*1780*/  UPLOP3.LUT UP0, UPT, UPT, UPT, UPT, 0x80, 0x8 ;  /* 0x000000000008789c */ /* 0x000fe40003f0f070 */
[----:B------:R-:W-:-:S09]  /*1790*/  UISETP.GT.AND UP1, UPT, UR15, 0xc, UPT ;  /* 0x0000000c0f00788c */ /* 0x000fd2000bf24270 */
[----:B------:R-:W-:Y:S05]  /*17a0*/  BRA.U !UP1, `(.L_x_45) ;  /* 0x0000000909547547 */ /* 0x000fea000b800000 */
[----:B------:R-:W-:-:S11]  /*17b0*/  UPLOP3.LUT UP0, UPT, UPT, UPT, UPT, 0x40, 0x4 ;  /* 0x000000000004789c */ /* 0x000fd60003f0e870 */
.L_x_46:
[C---:B------:R-:W-:Y:S01]  /*17c0*/  LEA R27, R0.reuse, R11, 0x4 ;  /* 0x0000000b001b7211 */ /* 0x040fe200078e20ff */
[----:B------:R-:W0:Y:S01]  /*17d0*/  LDS R24, [R11+0xc] ;  /* 0x00000c000b187984 */ /* 0x000e220000000800 */
[----:B------:R-:W-:Y:S02]  /*17e0*/  UIADD3 UR7, UPT, UPT, UR7, 0x10, URZ ;  /* 0x0000001007077890 */ /* 0x000fe4000fffe0ff */
[C---:B------:R-:W-:Y:S01]  /*17f0*/  LEA R29, R0.reuse, R27, 0x4 ;  /* 0x0000001b001d7211 */ /* 0x040fe200078e20ff */
[----:B------:R-:W1:Y:S01]  /*1800*/  LDS R25, [R11] ;  /* 0x000000000b197984 */ /* 0x000e620000000800 */
[----:B------:R-:W-:Y:S02]  /*1810*/  UISETP.GE.AND UP1, UPT, UR7, -0xc, UPT ;  /* 0xfffffff40700788c */ /* 0x000fe4000bf26270 */
[----:B------:R-:W-:Y:S01]  /*1820*/  LEA R28, R0, R29, 0x4 ;  /* 0x0000001d001c7211 */ /* 0x000fe200078e20ff */
[----:B------:R-:W2:Y:S01]  /*1830*/  LDS R26, [R11+0x4] ;  /* 0x000004000b1a7984 */ /* 0x000ea20000000800 */
[----:B------:R-:W-:-:S03]  /*1840*/  UIADD3 UR4, UPT, UPT, UR4, 0x10, URZ ;  /* 0x0000001004047890 */ /* 0x000fc6000fffe0ff */
[----:B------:R3:W4:Y:S04]  /*1850*/  LDS R23, [R11+0x8] ;  /* 0x000008000b177984 */ /* 0x0007280000000800 */
[----:B------:R-:W5:Y:S04]  /*1860*/  LDS R18, [R27+0xc] ;  /* 0x00000c001b127984 */ /* 0x000f680000000800 */
[----:B------:R-:W5:Y:S01]  /*1870*/  LDS R22, [R27] ;  /* 0x000000001b167984 */ /* 0x000f620000000800 */
[----:B---3--:R-:W-:-:S03]  /*1880*/  LEA R11, R0, R11, 0x6 ;  /* 0x0000000b000b7211 */ /* 0x008fc600078e30ff */
[----:B------:R-:W3:Y:S04]  /*1890*/  LDS R21, [R27+0x4] ;  /* 0x000004001b157984 */ /* 0x000ee80000000800 */
[----:B------:R-:W3:Y:S04]  /*18a0*/  LDS R19, [R27+0x8] ;  /* 0x000008001b137984 */ /* 0x000ee80000000800 */
[----:B------:R-:W3:Y:S04]  /*18b0*/  LDS R14, [R29+0xc] ;  /* 0x00000c001d0e7984 */ /* 0x000ee80000000800 */
[----:B------:R-:W3:Y:S04]  /*18c0*/  LDS R16, [R29+0x4] ;  /* 0x000004001d107984 */ /* 0x000ee80000000800 */
[----:B------:R-:W3:Y:S01]  /*18d0*/  LDS R15, [R29+0x8] ;  /* 0x000008001d0f7984 */ /* 0x000ee20000000800 */
[----:B0-----:R-:W-:-:S03]  /*18e0*/  FADD.FTZ R7, R24, R7 ;  /* 0x0000000718077221 */ /* 0x001fc60000010000 */
[----:B------:R0:W3:Y:S01]  /*18f0*/  LDS R17, [R29] ;  /* 0x000000001d117984 */ /* 0x0000e20000000800 */
[----:B-1----:R-:W-:-:S03]  /*1900*/  FADD.FTZ R25, R25, R4 ;  /* 0x0000000419197221 */ /* 0x002fc60000010000 */
[----:B------:R-:W1:Y:S01]  /*1910*/  LDS R8, [R28+0xc] ;  /* 0x00000c001c087984 */ /* 0x000e620000000800 */
[----:B--2---:R-:W-:-:S03]  /*1920*/  FADD.FTZ R26, R26, R5 ;  /* 0x000000051a1a7221 */ /* 0x004fc60000010000 */
[----:B------:R-:W2:Y:S01]  /*1930*/  LDS R12, [R28+0x4] ;  /* 0x000004001c0c7984 */ /* 0x000ea20000000800 */
[C---:B0-----:R-:W-:Y:S01]  /*1940*/  LEA R29, R0.reuse, R11, 0x4 ;  /* 0x0000000b001d7211 */ /* 0x041fe200078e20ff */
[----:B----4-:R-:W-:Y:S02]  /*1950*/  FADD.FTZ R6, R23, R6 ;  /* 0x0000000617067221 */ /* 0x010fe40000010000 */
[----:B------:R-:W0:Y:S01]  /*1960*/  LDS R10, [R28+0x8] ;  /* 0x000008001c0a7984 */ /* 0x000e220000000800 */
[----:B-----5:R-:W-:Y:S01]  /*1970*/  FADD.FTZ R5, R7, R18 ;  /* 0x0000001207057221 */ /* 0x020fe20000010000 */
[----:B------:R-:W-:Y:S02]  /*1980*/  LEA R31, R0, R29, 0x4 ;  /* 0x0000001d001f7211 */ /* 0x000fe400078e20ff */
[----:B------:R-:W4:Y:S01]  /*1990*/  LDS R13, [R28] ;  /* 0x000000001c0d7984 */ /* 0x000f220000000800 */
[----:B------:R-:W-:-:S03]  /*19a0*/  FADD.FTZ R22, R25, R22 ;  /* 0x0000001619167221 */ /* 0x000fc60000010000 */
[----:B------:R-:W5:Y:S01]  /*19b0*/  LDS R27, [R11] ;  /* 0x000000000b1b7984 */ /* 0x000f620000000800 */
[----:B---3--:R-:W-:Y:S01]  /*19c0*/  FADD.FTZ R21, R26, R21 ;  /* 0x000000151a157221 */ /* 0x008fe20000010000 */
[----:B------:R-:W-:Y:S02]  /*19d0*/  LEA R26, R0, R31, 0x4 ;  /* 0x0000001f001a7211 */ /* 0x000fe400078e20ff */
[----:B------:R-:W3:Y:S01]  /*19e0*/  LDS R18, [R29] ;  /* 0x000000001d127984 */ /* 0x000ee20000000800 */
[----:B------:R-:W-:Y:S01]  /*19f0*/  FADD.FTZ R6, R6, R19 ;  /* 0x0000001306067221 */ /* 0x000fe20000010000 */
[----:B------:R-:W-:Y:S02]  /*1a00*/  FADD.FTZ R5, R5, R14 ;  /* 0x0000000e05057221 */ /* 0x000fe40000010000 */
[----:B------:R-:W3:Y:S01]  /*1a10*/  LDS R19, [R11+0xc] ;  /* 0x00000c000b137984 */ /* 0x000ee20000000800 */
[----:B------:R-:W-:-:S03]  /*1a20*/  FADD.FTZ R21, R21, R16 ;  /* 0x0000001015157221 */ /* 0x000fc60000010000 */
[----:B------:R-:W3:Y:S01]  /*1a30*/  LDS R14, [R31] ;  /* 0x000000001f0e7984 */ /* 0x000ee20000000800 */
[----:B------:R-:W-:-:S03]  /*1a40*/  FADD.FTZ R15, R6, R15 ;  /* 0x0000000f060f7221 */ /* 0x000fc60000010000 */
[----:B------:R-:W3:Y:S01]  /*1a50*/  LDS R25, [R11+0x4] ;  /* 0x000004000b197984 */ /* 0x000ee20000000800 */
[----:B------:R-:W-:-:S03]  /*1a60*/  FADD.FTZ R4, R22, R17 ;  /* 0x0000001116047221 */ /* 0x000fc60000010000 */
[----:B------:R-:W-:Y:S01]  /*1a70*/  LDS R16, [R29+0x8] ;  /* 0x000008001d107984 */ /* 0x000fe20000000800 */
[----:B-1----:R-:W-:-:S03]  /*1a80*/  FADD.FTZ R24, R5, R8 ;  /* 0x0000000805187221 */ /* 0x002fc60000010000 */
[----:B------:R1:W3:Y:S01]  /*1a90*/  LDS R22, [R11+0x8] ;  /* 0x000008000b167984 */ /* 0x0002e20000000800 */
[----:B--2---:R-:W-:-:S03]  /*1aa0*/  FADD.FTZ R12, R21, R12 ;  /* 0x0000000c150c7221 */ /* 0x004fc60000010000 */
[----:B------:R-:W2:Y:S01]  /*1ab0*/  LDS R8, [R26] ;  /* 0x000000001a087984 */ /* 0x000ea20000000800 */
[----:B0-----:R-:W-:-:S03]  /*1ac0*/  FADD.FTZ R21, R15, R10 ;  /* 0x0000000a0f157221 */ /* 0x001fc60000010000 */
[----:B------:R-:W-:Y:S01]  /*1ad0*/  LDS R23, [R31+0xc] ;  /* 0x00000c001f177984 */ /* 0x000fe20000000800 */
[----:B-1----:R-:W-:Y:S01]  /*1ae0*/  LEA R11, R0, R11, 0x6 ;  /* 0x0000000b000b7211 */ /* 0x002fe200078e30ff */
[----:B----4-:R-:W-:Y:S02]  /*1af0*/  FADD.FTZ R4, R4, R13 ;  /* 0x0000000d04047221 */ /* 0x010fe40000010000 */
[----:B------:R-:W0:Y:S02]  /*1b00*/  LDS R15, [R29+0xc] ;  /* 0x00000c001d0f7984 */ /* 0x000e240000000800 */
[----:B-----5:R-:W-:Y:S02]  /*1b10*/  FADD.FTZ R27, R4, R27 ;  /* 0x0000001b041b7221 */ /* 0x020fe40000010000 */
[----:B------:R-:W1:Y:S02]  /*1b20*/  LDS R10, [R31+0x8] ;  /* 0x000008001f0a7984 */ /* 0x000e640000000800 */
[----:B---3--:R-:W-:-:S02]  /*1b30*/  FADD.FTZ R27, R27, R18 ;  /* 0x000000121b1b7221 */ /* 0x008fc40000010000 */
[----:B------:R3:W4:Y:S04]  /*1b40*/  LDS R17, [R29+0x4] ;  /* 0x000004001d117984 */ /* 0x0007280000000800 */
[----:B------:R-:W5:Y:S01]  /*1b50*/  LDS R5, [R26+0xc] ;  /* 0x00000c001a057984 */ /* 0x000f620000000800 */
[----:B------:R-:W-:-:S03]  /*1b60*/  FADD.FTZ R24, R24, R19 ;  /* 0x0000001318187221 */ /* 0x000fc60000010000 */
[----:B------:R-:W5:Y:S01]  /*1b70*/  LDS R13, [R31+0x4] ;  /* 0x000004001f0d7984 */ /* 0x000f620000000800 */
[----:B------:R-:W-:-:S03]  /*1b80*/  FADD.FTZ R27, R27, R14 ;  /* 0x0000000e1b1b7221 */ /* 0x000fc60000010000 */
[----:B------:R-:W5:Y:S01]  /*1b90*/  LDS R7, [R26+0x4] ;  /* 0x000004001a077984 */ /* 0x000f620000000800 */
[----:B------:R-:W-:-:S03]  /*1ba0*/  FADD.FTZ R12, R12, R25 ;  /* 0x000000190c0c7221 */ /* 0x000fc60000010000 */
[----:B------:R5:W5:Y:S01]  /*1bb0*/  LDS R6, [R26+0x8] ;  /* 0x000008001a067984 */ /* 0x000b620000000800 */
[----:B------:R-:W-:-:S03]  /*1bc0*/  FADD.FTZ R21, R21, R22 ;  /* 0x0000001615157221 */ /* 0x000fc60000010000 */
[----:B------:R-:W5:Y:S01]  /*1bd0*/  LDS R25, [R11] ;  /* 0x000000000b197984 */ /* 0x000f620000000800 */
[----:B--2---:R-:W-:Y:S01]  /*1be0*/  FADD.FTZ R4, R27, R8 ;  /* 0x000000081b047221 */ /* 0x004fe20000010000 */
[C---:B------:R-:W-:Y:S01]  /*1bf0*/  LEA R27, R0.reuse, R11, 0x4 ;  /* 0x0000000b001b7211 */ /* 0x040fe200078e20ff */
[----:B------:R-:W-:Y:S01]  /*1c00*/  FADD.FTZ R21, R21, R16 ;  /* 0x0000001015157221 */ /* 0x000fe20000010000 */
[----:B------:R-:W2:Y:S02]  /*1c10*/  LDS R19, [R11+0xc] ;  /* 0x00000c000b137984 */ /* 0x000ea40000000800 */
[----:B---3--:R-:W-:Y:S02]  /*1c20*/  LEA R29, R0, R27, 0x4 ;  /* 0x0000001b001d7211 */ /* 0x008fe400078e20ff */
[----:B------:R-:W3:Y:S01]  /*1c30*/  LDS R18, [R27] ;  /* 0x000000001b127984 */ /* 0x000ee20000000800 */
[----:B0-----:R-:W-:Y:S01]  /*1c40*/  FADD.FTZ R24, R24, R15 ;  /* 0x0000000f18187221 */ /* 0x001fe20000010000 */
[----:B------:R-:W-:-:S02]  /*1c50*/  LEA R28, R0, R29, 0x4 ;  /* 0x0000001d001c7211 */ /* 0x000fc400078e20ff */
[----:B------:R-:W0:Y:S01]  /*1c60*/  LDS R14, [R29] ;  /* 0x000000001d0e7984 */ /* 0x000e220000000800 */
[----:B-1----:R-:W-:Y:S01]  /*1c70*/  FADD.FTZ R21, R21, R10 ;  /* 0x0000000a15157221 */ /* 0x002fe20000010000 */
[----:B------:R-:W-:Y:S02]  /*1c80*/  FADD.FTZ R10, R24, R23 ;  /* 0x00000017180a7221 */ /* 0x000fe40000010000 */
[----:B------:R-:W1:Y:S01]  /*1c90*/  LDS R24, [R11+0x4] ;  /* 0x000004000b187984 */ /* 0x000e620000000800 */
[----:B----4-:R-:W-:-:S03]  /*1ca0*/  FADD.FTZ R12, R12, R17 ;  /* 0x000000110c0c7221 */ /* 0x010fc60000010000 */
[----:B------:R-:W4:Y:S01]  /*1cb0*/  LDS R17, [R27+0x4] ;  /* 0x000004001b117984 */ /* 0x000f220000000800 */
[----:B-----5:R-:W-:-:S03]  /*1cc0*/  FADD.FTZ R26, R10, R5 ;  /* 0x000000050a1a7221 */ /* 0x020fc60000010000 */
[----:B------:R5:W4:Y:S01]  /*1cd0*/  LDS R22, [R11+0x8] ;  /* 0x000008000b167984 */ /* 0x000b220000000800 */
[----:B------:R-:W-:-:S03]  /*1ce0*/  FADD.FTZ R12, R12, R13 ;  /* 0x0000000d0c0c7221 */ /* 0x000fc60000010000 */
[----:B------:R-:W4:Y:S01]  /*1cf0*/  LDS R10, [R28] ;  /* 0x000000001c0a7984 */ /* 0x000f220000000800 */
[----:B------:R-:W-:-:S03]  /*1d00*/  FADD.FTZ R7, R12, R7 ;  /* 0x000000070c077221 */ /* 0x000fc60000010000 */
[----:B------:R-:W4:Y:S01]  /*1d10*/  LDS R15, [R27+0xc] ;  /* 0x00000c001b0f7984 */ /* 0x000f220000000800 */
[----:B------:R-:W-:Y:S01]  /*1d20*/  FADD.FTZ R21, R21, R6 ;  /* 0x0000000615157221 */ /* 0x000fe20000010000 */
[----:B-----5:R-:W-:Y:S02]  /*1d30*/  LEA R11, R0, R11, 0x6 ;  /* 0x0000000b000b7211 */ /* 0x020fe400078e30ff */
[----:B------:R-:W5:Y:S01]  /*1d40*/  LDS R13, [R29+0x4] ;  /* 0x000004001d0d7984 */ /* 0x000f620000000800 */
[----:B------:R-:W-:-:S03]  /*1d50*/  FADD.FTZ R25, R4, R25 ;  /* 0x0000001904197221 */ /* 0x000fc60000010000 */
[----:B------:R-:W5:Y:S04]  /*1d60*/  LDS R16, [R27+0x8] ;  /* 0x000008001b107984 */ /* 0x000f680000000800 */
[----:B------:R-:W5:Y:S01]  /*1d70*/  LDS R23, [R29+0xc] ;  /* 0x00000c001d177984 */ /* 0x000f620000000800 */
[----:B--2---:R-:W-:-:S03]  /*1d80*/  FADD.FTZ R26, R26, R19 ;  /* 0x000000131a1a7221 */ /* 0x004fc60000010000 */
[----:B------:R2:W5:Y:S01]  /*1d90*/  LDS R12, [R29+0x8] ;  /* 0x000008001d0c7984 */ /* 0x0005620000000800 */
[----:B---3--:R-:W-:-:S03]  /*1da0*/  FADD.FTZ R25, R25, R18 ;  /* 0x0000001219197221 */ /* 0x008fc60000010000 */
[----:B------:R-:W3:Y:S01]  /*1db0*/  LDS R8, [R28+0x4] ;  /* 0x000004001c087984 */ /* 0x000ee20000000800 */
[----:B0-----:R-:W-:-:S03]  /*1dc0*/  FADD.FTZ R25, R25, R14 ;  /* 0x0000000e19197221 */ /* 0x001fc60000010000 */
[----:B------:R-:W0:Y:S01]  /*1dd0*/  LDS R6, [R28+0x8] ;  /* 0x000008001c067984 */ /* 0x000e220000000800 */
[----:B-1----:R-:W-:Y:S01]  /*1de0*/  FADD.FTZ R24, R7, R24 ;  /* 0x0000001807187221 */ /* 0x002fe20000010000 */
[----:B--2---:R-:W-:Y:S02]  /*1df0*/  LEA R29, R0, R11, 0x4 ;  /* 0x0000000b001d7211 */ /* 0x004fe400078e20ff */
[----:B------:R-:W1:Y:S01]  /*1e00*/  LDS R5, [R28+0xc] ;  /* 0x00000c001c057984 */ /* 0x000e620000000800 */
[----:B----4-:R-:W-:Y:S01]  /*1e10*/  FADD.FTZ R24, R24, R17 ;  /* 0x0000001118187221 */ /* 0x010fe20000010000 */
[----:B------:R-:W-:Y:S01]  /*1e20*/  LEA R31, R0, R29, 0x4 ;  /* 0x0000001d001f7211 */ /* 0x000fe200078e20ff */
[----:B------:R-:W-:Y:S01]  /*1e30*/  FADD.FTZ R21, R21, R22 ;  /* 0x0000001615157221 */ /* 0x000fe20000010000 */
[----:B------:R-:W2:Y:S01]  /*1e40*/  LDS R27, [R11] ;  /* 0x000000000b1b7984 */ /* 0x000ea20000000800 */
[----:B------:R-:W-:-:S03]  /*1e50*/  FADD.FTZ R4, R25, R10 ;  /* 0x0000000a19047221 */ /* 0x000fc60000010000 */
[----:B------:R-:W4:Y:S01]  /*1e60*/  LDS R22, [R11+0x8] ;  /* 0x000008000b167984 */ /* 0x000f220000000800 */
[----:B------:R-:W-:-:S03]  /*1e70*/  FADD.FTZ R26, R26, R15 ;  /* 0x0000000f1a1a7221 */ /* 0x000fc60000010000 */
[----:B------:R-:W4:Y:S01]  /*1e80*/  LDS R25, [R11+0x4] ;  /* 0x000004000b197984 */ /* 0x000f220000000800 */
[----:B-----5:R-:W-:-:S03]  /*1e90*/  FADD.FTZ R13, R24, R13 ;  /* 0x0000000d180d7221 */ /* 0x020fc60000010000 */
[----:B------:R5:W4:Y:S01]  /*1ea0*/  LDS R19, [R11+0xc] ;  /* 0x00000c000b137984 */ /* 0x000b220000000800 */
[----:B------:R-:W-:-:S03]  /*1eb0*/  FADD.FTZ R21, R21, R16 ;  /* 0x0000001015157221 */ /* 0x000fc60000010000 */
[----:B------:R-:W4:Y:S01]  /*1ec0*/  LDS R18, [R29] ;  /* 0x000000001d127984 */ /* 0x000f220000000800 */
[----:B------:R-:W-:-:S03]  /*1ed0*/  FADD.FTZ R24, R26, R23 ;  /* 0x000000171a187221 */ /* 0x000fc60000010000 */
[----:B------:R-:W4:Y:S01]  /*1ee0*/  LDS R17, [R29+0x4] ;  /* 0x000004001d117984 */ /* 0x000f220000000800 */
[C---:B------:R-:W-:Y:S01]  /*1ef0*/  LEA R26, R0.reuse, R31, 0x4 ;  /* 0x0000001f001a7211 */ /* 0x040fe200078e20ff */
[----:B------:R-:W-:Y:S02]  /*1f00*/  FADD.FTZ R21, R21, R12 ;  /* 0x0000000c15157221 */ /* 0x000fe40000010000 */
[----:B------:R-:W4:Y:S01]  /*1f10*/  LDS R16, [R29+0x8] ;  /* 0x000008001d107984 */ /* 0x000f220000000800 */
[----:B-----5:R-:W-:Y:S01]  /*1f20*/  LEA R11, R0, R11, 0x6 ;  /* 0x0000000b000b7211 */ /* 0x020fe200078e30ff */
[----:B---3--:R-:W-:Y:S02]  /*1f30*/  FADD.FTZ R8, R13, R8 ;  /* 0x000000080d087221 */ /* 0x008fe40000010000 */
[----:B------:R-:W3:Y:S01]  /*1f40*/  LDS R15, [R29+0xc] ;  /* 0x00000c001d0f7984 */ /* 0x000ee20000000800 */
[----:B0-----:R-:W-:-:S03]  /*1f50*/  FADD.FTZ R21, R21, R6 ;  /* 0x0000000615157221 */ /* 0x001fc60000010000 */
[----:B------:R-:W0:Y:S01]  /*1f60*/  LDS R14, [R31] ;  /* 0x000000001f0e7984 */ /* 0x000e220000000800 */
[----:B-1----:R-:W-:-:S03]  /*1f70*/  FADD.FTZ R24, R24, R5 ;  /* 0x0000000518187221 */ /* 0x002fc60000010000 */
[----:B------:R-:W1:Y:S04]  /*1f80*/  LDS R13, [R31+0x4] ;  /* 0x000004001f0d7984 */ /* 0x000e680000000800 */
[----:B------:R-:W5:Y:S01]  /*1f90*/  LDS R12, [R31+0x8] ;  /* 0x000008001f0c7984 */ /* 0x000f620000000800 */
[----:B--2---:R-:W-:-:S03]  /*1fa0*/  FADD.FTZ R27, R4, R27 ;  /* 0x0000001b041b7221 */ /* 0x004fc60000010000 */
[----:B------:R-:W2:Y:S01]  /*1fb0*/  LDS R10, [R31+0xc] ;  /* 0x00000c001f0a7984 */ /* 0x000ea20000000800 */
[----:B----4-:R-:W-:-:S03]  /*1fc0*/  FADD.FTZ R21, R21, R22 ;  /* 0x0000001615157221 */ /* 0x010fc60000010000 */
[----:B------:R-:W4:Y:S01]  /*1fd0*/  LDS R23, [R26] ;  /* 0x000000001a177984 */ /* 0x000f220000000800 */
[----:B------:R-:W-:-:S03]  /*1fe0*/  FADD.FTZ R8, R8, R25 ;  /* 0x0000001908087221 */ /* 0x000fc60000010000 */
[----:B------:R-:W4:Y:S01]  /*1ff0*/  LDS R5, [R26+0x4] ;  /* 0x000004001a057984 */ /* 0x000f220000000800 */
[----:B------:R-:W-:-:S03]  /*2000*/  FADD.FTZ R24, R24, R19 ;  /* 0x0000001318187221 */ /* 0x000fc60000010000 */
[----:B------:R-:W4:Y:S01]  /*2010*/  LDS R6, [R26+0x8] ;  /* 0x000008001a067984 */ /* 0x000f220000000800 */
[----:B------:R-:W-:-:S03]  /*2020*/  FADD.FTZ R27, R27, R18 ;  /* 0x000000121b1b7221 */ /* 0x000fc60000010000 */
[----:B------:R-:W4:Y:S01]  /*2030*/  LDS R7, [R26+0xc] ;  /* 0x00000c001a077984 */ /* 0x000f220000000800 */
[----:B------:R-:W-:Y:S01]  /*2040*/  FADD.FTZ R8, R8, R17 ;  /* 0x0000001108087221 */ /* 0x000fe20000010000 */
[----:B------:R-:W-:Y:S01]  /*2050*/  FADD.FTZ R21, R21, R16 ;  /* 0x0000001015157221 */ /* 0x000fe20000010000 */
[----:B---3--:R-:W-:Y:S01]  /*2060*/  FADD.FTZ R15, R24, R15 ;  /* 0x0000000f180f7221 */ /* 0x008fe20000010000 */
[----:B0-----:R-:W-:Y:S01]  /*2070*/  FADD.FTZ R14, R27, R14 ;  /* 0x0000000e1b0e7221 */ /* 0x001fe20000010000 */
[----:B-1----:R-:W-:Y:S01]  /*2080*/  FADD.FTZ R8, R8, R13 ;  /* 0x0000000d08087221 */ /* 0x002fe20000010000 */
[----:B-----5:R-:W-:Y:S01]  /*2090*/  FADD.FTZ R21, R21, R12 ;  /* 0x0000000c15157221 */ /* 0x020fe20000010000 */
[----:B--2---:R-:W-:Y:S01]  /*20a0*/  FADD.FTZ R10, R15, R10 ;  /* 0x0000000a0f0a7221 */ /* 0x004fe20000010000 */
[----:B----4-:R-:W-:Y:S01]  /*20b0*/  FADD.FTZ R4, R14, R23 ;  /* 0x000000170e047221 */ /* 0x010fe20000010000 */
[----:B------:R-:W-:Y:S01]  /*20c0*/  FADD.FTZ R5, R8, R5 ;  /* 0x0000000508057221 */ /* 0x000fe20000010000 */
[----:B------:R-:W-:Y:S01]  /*20d0*/  FADD.FTZ R6, R21, R6 ;  /* 0x0000000615067221 */ /* 0x000fe20000010000 */
[----:B------:R-:W-:Y:S01]  /*20e0*/  FADD.FTZ R7, R10, R7 ;  /* 0x000000070a077221 */ /* 0x000fe20000010000 */
[----:B------:R-:W-:Y:S06]  /*20f0*/  BRA.U !UP1, `(.L_x_46) ;  /* 0xfffffff509b07547 */ /* 0x000fec000b83ffff */
.L_x_45:
[----:B------:R-:W-:-:S04]  /*2100*/  UIADD3 UR15, UPT, UPT, -UR7, URZ, URZ ;  /* 0x000000ff070f7290 */ /* 0x000fc8000fffe1ff */
[----:B------:R-:W-:-:S09]  /*2110*/  UISETP.GT.AND UP1, UPT, UR15, 0x4, UPT ;  /* 0x000000040f00788c */ /* 0x000fd2000bf24270 */
[----:B------:R-:W-:Y:S05]  /*2120*/  BRA.U !UP1, `(.L_x_47) ;  /* 0x00000005092c7547 */ /* 0x000fea000b800000 */
[C---:B------:R-:W-:Y:S01]  /*2130*/  LEA R27, R0.reuse, R11, 0x4 ;  /* 0x0000000b001b7211 */ /* 0x040fe200078e20ff */
[----:B------:R-:W1:Y:S01]  /*2140*/  LDS R25, [R11] ;  /* 0x000000000b197984 */ /* 0x000e620000000800 */
[----:B------:R-:W-:Y:S02]  /*2150*/  UIADD3 UR7, UPT, UPT, UR7, 0x8, URZ ;  /* 0x0000000807077890 */ /* 0x000fe4000fffe0ff */
[C---:B------:R-:W-:Y:S01]  /*2160*/  LEA R29, R0.reuse, R27, 0x4 ;  /* 0x0000001b001d7211 */ /* 0x040fe200078e20ff */
[----:B------:R-:W2:Y:S01]  /*2170*/  LDS R26, [R11+0x4] ;  /* 0x000004000b1a7984 */ /* 0x000ea20000000800 */
[----:B------:R-:W-:Y:S02]  /*2180*/  UIADD3 UR4, UPT, UPT, UR4, 0x8, URZ ;  /* 0x0000000804047890 */ /* 0x000fe4000fffe0ff */
[----:B------:R-:W-:Y:S01]  /*2190*/  LEA R28, R0, R29, 0x4 ;  /* 0x0000001d001c7211 */ /* 0x000fe200078e20ff */
[----:B------:R-:W0:Y:S01]  /*21a0*/  LDS R23, [R11+0x8] ;  /* 0x000008000b177984 */ /* 0x000e220000000800 */
[----:B------:R-:W-:-:S03]  /*21b0*/  UPLOP3.LUT UP0, UPT, UPT, UPT, UPT, 0x40, 0x4 ;  /* 0x000000000004789c */ /* 0x000fc60003f0e870 */
[----:B------:R-:W3:Y:S04]  /*21c0*/  LDS R22, [R27] ;  /* 0x000000001b167984 */ /* 0x000ee80000000800 */
[----:B------:R-:W4:Y:S04]  /*21d0*/  LDS R21, [R27+0x4] ;  /* 0x000004001b157984 */ /* 0x000f280000000800 */
[----:B------:R-:W5:Y:S04]  /*21e0*/  LDS R19, [R27+0x8] ;  /* 0x000008001b137984 */ /* 0x000f680000000800 */
[----:B------:R1:W5:Y:S04]  /*21f0*/  LDS R24, [R11+0xc] ;  /* 0x00000c000b187984 */ /* 0x0003680000000800 */
[----:B------:R-:W5:Y:S04]  /*2200*/  LDS R16, [R29+0x4] ;  /* 0x000004001d107984 */ /* 0x000f680000000800 */
[----:B------:R-:W5:Y:S01]  /*2210*/  LDS R15, [R29+0x8] ;  /* 0x000008001d0f7984 */ /* 0x000f620000000800 */
[----:B-1----:R-:W-:-:S03]  /*2220*/  LEA R11, R0, R11, 0x6 ;  /* 0x0000000b000b7211 */ /* 0x002fc600078e30ff */
[----:B------:R-:W1:Y:S04]  /*2230*/  LDS R17, [R29] ;  /* 0x000000001d117984 */ /* 0x000e680000000800 */
[----:B------:R-:W1:Y:S01]  /*2240*/  LDS R18, [R27+0xc] ;  /* 0x00000c001b127984 */ /* 0x000e620000000800 */
[----:B------:R-:W-:-:S03]  /*2250*/  FADD.FTZ R25, R4, R25 ;  /* 0x0000001904197221 */ /* 0x000fc60000010000 */
[----:B------:R-:W1:Y:S01]  /*2260*/  LDS R12, [R28+0x4] ;  /* 0x000004001c0c7984 */ /* 0x000e620000000800 */
[----:B--2---:R-:W-:-:S03]  /*2270*/  FADD.FTZ R26, R5, R26 ;  /* 0x0000001a051a7221 */ /* 0x004fc60000010000 */
[----:B------:R-:W2:Y:S01]  /*2280*/  LDS R10, [R28+0x8] ;  /* 0x000008001c0a7984 */ /* 0x000ea20000000800 */
[----:B0-----:R-:W-:-:S03]  /*2290*/  FADD.FTZ R6, R6, R23 ;  /* 0x0000001706067221 */ /* 0x001fc60000010000 */
[----:B------:R0:W2:Y:S01]  /*22a0*/  LDS R14, [R29+0xc] ;  /* 0x00000c001d0e7984 */ /* 0x0000a20000000800 */
[----:B---3--:R-:W-:-:S03]  /*22b0*/  FADD.FTZ R22, R25, R22 ;  /* 0x0000001619167221 */ /* 0x008fc60000010000 */
[----:B------:R-:W3:Y:S01]  /*22c0*/  LDS R13, [R28] ;  /* 0x000000001c0d7984 */ /* 0x000ee20000000800 */
[----:B----4-:R-:W-:-:S03]  /*22d0*/  FADD.FTZ R21, R26, R21 ;  /* 0x000000151a157221 */ /* 0x010fc60000010000 */
[----:B------:R-:W4:Y:S01]  /*22e0*/  LDS R8, [R28+0xc] ;  /* 0x00000c001c087984 */ /* 0x000f220000000800 */
[----:B-----5:R-:W-:Y:S01]  /*22f0*/  FADD.FTZ R6, R6, R19 ;  /* 0x0000001306067221 */ /* 0x020fe20000010000 */
[C---:B0-----:R-:W-:Y:S01]  /*2300*/  LEA R29, R0.reuse, R11, 0x4 ;  /* 0x0000000b001d7211 */ /* 0x041fe200078e20ff */
[----:B------:R-:W-:Y:S01]  /*2310*/  FADD.FTZ R7, R7, R24 ;  /* 0x0000001807077221 */ /* 0x000fe20000010000 */
[----:B------:R-:W0:Y:S02]  /*2320*/  LDS R27, [R11] ;  /* 0x000000000b1b7984 */ /* 0x000e240000000800 */
[C---:B------:R-:W-:Y:S01]  /*2330*/  LEA R31, R0.reuse, R29, 0x4 ;  /* 0x0000001d001f7211 */ /* 0x040fe200078e20ff */
[----:B------:R-:W-:Y:S01]  /*2340*/  FADD.FTZ R21, R21, R16 ;  /* 0x0000001015157221 */ /* 0x000fe20000010000 */
[----:B------:R-:W5:Y:S02]  /*2350*/  LDS R25, [R11+0x4] ;  /* 0x000004000b197984 */ /* 0x000f640000000800 */
[----:B------:R-:W-:Y:S01]  /*2360*/  LEA R26, R0, R31, 0x4 ;  /* 0x0000001f001a7211 */ /* 0x000fe200078e20ff */
[----:B------:R-:W-:Y:S01]  /*2370*/  FADD.FTZ R15, R6, R15 ;  /* 0x0000000f060f7221 */ /* 0x000fe20000010000 */
[----:B------:R-:W5:Y:S01]  /*2380*/  LDS R19, [R11+0xc] ;  /* 0x00000c000b137984 */ /* 0x000f620000000800 */
[----:B-1----:R-:W-:-:S03]  /*2390*/  FADD.FTZ R4, R22, R17 ;  /* 0x0000001116047221 */ /* 0x002fc60000010000 */
[----:B------:R-:W-:Y:S01]  /*23a0*/  LDS R16, [R29+0x8] ;  /* 0x000008001d107984 */ /* 0x000fe20000000800 */
[----:B------:R-:W-:-:S03]  /*23b0*/  FADD.FTZ R7, R7, R18 ;  /* 0x0000001207077221 */ /* 0x000fc60000010000 */
[----:B------:R1:W5:Y:S01]  /*23c0*/  LDS R22, [R11+0x8] ;  /* 0x000008000b167984 */ /* 0x0003620000000800 */
[----:B------:R-:W-:-:S03]  /*23d0*/  FADD.FTZ R12, R21, R12 ;  /* 0x0000000c150c7221 */ /* 0x000fc60000010000 */
[----:B------:R-:W5:Y:S01]  /*23e0*/  LDS R18, [R29] ;  /* 0x000000001d127984 */ /* 0x000f620000000800 */
[----:B--2---:R-:W-:-:S03]  /*23f0*/  FADD.FTZ R21, R15, R10 ;  /* 0x0000000a0f157221 */ /* 0x004fc60000010000 */
[----:B------:R-:W2:Y:S01]  /*2400*/  LDS R17, [R29+0x4] ;  /* 0x000004001d117984 */ /* 0x000ea20000000800 */
[----:B-1----:R-:W-:Y:S01]  /*2410*/  LEA R11, R0, R11, 0x6 ;  /* 0x0000000b000b7211 */ /* 0x002fe200078e30ff */
[----:B------:R-:W-:Y:S02]  /*2420*/  FADD.FTZ R7, R7, R14 ;  /* 0x0000000e07077221 */ /* 0x000fe40000010000 */
[----:B------:R-:W1:Y:S01]  /*2430*/  LDS R15, [R29+0xc] ;  /* 0x00000c001d0f7984 */ /* 0x000e620000000800 */
[----:B---3--:R-:W-:-:S03]  /*2440*/  FADD.FTZ R4, R4, R13 ;  /* 0x0000000d04047221 */ /* 0x008fc60000010000 */
[----:B------:R-:W3:Y:S01]  /*2450*/  LDS R14, [R31] ;  /* 0x000000001f0e7984 */ /* 0x000ee20000000800 */
[----:B----4-:R-:W-:-:S03]  /*2460*/  FADD.FTZ R24, R7, R8 ;  /* 0x0000000807187221 */ /* 0x010fc60000010000 */
[----:B------:R-:W4:Y:S04]  /*2470*/  LDS R13, [R31+0x4] ;  /* 0x000004001f0d7984 */ /* 0x000f280000000800 */
[----:B------:R-:W4:Y:S01]  /*2480*/  LDS R10, [R31+0x8] ;  /* 0x000008001f0a7984 */ /* 0x000f220000000800 */
[----:B0-----:R-:W-:-:S03]  /*2490*/  FADD.FTZ R27, R4, R27 ;  /* 0x0000001b041b7221 */ /* 0x001fc60000010000 */
[----:B------:R-:W0:Y:S01]  /*24a0*/  LDS R5, [R31+0xc] ;  /* 0x00000c001f057984 */ /* 0x000e220000000800 */
[----:B-----5:R-:W-:-:S03]  /*24b0*/  FADD.FTZ R12, R12, R25 ;  /* 0x000000190c0c7221 */ /* 0x020fc60000010000 */
[----:B------:R-:W5:Y:S01]  /*24c0*/  LDS R23, [R26] ;  /* 0x000000001a177984 */ /* 0x000f620000000800 */
[----:B------:R-:W-:-:S03]  /*24d0*/  FADD.FTZ R24, R24, R19 ;  /* 0x0000001318187221 */ /* 0x000fc60000010000 */
[----:B------:R-:W5:Y:S04]  /*24e0*/  LDS R8, [R26+0x4] ;  /* 0x000004001a087984 */ /* 0x000f680000000800 */
[----:B------:R-:W5:Y:S01]  /*24f0*/  LDS R6, [R26+0x8] ;  /* 0x000008001a067984 */ /* 0x000f620000000800 */
[----:B------:R-:W-:-:S03]  /*2500*/  FADD.FTZ R21, R21, R22 ;  /* 0x0000001615157221 */ /* 0x000fc60000010000 */
[----:B------:R-:W5:Y:S01]  /*2510*/  LDS R7, [R26+0xc] ;  /* 0x00000c001a077984 */ /* 0x000f620000000800 */
[----:B------:R-:W-:Y:S01]  /*2520*/  FADD.FTZ R27, R27, R18 ;  /* 0x000000121b1b7221 */ /* 0x000fe20000010000 */
[----:B------:R-:W-:Y:S01]  /*2530*/  FADD.FTZ R21, R21, R16 ;  /* 0x0000001015157221 */ /* 0x000fe20000010000 */
[----:B--2---:R-:W-:Y:S01]  /*2540*/  FADD.FTZ R12, R12, R17 ;  /* 0x000000110c0c7221 */ /* 0x004fe20000010000 */
[----:B-1----:R-:W-:Y:S01]  /*2550*/  FADD.FTZ R24, R24, R15 ;  /* 0x0000000f18187221 */ /* 0x002fe20000010000 */
[----:B---3--:R-:W-:Y:S02]  /*2560*/  FADD.FTZ R14, R27, R14 ;  /* 0x0000000e1b0e7221 */ /* 0x008fe40000010000 */
[----:B----4-:R-:W-:Y:S01]  /*2570*/  FADD.FTZ R13, R12, R13 ;  /* 0x0000000d0c0d7221 */ /* 0x010fe20000010000 */
[----:B------:R-:W-:Y:S01]  /*2580*/  FADD.FTZ R21, R21, R10 ;  /* 0x0000000a15157221 */ /* 0x000fe20000010000 */
[----:B0-----:R-:W-:Y:S01]  /*2590*/  FADD.FTZ R24, R24, R5 ;  /* 0x0000000518187221 */ /* 0x001fe20000010000 */
[----:B-----5:R-:W-:Y:S01]  /*25a0*/  FADD.FTZ R4, R14, R23 ;  /* 0x000000170e047221 */ /* 0x020fe20000010000 */
[----:B------:R-:W-:Y:S01]  /*25b0*/  FADD.FTZ R5, R13, R8 ;  /* 0x000000080d057221 */ /* 0x000fe20000010000 */
[----:B------:R-:W-:Y:S01]  /*25c0*/  FADD.FTZ R6, R21, R6 ;  /* 0x0000000615067221 */ /* 0x000fe20000010000 */
[----:B------:R-:W-:-:S07]  /*25d0*/  FADD.FTZ R7, R24, R7 ;  /* 0x0000000718077221 */ /* 0x000fce0000010000 */
.L_x_47:
[----:B------:R-:W-:-:S09]  /*25e0*/  UISETP.NE.OR UP0, UPT, UR7, URZ, UP0 ;  /* 0x000000ff0700728c */ /* 0x000fd20008705670 */
[----:B------:R-:W-:Y:S05]  /*25f0*/  BRA.U !UP0, `(.L_x_48) ;  /* 0x0000000108a07547 */ /* 0x000fea000b800000 */
.L_x_44:
[C---:B------:R-:W-:Y:S01]  /*2600*/  LEA R27, R0.reuse, R11, 0x4 ;  /* 0x0000000b001b7211 */ /* 0x040fe200078e20ff */
[----:B------:R-:W1:Y:S01]  /*2610*/  LDS R25, [R11] ;  /* 0x000000000b197984 */ /* 0x000e620000000800 */
[----:B------:R-:W-:Y:S02]  /*2620*/  UIADD3 UR7, UPT, UPT, UR7, 0x4, URZ ;  /* 0x0000000407077890 */ /* 0x000fe4000fffe0ff */
[C---:B------:R-:W-:Y:S01]  /*2630*/  LEA R29, R0.reuse, R27, 0x4 ;  /* 0x0000001b001d7211 */ /* 0x040fe200078e20ff */
[----:B------:R-:W2:Y:S01]  /*2640*/  LDS R26, [R11+0x4] ;  /* 0x000004000b1a7984 */ /* 0x000ea20000000800 */
[----:B------:R-:W-:Y:S02]  /*2650*/  UISETP.NE.AND UP0, UPT, UR7, URZ, UPT ;  /* 0x000000ff0700728c */ /* 0x000fe4000bf05270 */
[----:B------:R-:W-:Y:S01]  /*2660*/  LEA R28, R0, R29, 0x4 ;  /* 0x0000001d001c7211 */ /* 0x000fe200078e20ff */
[----:B------:R-:W0:Y:S01]  /*2670*/  LDS R23, [R11+0x8] ;  /* 0x000008000b177984 */ /* 0x000e220000000800 */
[----:B------:R-:W-:-:S03]  /*2680*/  UIADD3 UR4, UPT, UPT, UR4, 0x4, URZ ;  /* 0x0000000404047890 */ /* 0x000fc6000fffe0ff */
[----:B------:R3:W4:Y:S04]  /*2690*/  LDS R24, [R11+0xc] ;  /* 0x00000c000b187984 */ /* 0x0007280000000800 */
[----:B------:R-:W5:Y:S04]  /*26a0*/  LDS R22, [R27] ;  /* 0x000000001b167984 */ /* 0x000f680000000800 */
[----:B------:R-:W5:Y:S01]  /*26b0*/  LDS R21, [R27+0x4] ;  /* 0x000004001b157984 */ /* 0x000f620000000800 */
[----:B---3--:R-:W-:-:S03]  /*26c0*/  LEA R11, R0, R11, 0x6 ;  /* 0x0000000b000b7211 */ /* 0x008fc600078e30ff */
[----:B------:R-:W3:Y:S04]  /*26d0*/  LDS R19, [R27+0x8] ;  /* 0x000008001b137984 */ /* 0x000ee80000000800 */
[----:B------:R-:W3:Y:S04]  /*26e0*/  LDS R18, [R27+0xc] ;  /* 0x00000c001b127984 */ /* 0x000ee80000000800 */
[----:B------:R-:W3:Y:S04]  /*26f0*/  LDS R17, [R29] ;  /* 0x000000001d117984 */ /* 0x000ee80000000800 */
[----:B------:R-:W3:Y:S04]  /*2700*/  LDS R16, [R29+0x4] ;  /* 0x000004001d107984 */ /* 0x000ee80000000800 */
[----:B------:R-:W3:Y:S01]  /*2710*/  LDS R15, [R29+0x8] ;  /* 0x000008001d0f7984 */ /* 0x000ee20000000800 */
[----:B-1----:R-:W-:-:S03]  /*2720*/  FADD.FTZ R25, R25, R4 ;  /* 0x0000000419197221 */ /* 0x002fc60000010000 */
[----:B------:R-:W1:Y:S01]  /*2730*/  LDS R14, [R29+0xc] ;  /* 0x00000c001d0e7984 */ /* 0x000e620000000800 */
[----:B--2---:R-:W-:-:S03]  /*2740*/  FADD.FTZ R26, R26, R5 ;  /* 0x000000051a1a7221 */ /* 0x004fc60000010000 */
[----:B------:R-:W2:Y:S01]  /*2750*/  LDS R13, [R28] ;  /* 0x000000001c0d7984 */ /* 0x000ea20000000800 */
[----:B0-----:R-:W-:-:S03]  /*2760*/  FADD.FTZ R6, R23, R6 ;  /* 0x0000000617067221 */ /* 0x001fc60000010000 */
[----:B------:R-:W0:Y:S01]  /*2770*/  LDS R12, [R28+0x4] ;  /* 0x000004001c0c7984 */ /* 0x000e220000000800 */
[----:B----4-:R-:W-:-:S03]  /*2780*/  FADD.FTZ R7, R24, R7 ;  /* 0x0000000718077221 */ /* 0x010fc60000010000 */
[----:B------:R-:W4:Y:S01]  /*2790*/  LDS R10, [R28+0x8] ;  /* 0x000008001c0a7984 */ /* 0x000f220000000800 */
[----:B-----5:R-:W-:-:S03]  /*27a0*/  FADD.FTZ R22, R25, R22 ;  /* 0x0000001619167221 */ /* 0x020fc60000010000 */
[----:B------:R-:W5:Y:S01]  /*27b0*/  LDS R8, [R28+0xc] ;  /* 0x00000c001c087984 */ /* 0x000f620000000800 */
[----:B------:R-:W-:Y:S01]  /*27c0*/  FADD.FTZ R21, R26, R21 ;  /* 0x000000151a157221 */ /* 0x000fe20000010000 */
[----:B---3--:R-:W-:Y:S01]  /*27d0*/  FADD.FTZ R6, R6, R19 ;  /* 0x0000001306067221 */ /* 0x008fe20000010000 */
[----:B------:R-:W-:Y:S01]  /*27e0*/  FADD.FTZ R7, R7, R18 ;  /* 0x0000001207077221 */ /* 0x000fe20000010000 */
[----:B------:R-:W-:Y:S01]  /*27f0*/  FADD.FTZ R22, R22, R17 ;  /* 0x0000001116167221 */ /* 0x000fe20000010000 */
[----:B------:R-:W-:Y:S01]  /*2800*/  FADD.FTZ R21, R21, R16 ;  /* 0x0000001015157221 */ /* 0x000fe20000010000 */
[----:B------:R-:W-:Y:S01]  /*2810*/  FADD.FTZ R15, R6, R15 ;  /* 0x0000000f060f7221 */ /* 0x000fe20000010000 */
[----:B-1----:R-:W-:Y:S01]  /*2820*/  FADD.FTZ R7, R7, R14 ;  /* 0x0000000e07077221 */ /* 0x002fe20000010000 */
[----:B--2---:R-:W-:Y:S01]  /*2830*/  FADD.FTZ R4, R22, R13 ;  /* 0x0000000d16047221 */ /* 0x004fe20000010000 */
[----:B0-----:R-:W-:Y:S01]  /*2840*/  FADD.FTZ R5, R21, R12 ;  /* 0x0000000c15057221 */ /* 0x001fe20000010000 */
[----:B----4-:R-:W-:Y:S01]  /*2850*/  FADD.FTZ R6, R15, R10 ;  /* 0x0000000a0f067221 */ /* 0x010fe20000010000 */
[----:B-----5:R-:W-:Y:S01]  /*2860*/  FADD.FTZ R7, R7, R8 ;  /* 0x0000000807077221 */ /* 0x020fe20000010000 */
[----:B------:R-:W-:Y:S06]  /*2870*/  BRA.U UP0, `(.L_x_44) ;  /* 0xfffffffd00607547 */ /* 0x000fec000b83ffff */
.L_x_48:
[----:B------:R-:W-:-:S12]  /*2880*/  UIADD3 UR4, UPT, UPT, UR4, 0x1, URZ ;  /* 0x0000000104047890 */ /* 0x000fd8000fffe0ff */
.L_x_43:
[----:B------:R-:W-:-:S09]  /*2890*/  UISETP.NE.AND UP0, UPT, UR6, URZ, UPT ;  /* 0x000000ff0600728c */ /* 0x000fd2000bf05270 */
[----:B------:R-:W-:Y:S05]  /*28a0*/  BRA.U !UP0, `(.L_x_42) ;  /* 0x0000000108407547 */ /* 0x000fea000b800000 */
[----:B0-----:R-:W-:Y:S01]  /*28b0*/  IMAD R8, R0, UR4, R9 ;  /* 0x0000000400087c24 */ /* 0x001fe2000f8e0209 */
[----:B------:R-:W-:-:S04]  /*28c0*/  UIADD3 UR6, UPT, UPT, -UR6, URZ, URZ ;  /* 0x000000ff06067290 */ /* 0x000fc8000fffe1ff */
[----:B------:R-:W-:-:S04]  /*28d0*/  LEA R8, R8, UR5, 0x4 ;  /* 0x0000000508087c11 */ /* 0x000fc8000f8e20ff */
[----:B------:R-:W-:-:S07]  /*28e0*/  IADD3 R11, PT, PT, R8, 0x8, RZ ;  /* 0x00000008080b7810 */ /* 0x000fce0007ffe0ff */
.L_x_49:
[----:B------:R-:W0:Y:S01]  /*28f0*/  LDS R13, [R11+-0x8] ;  /* 0xfffff8000b0d7984 */ /* 0x000e220000000800 */
[----:B------:R-:W-:-:S03]  /*2900*/  UIADD3 UR6, UPT, UPT, UR6, 0x1, URZ ;  /* 0x0000000106067890 */ /* 0x000fc6000fffe0ff */
[----:B------:R-:W1:Y:S01]  /*2910*/  LDS R8, [R11+-0x4] ;  /* 0xfffffc000b087984 */ /* 0x000e620000000800 */
[----:B------:R-:W-:-:S03]  /*2920*/  UISETP.NE.AND UP0, UPT, UR6, URZ, UPT ;  /* 0x000000ff0600728c */ /* 0x000fc6000bf05270 */
[----:B------:R-:W2:Y:S04]  /*2930*/  LDS R15, [R11] ;  /* 0x000000000b0f7984 */ /* 0x000ea80000000800 */
[----:B------:R3:W4:Y:S02]  /*2940*/  LDS R10, [R11+0x4] ;  /* 0x000004000b0a7984 */ /* 0x0007240000000800 */
[----:B---3--:R-:W-:Y:S01]  /*2950*/  LEA R11, R0, R11, 0x4 ;  /* 0x0000000b000b7211 */ /* 0x008fe200078e20ff */
[----:B0-----:R-:W-:Y:S01]  /*2960*/  FADD.FTZ R4, R13, R4 ;  /* 0x000000040d047221 */ /* 0x001fe20000010000 */
[----:B-1----:R-:W-:Y:S01]  /*2970*/  FADD.FTZ R5, R8, R5 ;  /* 0x0000000508057221 */ /* 0x002fe20000010000 */
[----:B--2---:R-:W-:Y:S01]  /*2980*/  FADD.FTZ R6, R15, R6 ;  /* 0x000000060f067221 */ /* 0x004fe20000010000 */
[----:B----4-:R-:W-:Y:S01]  /*2990*/  FADD.FTZ R7, R10, R7 ;  /* 0x000000070a077221 */ /* 0x010fe20000010000 */
[----:B------:R-:W-:Y:S06]  /*29a0*/  BRA.U UP0, `(.L_x_49) ;  /* 0xfffffffd00d07547 */ /* 0x000fec000b83ffff */
.L_x_42:
[----:B------:R-:W-:-:S09]  /*29b0*/  UISETP.NE.AND UP0, UPT, UR8, 0x1, UPT ;  /* 0x000000010800788c */ /* 0x000fd2000bf05270 */
[----:B------:R-:W-:Y:S05]  /*29c0*/  BRA.U UP0, `(.L_x_50) ;  /* 0x0000000100307547 */ /* 0x000fea000b800000 */
[----:B------:R-:W1:Y:S01]  /*29d0*/  LDC.64 R2, c[0x0][0x3b0] ;  /* 0x0000ec00ff027b82 */ /* 0x000e620000000a00 */
[----:B0-----:R-:W-:Y:S01]  /*29e0*/  FMUL.FTZ R8, R4, 1 ;  /* 0x3f80000004087820 */ /* 0x001fe20000410000 */
[----:B------:R-:W-:Y:S01]  /*29f0*/  FMUL.FTZ R10, R5, 1 ;  /* 0x3f800000050a7820 */ /* 0x000fe20000410000 */
[----:B------:R-:W-:Y:S01]  /*2a00*/  FMUL.FTZ R4, R6, 1 ;  /* 0x3f80000006047820 */ /* 0x000fe20000410000 */
[----:B------:R-:W-:-:S03]  /*2a10*/  FMUL.FTZ R7, R7, 1 ;  /* 0x3f80000007077820 */ /* 0x000fc60000410000 */
[----:B------:R-:W-:Y:S08]  /*2a20*/  F2F.F64.F32 R8, R8 ;  /* 0x0000000800087310 */ /* 0x000ff00000201800 */
[----:B------:R-:W-:Y:S08]  /*2a30*/  F2F.F64.F32 R10, R10 ;  /* 0x0000000a000a7310 */ /* 0x000ff00000201800 */
[----:B------:R-:W-:Y:S01]  /*2a40*/  F2F.F64.F32 R4, R4 ;  /* 0x0000000400047310 */ /* 0x000fe20000201800 */
[----:B-1----:R-:W-:-:S07]  /*2a50*/  IMAD.WIDE R20, R20, 0x20, R2 ;  /* 0x0000002014147825 */ /* 0x002fce00078e0202 */
[----:B------:R-:W0:Y:S02]  /*2a60*/  F2F.F64.F32 R6, R7 ;  /* 0x0000000700067310 */ /* 0x000e240000201800 */
[----:B0-----:R-:W-:Y:S01]  /*2a70*/  STG.E.ENL2.256 desc[UR10][R20.64], R8, R4 ;  /* 0xf80000081404797f */ /* 0x001fe2000f12180a */
[----:B------:R-:W-:Y:S05]  /*2a80*/  EXIT ;  /* 0x000000000000794d */ /* 0x000fea0003800000 */
.L_x_50:
[----:B------:R-:W1:Y:S08]  /*2a90*/  LDC R13, c[0x0][0x390] ;  /* 0x0000e400ff0d7b82 */ /* 0x000e700000000800 */
[----:B------:R-:W2:Y:S01]  /*2aa0*/  LDC.64 R10, c[0x0][0x3a0] ;  /* 0x0000e800ff0a7b82 */ /* 0x000ea20000000a00 */
[----:B-1----:R-:W-:-:S04]  /*2ab0*/  IMAD R13, R13, UR13, RZ ;  /* 0x0000000d0d0d7c24 */ /* 0x002fc8000f8e02ff */
[----:B--2---:R-:W-:-:S04]  /*2ac0*/  IMAD.WIDE.U32 R10, R13, 0x4, R10 ;  /* 0x000000040d0a7825 */ /* 0x004fc800078e000a */
[----:B------:R-:W-:-:S05]  /*2ad0*/  IMAD.WIDE R10, R20, 0x10, R10 ;  /* 0x00000010140a7825 */ /* 0x000fca00078e020a */
[----:B------:R1:W-:Y:S02]  /*2ae0*/  STG.E.128 desc[UR10][R10.64], R4 ;  /* 0x000000040a007986 */ /* 0x0003e4000c101d0a */
.L_x_41:
[----:B------:R-:W-:Y:S05]  /*2af0*/  BSYNC.RECONVERGENT B0 ;  /* 0x0000000000007941 */ /* 0x000fea0003800200 */
.L_x_40:
[----:B------:R-:W-:Y:S01]  /*2b00*/  LOP3.LUT P0, RZ, R9, R3, RZ, 0xfc, !PT ;  /* 0x0000000309ff7212 */ /* 0x000fe2000780fcff */
[----:B------:R-:W-:Y:S06]  /*2b10*/  MEMBAR.SC.GPU ;  /* 0x0000000000007992 */ /* 0x000fec0000002000 */
[----:B------:R-:W-:-:S00]  /*2b20*/  ERRBAR ;  /* 0x00000000000079ab */ /* 0x000fc00000000000 */
[----:B------:R-:W-:Y:S06]  /*2b30*/  CGAERRBAR ;  /* 0x00000000000075ab */ /* 0x000fec0000000000 */
[----:B------:R-:W-:Y:S01]  /*2b40*/  CCTL.IVALL ;  /* 0x00000000ff00798f */ /* 0x000fe20002000000 */
[----:B------:R-:W-:Y:S05]  /*2b50*/  WARPSYNC.ALL ;  /* 0x0000000000007948 */ /* 0x000fea0003800000 */
[----:B------:R-:W-:Y:S06]  /*2b60*/  BAR.SYNC.DEFER_BLOCKING 0x0 ;  /* 0x0000000000007b1d */ /* 0x000fec0000010000 */
[----:B------:R-:W-:Y:S04]  /*2b70*/  BSSY.RECONVERGENT B0, `(.L_x_51) ;  /* 0x0000014000007945 */ /* 0x000fe80003800200 */
[----:B------:R-:W-:Y:S05]  /*2b80*/  @P0 BRA `(.L_x_52) ;  /* 0x0000000000480947 */ /* 0x000fea0003800000 */
[----:B------:R-:W2:Y:S01]  /*2b90*/  S2R R9, SR_LANEID ;  /* 0x0000000000097919 */ /* 0x000ea20000000000 */
[----:B------:R-:W-:Y:S01]  /*2ba0*/  VOTEU.ANY UR4, UPT, PT ;  /* 0x0000000000047886 */ /* 0x000fe200038e0100 */
[----:B01----:R-:W0:Y:S01]  /*2bb0*/  LDC.64 R4, c[0x0][0x3a8] ;  /* 0x0000ea00ff047b82 */ /* 0x003e220000000a00 */
[----:B------:R-:W2:Y:S08]  /*2bc0*/  FLO.U32 R6, UR4 ;  /* 0x0000000400067d00 */ /* 0x000eb000080e0000 */
[----:B------:R-:W1:Y:S01]  /*2bd0*/  POPC R7, UR4 ;  /* 0x0000000400077d09 */ /* 0x000e620008000000 */
[----:B0-----:R-:W-:Y:S01]  /*2be0*/  IMAD.WIDE.U32 R4, R2, 0x4, R4 ;  /* 0x0000000402047825 */ /* 0x001fe200078e0004 */
[----:B--2---:R-:W-:-:S13]  /*2bf0*/  ISETP.EQ.U32.AND P0, PT, R6, R9, PT ;  /* 0x000000090600720c */ /* 0x004fda0003f02070 */
[----:B-1----:R-:W2:Y:S01]  /*2c00*/  @P0 ATOMG.E.ADD.STRONG.GPU PT, R5, desc[UR10][R4.64], R7 ;  /* 0x80000007040509a8 */ /* 0x002ea200081ef10a */
[----:B------:R-:W-:Y:S01]  /*2c10*/  UIADD3 UR6, UPT, UPT, UR8, -0x1, URZ ;  /* 0xffffffff08067890 */ /* 0x000fe2000fffe0ff */
[----:B------:R-:W0:Y:S02]  /*2c20*/  S2R R2, SR_LTMASK ;  /* 0x0000000000027919 */ /* 0x000e240000003900 */
[----:B0-----:R-:W-:Y:S01]  /*2c30*/  LOP3.LUT R2, R2, UR4, RZ, 0xc0, !PT ;  /* 0x0000000402027c12 */ /* 0x001fe2000f8ec0ff */
[----:B------:R-:W-:-:S03]  /*2c40*/  ULEA UR4, UR12, UR9, 0x18 ;  /* 0x000000090c047291 */ /* 0x000fc6000f8ec0ff */
[----:B------:R-:W0:Y:S01]  /*2c50*/  POPC R9, R2 ;  /* 0x0000000200097309 */ /* 0x000e220000000000 */
[----:B--2---:R-:W0:Y:S02]  /*2c60*/  SHFL.IDX PT, R0, R5, R6, 0x1f ;  /* 0x00001f0605007589 */ /* 0x004e2400000e0000 */
[----:B0-----:R-:W-:-:S04]  /*2c70*/  IADD3 R0, PT, PT, R0, R9, RZ ;  /* 0x0000000900007210 */ /* 0x001fc80007ffe0ff */
[----:B------:R-:W-:-:S04]  /*2c80*/  ISETP.NE.AND P0, PT, R0, UR6, PT ;  /* 0x0000000600007c0c */ /* 0x000fc8000bf05270 */
[----:B------:R-:W-:-:S05]  /*2c90*/  SEL R0, RZ, 0x1, P0 ;  /* 0x00000001ff007807 */ /* 0x000fca0000000000 */
[----:B------:R2:W-:Y:S04]  /*2ca0*/  STS.U8 [UR4], R0 ;  /* 0x00000000ff007988 */ /* 0x0005e80008000004 */
.L_x_52:
[----:B------:R-:W-:Y:S05]  /*2cb0*/  BSYNC.RECONVERGENT B0 ;  /* 0x0000000000007941 */ /* 0x000fea0003800200 */
.L_x_51:
[----:B------:R-:W-:Y:S01]  /*2cc0*/  BAR.SYNC.DEFER_BLOCKING 0x0 ;  /* 0x0000000000007b1d */ /* 0x000fe20000010000 */
[----:B------:R-:W-:-:S09]  /*2cd0*/  ULEA UR4, UR12, UR9, 0x18 ;  /* 0x000000090c047291 */ /* 0x000fd2000f8ec0ff */
[----:B--2---:R-:W2:Y:S02]  /*2ce0*/  LDS.U8 R0, [UR4] ;  /* 0x00000004ff007984 */ /* 0x004ea40008000000 */
[----:B--2---:R-:W-:-:S04]  /*2cf0*/  ISETP.NE.AND P0, PT, R0, RZ, PT ;  /* 0x000000ff0000720c */ /* 0x004fc80003f05270 */
[----:B------:R-:W-:-:S13]  /*2d00*/  ISETP.NE.OR P0, PT, R3, RZ, !P0 ;  /* 0x000000ff0300720c */ /* 0x000fda0004705670 */
[----:B------:R-:W-:Y:S05]  /*2d10*/  @P0 EXIT ;  /* 0x000000000000094d */ /* 0x000fea0003800000 */
[----:B------:R-:W-:Y:S01]  /*2d20*/  UISETP.GE.U32.AND UP0, UPT, UR8, 0x4, UPT ;  /* 0x000000040800788c */ /* 0x000fe2000bf06070 */
[----:B------:R-:W-:Y:S01]  /*2d30*/  HFMA2 R28, -RZ, RZ, 0, 0 ;  /* 0x00000000ff1c7431 */ /* 0x000fe200000001ff */
[----:B------:R-:W-:Y:S02]  /*2d40*/  CS2R R26, SRZ ;  /* 0x00000000001a7805 */ /* 0x000fe4000001ff00 */
[----:B------:R-:W-:Y:S01]  /*2d50*/  MOV R25, RZ ;  /* 0x000000ff00197202 */ /* 0x000fe20000000f00 */
[----:B------:R-:W-:Y:S01]  /*2d60*/  ULOP3.LUT UR5, UR8, 0x3, URZ, 0xc0, !UPT ;  /* 0x0000000308057892 */ /* 0x000fe2000f8ec0ff */
[----:B------:R-:W-:-:S03]  /*2d70*/  UMOV UR4, URZ ;  /* 0x000000ff00047c82 */ /* 0x000fc60008000000 */
[----:B------:R-:W-:Y:S08]  /*2d80*/  BRA.U !UP0, `(.L_x_53) ;  /* 0x0000000108cc7547 */ /* 0x000ff0000b800000 */
[----:B------:R-:W2:Y:S01]  /*2d90*/  LDC R2, c[0x0][0x390] ;  /* 0x0000e400ff027b82 */ /* 0x000ea20000000800 */
[----:B------:R-:W-:Y:S01]  /*2da0*/  ULOP3.LUT UR6, UR8, 0xfffffffc, URZ, 0xc0, !UPT ;  /* 0xfffffffc08067892 */ /* 0x000fe2000f8ec0ff */
[----:B------:R-:W-:Y:S01]  /*2db0*/  MOV R28, RZ ;  /* 0x000000ff001c7202 */ /* 0x000fe20000000f00 */
[----:B------:R-:W-:Y:S01]  /*2dc0*/  ULOP3.LUT UR4, UR8, 0xfffc, URZ, 0xc0, !UPT ;  /* 0x0000fffc08047892 */ /* 0x000fe2000f8ec0ff */
[----:B------:R-:W-:Y:S01]  /*2dd0*/  MOV R0, RZ ;  /* 0x000000ff00007202 */ /* 0x000fe20000000f00 */
[----:B------:R-:W-:-:S03]  /*2de0*/  UIADD3 UR6, UPT, UPT, -UR6, URZ, URZ ;  /* 0x000000ff06067290 */ /* 0x000fc6000fffe1ff */
[----:B------:R-:W3:Y:S08]  /*2df0*/  LDC R21, c[0x0][0x390] ;  /* 0x0000e400ff157b82 */ /* 0x000ef00000000800 */
[----:B------:R-:W4:Y:S01]  /*2e00*/  LDC.64 R22, c[0x0][0x3a0] ;  /* 0x0000e800ff167b82 */ /* 0x000f220000000a00 */
[C---:B--2---:R-:W-:Y:S02]  /*2e10*/  SHF.L.U32 R3, R2.reuse, 0x1, RZ ;  /* 0x0000000102037819 */ /* 0x044fe400000006ff */
[----:B------:R-:W-:-:S07]  /*2e20*/  LEA R24, R2, R2, 0x1 ;  /* 0x0000000202187211 */ /* 0x000fce00078e08ff */
.L_x_54:
[----:B01-3--:R-:W-:Y:S02]  /*2e30*/  SHF.R.S32.HI R4, RZ, 0x1f, R21 ;  /* 0x0000001fff047819 */ /* 0x00bfe40000011415 */
[----:B------:R-:W-:Y:S02]  /*2e40*/  LEA.HI.SX32 R5, R0, R20, 0x1e ;  /* 0x0000001400057211 */ /* 0x000fe400078ff2ff */
[----:B------:R-:W-:Y:S02]  /*2e50*/  SHF.R.S32.HI R6, RZ, 0x1f, R3 ;  /* 0x0000001fff067819 */ /* 0x000fe40000011403 */
[----:B------:R-:W-:Y:S01]  /*2e60*/  LEA.HI R7, R4, R21, RZ, 0x2 ;  /* 0x0000001504077211 */ /* 0x000fe200078f10ff */
[----:B----4-:R-:W-:Y:S01]  /*2e70*/  IMAD.WIDE R4, R5, 0x10, R22 ;  /* 0x0000001005047825 */ /* 0x010fe200078e0216 */
[----:B------:R-:W-:Y:S02]  /*2e80*/  SHF.R.S32.HI R11, RZ, 0x1f, R24 ;  /* 0x0000001fff0b7819 */ /* 0x000fe40000011418 */
[----:B------:R-:W-:-:S02]  /*2e90*/  LEA.HI R9, R6, R3, RZ, 0x2 ;  /* 0x0000000306097211 */ /* 0x000fc400078f10ff */
[----:B------:R-:W-:Y:S02]  /*2ea0*/  LEA.HI.SX32 R7, R7, R20, 0x1e ;  /* 0x0000001407077211 */ /* 0x000fe400078ff2ff */
[----:B------:R-:W-:Y:S02]  /*2eb0*/  LEA.HI R11, R11, R24, RZ, 0x2 ;  /* 0x000000180b0b7211 */ /* 0x000fe400078f10ff */
[-C--:B------:R-:W-:Y:S01]  /*2ec0*/  LEA.HI.SX32 R13, R9, R20.reuse, 0x1e ;  /* 0x00000014090d7211 */ /* 0x080fe200078ff2ff */
[--C-:B------:R-:W-:Y:S02]  /*2ed0*/  IMAD.WIDE R8, R7, 0x10, R22.reuse ;  /* 0x0000001007087825 */ /* 0x100fe400078e0216 */
[----:B------:R-:W2:Y:S01]  /*2ee0*/  LDG.E.128 R4, desc[UR10][R4.64] ;  /* 0x0000000a04047981 */ /* 0x000ea2000c1e1d00 */
[----:B------:R-:W-:Y:S01]  /*2ef0*/  LEA.HI.SX32 R17, R11, R20, 0x1e ;  /* 0x000000140b117211 */ /* 0x000fe200078ff2ff */
[--C-:B------:R-:W-:Y:S02]  /*2f00*/  IMAD.WIDE R12, R13, 0x10, R22.reuse ;  /* 0x000000100d0c7825 */ /* 0x100fe400078e0216 */
[----:B------:R-:W3:Y:S02]  /*2f10*/  LDG.E.128 R8, desc[UR10][R8.64] ;  /* 0x0000000a08087981 */ /* 0x000ee4000c1e1d00 */
[----:B------:R-:W-:-:S02]  /*2f20*/  IMAD.WIDE R16, R17, 0x10, R22 ;  /* 0x0000001011107825 */ /* 0x000fc400078e0216 */
[----:B------:R-:W4:Y:S04]  /*2f30*/  LDG.E.128 R12, desc[UR10][R12.64] ;  /* 0x0000000a0c0c7981 */ /* 0x000f28000c1e1d00 */
[----:B------:R-:W5:Y:S01]  /*2f40*/  LDG.E.128 R16, desc[UR10][R16.64] ;  /* 0x0000000a10107981 */ /* 0x000f62000c1e1d00 */
[----:B------:R-:W-:Y:S01]  /*2f50*/  UIADD3 UR6, UPT, UPT, UR6, 0x4, URZ ;  /* 0x0000000406067890 */ /* 0x000fe2000fffe0ff */
[C---:B------:R-:W-:Y:S02]  /*2f60*/  LEA R0, R2.reuse, R0, 0x2 ;  /* 0x0000000002007211 */ /* 0x040fe400078e10ff */
[C---:B------:R-:W-:Y:S01]  /*2f70*/  LEA R21, R2.reuse, R21, 0x2 ;  /* 0x0000001502157211 */ /* 0x040fe200078e10ff */
[----:B------:R-:W-:Y:S01]  /*2f80*/  UISETP.NE.AND UP0, UPT, UR6, URZ, UPT ;  /* 0x000000ff0600728c */ /* 0x000fe2000bf05270 */
[----:B------:R-:W-:-:S02]  /*2f90*/  LEA R3, R2, R3, 0x2 ;  /* 0x0000000302037211 */ /* 0x000fc400078e10ff */
[----:B------:R-:W-:Y:S01]  /*2fa0*/  LEA R24, R2, R24, 0x2 ;  /* 0x0000001802187211 */ /* 0x000fe200078e10ff */
[----:B--2---:R-:W-:Y:S01]  /*2fb0*/  FADD.FTZ R30, R5, R27 ;  /* 0x0000001b051e7221 */ /* 0x004fe20000010000 */
[----:B------:R-:W-:Y:S01]  /*2fc0*/  FADD.FTZ R25, R4, R25 ;  /* 0x0000001904197221 */ /* 0x000fe20000010000 */
[----:B------:R-:W-:Y:S01]  /*2fd0*/  FADD.FTZ R27, R6, R26 ;  /* 0x0000001a061b7221 */ /* 0x000fe20000010000 */
[----:B------:R-:W-:Y:S01]  /*2fe0*/  FADD.FTZ R28, R7, R28 ;  /* 0x0000001c071c7221 */ /* 0x000fe20000010000 */
[----:B---3--:R-:W-:Y:S01]  /*2ff0*/  FADD.FTZ R30, R30, R9 ;  /* 0x000000091e1e7221 */ /* 0x008fe20000010000 */
[----:B------:R-:W-:Y:S01]  /*3000*/  FADD.FTZ R25, R25, R8 ;  /* 0x0000000819197221 */ /* 0x000fe20000010000 */
[----:B------:R-:W-:Y:S01]  /*3010*/  FADD.FTZ R27, R27, R10 ;  /* 0x0000000a1b1b7221 */ /* 0x000fe20000010000 */
[----:B------:R-:W-:Y:S01]  /*3020*/  FADD.FTZ R28, R28, R11 ;  /* 0x0000000b1c1c7221 */ /* 0x000fe20000010000 */
[----:B----4-:R-:W-:Y:S01]  /*3030*/  FADD.FTZ R30, R30, R13 ;  /* 0x0000000d1e1e7221 */ /* 0x010fe20000010000 */
[----:B------:R-:W-:Y:S01]  /*3040*/  FADD.FTZ R25, R25, R12 ;  /* 0x0000000c19197221 */ /* 0x000fe20000010000 */
[----:B------:R-:W-:Y:S01]  /*3050*/  FADD.FTZ R5, R27, R14 ;  /* 0x0000000e1b057221 */ /* 0x000fe20000010000 */
[----:B------:R-:W-:Y:S01]  /*3060*/  FADD.FTZ R28, R28, R15 ;  /* 0x0000000f1c1c7221 */ /* 0x000fe20000010000 */
[----:B-----5:R-:W-:Y:S01]  /*3070*/  FADD.FTZ R27, R30, R17 ;  /* 0x000000111e1b7221 */ /* 0x020fe20000010000 */
[----:B------:R-:W-:Y:S01]  /*3080*/  FADD.FTZ R25, R25, R16 ;  /* 0x0000001019197221 */ /* 0x000fe20000010000 */
[----:B------:R-:W-:Y:S01]  /*3090*/  FADD.FTZ R26, R5, R18 ;  /* 0x00000012051a7221 */ /* 0x000fe20000010000 */
[----:B------:R-:W-:Y:S01]  /*30a0*/  FADD.FTZ R28, R28, R19 ;  /* 0x000000131c1c7221 */ /* 0x000fe20000010000 */
[----:B------:R-:W-:Y:S06]  /*30b0*/  BRA.U UP0, `(.L_x_54) ;  /* 0xfffffffd005c7547 */ /* 0x000fec000b83ffff */
.L_x_53:
[----:B------:R-:W-:-:S09]  /*30c0*/  UISETP.NE.AND UP0, UPT, UR5, URZ, UPT ;  /* 0x000000ff0500728c */ /* 0x000fd2000bf05270 */
[----:B------:R-:W-:Y:S05]  /*30d0*/  BRA.U !UP0, `(.L_x_55) ;  /* 0x0000000108487547 */ /* 0x000fea000b800000 */
[----:B------:R-:W2:Y:S01]  /*30e0*/  LDCU UR6, c[0x0][0x390] ;  /* 0x00007200ff0677ac */ /* 0x000ea20008000800 */
[----:B------:R-:W3:Y:S01]  /*30f0*/  LDC.64 R2, c[0x0][0x3a0] ;  /* 0x0000e800ff027b82 */ /* 0x000ee20000000a00 */
[----:B------:R-:W-:Y:S02]  /*3100*/  UIADD3 UR5, UPT, UPT, -UR5, URZ, URZ ;  /* 0x000000ff05057290 */ /* 0x000fe4000fffe1ff */
[----:B--2---:R-:W-:-:S06]  /*3110*/  UIMAD UR4, UR4, UR6, URZ ;  /* 0x00000006040472a4 */ /* 0x004fcc000f8e02ff */
[----:B------:R-:W-:-:S07]  /*3120*/  MOV R0, UR4 ;  /* 0x0000000400007c02 */ /* 0x000fce0008000f00 */
.L_x_56:
[----:B01----:R-:W-:-:S04]  /*3130*/  SHF.R.S32.HI R5, RZ, 0x1f, R0 ;  /* 0x0000001fff057819 */ /* 0x003fc80000011400 */
[----:B------:R-:W-:-:S04]  /*3140*/  LEA.HI R5, R5, R0, RZ, 0x2 ;  /* 0x0000000005057211 */ /* 0x000fc800078f10ff */
[----:B------:R-:W-:-:S05]  /*3150*/  LEA.HI.SX32 R5, R5, R20, 0x1e ;  /* 0x0000001405057211 */ /* 0x000fca00078ff2ff */
[----:B---3--:R-:W-:-:S06]  /*3160*/  IMAD.WIDE R4, R5, 0x10, R2 ;  /* 0x0000001005047825 */ /* 0x008fcc00078e0202 */
[----:B------:R-:W2:Y:S01]  /*3170*/  LDG.E.128 R4, desc[UR10][R4.64] ;  /* 0x0000000a04047981 */ /* 0x000ea2000c1e1d00 */
[----:B------:R-:W-:Y:S01]  /*3180*/  UIADD3 UR5, UPT, UPT, UR5, 0x1, URZ ;  /* 0x0000000105057890 */ /* 0x000fe2000fffe0ff */
[----:B------:R-:W-:-:S03]  /*3190*/  IADD3 R0, PT, PT, R0, UR6, RZ ;  /* 0x0000000600007c10 */ /* 0x000fc6000fffe0ff */
[----:B------:R-:W-:Y:S01]  /*31a0*/  UISETP.NE.AND UP0, UPT, UR5, URZ, UPT ;  /* 0x000000ff0500728c */ /* 0x000fe2000bf05270 */
[----:B--2---:R-:W-:Y:S01]  /*31b0*/  FADD.FTZ R25, R4, R25 ;  /* 0x0000001904197221 */ /* 0x004fe20000010000 */
[----:B------:R-:W-:Y:S01]  /*31c0*/  FADD.FTZ R27, R5, R27 ;  /* 0x0000001b051b7221 */ /* 0x000fe20000010000 */
[----:B------:R-:W-:Y:S01]  /*31d0*/  FADD.FTZ R26, R6, R26 ;  /* 0x0000001a061a7221 */ /* 0x000fe20000010000 */
[----:B------:R-:W-:-:S05]  /*31e0*/  FADD.FTZ R28, R7, R28 ;  /* 0x0000001c071c7221 */ /* 0x000fca0000010000 */
[----:B------:R-:W-:Y:S05]  /*31f0*/  BRA.U UP0, `(.L_x_56) ;  /* 0xfffffffd00cc7547 */ /* 0x000fea000b83ffff */
.L_x_55:
[----:B------:R-:W2:Y:S01]  /*3200*/  LDC.64 R2, c[0x0][0x3b0] ;  /* 0x0000ec00ff027b82 */ /* 0x000ea20000000a00 */
[----:B01----:R-:W-:Y:S01]  /*3210*/  FMUL.FTZ R4, R25, 1 ;  /* 0x3f80000019047820 */ /* 0x003fe20000410000 */
[----:B------:R-:W-:Y:S01]  /*3220*/  FMUL.FTZ R6, R27, 1 ;  /* 0x3f8000001b067820 */ /* 0x000fe20000410000 */
[----:B------:R-:W-:Y:S01]  /*3230*/  FMUL.FTZ R8, R26, 1 ;  /* 0x3f8000001a087820 */ /* 0x000fe20000410000 */
[----:B------:R-:W-:-:S03]  /*3240*/  FMUL.FTZ R10, R28, 1 ;  /* 0x3f8000001c0a7820 */ /* 0x000fc60000410000 */
[----:B------:R-:W-:Y:S08]  /*3250*/  F2F.F64.F32 R4, R4 ;  /* 0x0000000400047310 */ /* 0x000ff00000201800 */
[----:B------:R-:W-:Y:S08]  /*3260*/  F2F.F64.F32 R6, R6 ;  /* 0x0000000600067310 */ /* 0x000ff00000201800 */
[----:B------:R-:W-:Y:S01]  /*3270*/  F2F.F64.F32 R8, R8 ;  /* 0x0000000800087310 */ /* 0x000fe20000201800 */
[----:B--2---:R-:W-:-:S07]  /*3280*/  IMAD.WIDE R2, R20, 0x20, R2 ;  /* 0x0000002014027825 */ /* 0x004fce00078e0202 */
[----:B------:R-:W0:Y:S02]  /*3290*/  F2F.F64.F32 R10, R10 ;  /* 0x0000000a000a7310 */ /* 0x000e240000201800 */
[----:B0-----:R-:W-:Y:S01]  /*32a0*/  STG.E.ENL2.256 desc[UR10][R2.64], R4, R8 ;  /* 0xf80000040208797f */ /* 0x001fe2000f12180a */
[----:B------:R-:W-:Y:S05]  /*32b0*/  EXIT ;  /* 0x000000000000794d */ /* 0x000fea0003800000 */
.L_x_57:
        /* <DEDUP_REMOVED lines=12> */
.L_x_307:


//--------------------- .text._Z13biasAdd_bpropIdLi4EEvPT_iiPVfPiS1_ --------------------------
	.section	.text._Z13biasAdd_bpropIdLi4EEvPT_iiPVfPiS1_,"ax",@progbits
	.align	128
        .global         _Z13biasAdd_bpropIdLi4EEvPT_iiPVfPiS1_
        .type           _Z13biasAdd_bpropIdLi4EEvPT_iiPVfPiS1_,@function
        .size           _Z13biasAdd_bpropIdLi4EEvPT_iiPVfPiS1_,(.L_x_308 - _Z13biasAdd_bpropIdLi4EEvPT_iiPVfPiS1_)
        .other          _Z13biasAdd_bpropIdLi4EEvPT_iiPVfPiS1_,@"STO_CUDA_ENTRY STV_DEFAULT"
_Z13biasAdd_bpropIdLi4EEvPT_iiPVfPiS1_:
.text._Z13biasAdd_bpropIdLi4EEvPT_iiPVfPiS1_:
[----:B------:R-:W-:Y:S08]  /*0000*/  LDC R1, c[0x0][0x37c] ;  /* 0x0000df00ff017b82 */ /* 0x000ff00000000800 */
[----:B------:R-:W0:Y:S01]  /*0010*/  LDC R22, c[0x0][0x360] ;  /* 0x0000d800ff167b82 */ /* 0x000e220000000800 */
[----:B------:R-:W1:Y:S01]  /*0020*/  LDCU UR13, c[0x0][0x374] ;  /* 0x00006e80ff0d77ac */ /* 0x000e620008000800 */
[----:B------:R-:W0:Y:S01]  /*0030*/  S2R R20, SR_CTAID.X ;  /* 0x0000000000147919 */ /* 0x000e220000002500 */
[----:B------:R-:W-:Y:S01]  /*0040*/  BSSY.RECONVERGENT B0, `(.L_x_58) ;  /* 0x000008b000007945 */ /* 0x000fe20003800200 */
[----:B------:R-:W2:Y:S01]  /*0050*/  LDCU UR14, c[0x0][0x364] ;  /* 0x00006c80ff0e77ac */ /* 0x000ea20008000800 */
[----:B------:R-:W0:Y:S03]  /*0060*/  S2R R21, SR_TID.X ;  /* 0x0000000000157919 */ /* 0x000e260000002100 */
[----:B------:R-:W3:Y:S01]  /*0070*/  LDC.64 R2, c[0x0][0x388] ;  /* 0x0000e200ff027b82 */ /* 0x000ee20000000a00 */
[----:B------:R-:W4:Y:S01]  /*0080*/  LDCU.64 UR8, c[0x0][0x358] ;  /* 0x00006b00ff0877ac */ /* 0x000f220008000a00 */
[----:B------:R-:W0:Y:S06]  /*0090*/  LDCU.64 UR16, c[0x0][0x380] ;  /* 0x00007000ff1077ac */ /* 0x000e2c0008000a00 */
[----:B------:R-:W3:Y:S01]  /*00a0*/  S2UR UR4, SR_CTAID.Y ;  /* 0x00000000000479c3 */ /* 0x000ee20000002600 */
[----:B------:R-:W0:Y:S01]  /*00b0*/  LDCU.64 UR18, c[0x0][0x380] ;  /* 0x00007000ff1277ac */ /* 0x000e220008000a00 */
[----:B-1----:R-:W1:Y:S01]  /*00c0*/  I2F.U32.RP R0, UR13 ;  /* 0x0000000d00007d06 */ /* 0x002e620008209000 */
[----:B------:R-:W-:Y:S01]  /*00d0*/  ISETP.NE.U32.AND P2, PT, RZ, UR13, PT ;  /* 0x0000000dff007c0c */ /* 0x000fe2000bf45070 */
[----:B------:R-:W-:-:S02]  /*00e0*/  UIADD3 UR7, UPT, UPT, UR13, -0x1, URZ ;  /* 0xffffffff0d077890 */ /* 0x000fc4000fffe0ff */
[----:B--2---:R-:W-:-:S04]  /*00f0*/  UIADD3 UR10, UPT, UPT, UR14, -0x1, URZ ;  /* 0xffffffff0e0a7890 */ /* 0x004fc8000fffe0ff */
[----:B------:R-:W2:Y:S08]  /*0100*/  I2F.U32.RP R6, UR14 ;  /* 0x0000000e00067d06 */ /* 0x000eb00008209000 */
[----:B-1----:R-:W1:Y:S01]  /*0110*/  MUFU.RCP R0, R0 ;  /* 0x0000000000007308 */ /* 0x002e620000001000 */
[----:B---3--:R-:W-:-:S07]  /*0120*/  IMAD R23, R2, UR4, RZ ;  /* 0x0000000402177c24 */ /* 0x008fce000f8e02ff */
[----:B--2---:R-:W-:Y:S01]  /*0130*/  MUFU.RCP R6, R6 ;  /* 0x0000000600067308 */ /* 0x004fe20000001000 */
[----:B-1----:R-:W-:Y:S02]  /*0140*/  IADD3 R4, PT, PT, R0, 0xffffffe, RZ ;  /* 0x0ffffffe00047810 */ /* 0x002fe40007ffe0ff */
[----:B------:R-:W-:-:S05]  /*0150*/  IADD3 R0, PT, PT, R3, UR7, RZ ;  /* 0x0000000703007c10 */ /* 0x000fca000fffe0ff */
[----:B------:R1:W2:Y:S02]  /*0160*/  F2I.FTZ.U32.TRUNC.NTZ R5, R4 ;  /* 0x0000000400057305 */ /* 0x0002a4000021f000 */
[----:B-1----:R-:W-:Y:S01]  /*0170*/  HFMA2 R4, -RZ, RZ, 0, 0 ;  /* 0x00000000ff047431 */ /* 0x002fe200000001ff */
[----:B--2---:R-:W-:-:S05]  /*0180*/  IADD3 R7, PT, PT, RZ, -R5, RZ ;  /* 0x80000005ff077210 */ /* 0x004fca0007ffe0ff */
[----:B------:R-:W-:-:S04]  /*0190*/  IMAD R7, R7, UR13, RZ ;  /* 0x0000000d07077c24 */ /* 0x000fc8000f8e02ff */
[----:B------:R-:W-:Y:S01]  /*01a0*/  IMAD.HI.U32 R5, R5, R7, R4 ;  /* 0x0000000705057227 */ /* 0x000fe200078e0004 */
[----:B------:R-:W-:-:S05]  /*01b0*/  IADD3 R4, PT, PT, R6, 0xffffffe, RZ ;  /* 0x0ffffffe06047810 */ /* 0x000fca0007ffe0ff */
[----:B------:R-:W-:-:S05]  /*01c0*/  IMAD.HI.U32 R8, R5, R0, RZ ;  /* 0x0000000005087227 */ /* 0x000fca00078e00ff */
[----:B------:R-:W-:-:S05]  /*01d0*/  IADD3 R5, PT, PT, -R8, RZ, RZ ;  /* 0x000000ff08057210 */ /* 0x000fca0007ffe1ff */
[----:B------:R-:W-:Y:S02]  /*01e0*/  IMAD R0, R5, UR13, R0 ;  /* 0x0000000d05007c24 */ /* 0x000fe4000f8e0200 */
[----:B------:R1:W2:Y:S03]  /*01f0*/  F2I.FTZ.U32.TRUNC.NTZ R5, R4 ;  /* 0x0000000400057305 */ /* 0x0002a6000021f000 */
[----:B------:R-:W-:Y:S02]  /*0200*/  ISETP.GE.U32.AND P0, PT, R0, UR13, PT ;  /* 0x0000000d00007c0c */ /* 0x000fe4000bf06070 */
[----:B-1----:R-:W-:Y:S02]  /*0210*/  MOV R4, RZ ;  /* 0x000000ff00047202 */ /* 0x002fe40000000f00 */
[----:B--2---:R-:W-:-:S09]  /*0220*/  IADD3 R7, PT, PT, RZ, -R5, RZ ;  /* 0x80000005ff077210 */ /* 0x004fd20007ffe0ff */
[----:B------:R-:W-:Y:S02]  /*0230*/  @P0 IADD3 R0, PT, PT, R0, -UR13, RZ ;  /* 0x8000000d00000c10 */ /* 0x000fe4000fffe0ff */
[----:B------:R-:W-:Y:S01]  /*0240*/  @P0 IADD3 R8, PT, PT, R8, 0x1, RZ ;  /* 0x0000000108080810 */ /* 0x000fe20007ffe0ff */
[----:B------:R-:W-:Y:S01]  /*0250*/  IMAD R7, R7, UR14, RZ ;  /* 0x0000000e07077c24 */ /* 0x000fe2000f8e02ff */
[----:B------:R-:W-:-:S03]  /*0260*/  ISETP.GE.U32.AND P1, PT, R0, UR13, PT ;  /* 0x0000000d00007c0c */ /* 0x000fc6000bf26070 */
[----:B------:R-:W-:-:S10]  /*0270*/  IMAD.HI.U32 R5, R5, R7, R4 ;  /* 0x0000000705057227 */ /* 0x000fd400078e0004 */
[----:B------:R-:W-:Y:S02]  /*0280*/  @P1 IADD3 R8, PT, PT, R8, 0x1, RZ ;  /* 0x0000000108081810 */ /* 0x000fe40007ffe0ff */
[----:B------:R-:W-:Y:S02]  /*0290*/  @!P2 LOP3.LUT R8, RZ, UR13, RZ, 0x33, !PT ;  /* 0x0000000dff08ac12 */ /* 0x000fe4000f8e33ff */
[----:B------:R-:W-:Y:S02]  /*02a0*/  ISETP.NE.U32.AND P2, PT, RZ, UR14, PT ;  /* 0x0000000eff007c0c */ /* 0x000fe4000bf45070 */
[C---:B------:R-:W-:Y:S01]  /*02b0*/  IADD3 R0, PT, PT, R8.reuse, UR10, RZ ;  /* 0x0000000a08007c10 */ /* 0x040fe2000fffe0ff */
[----:B------:R-:W-:-:S04]  /*02c0*/  IMAD R27, R8, UR4, RZ ;  /* 0x00000004081b7c24 */ /* 0x000fc8000f8e02ff */
[----:B------:R-:W-:Y:S01]  /*02d0*/  IMAD.HI.U32 R5, R5, R0, RZ ;  /* 0x0000000005057227 */ /* 0x000fe200078e00ff */
[----:B------:R-:W-:-:S04]  /*02e0*/  VIADDMNMX R3, R27, R8, R3, PT ;  /* 0x000000081b037246 */ /* 0x000fc80003800103 */
[----:B------:R-:W-:-:S05]  /*02f0*/  IADD3 R7, PT, PT, -R5, RZ, RZ ;  /* 0x000000ff05077210 */ /* 0x000fca0007ffe1ff */
[----:B------:R-:W-:Y:S02]  /*0300*/  IMAD R4, R7, UR14, R0 ;  /* 0x0000000e07047c24 */ /* 0x000fe4000f8e0200 */
[----:B------:R-:W1:Y:S03]  /*0310*/  S2R R0, SR_TID.Y ;  /* 0x0000000000007919 */ /* 0x000e660000002200 */
[----:B------:R-:W-:-:S13]  /*0320*/  ISETP.GE.U32.AND P0, PT, R4, UR14, PT ;  /* 0x0000000e04007c0c */ /* 0x000fda000bf06070 */
[----:B------:R-:W-:Y:S02]  /*0330*/  @P0 IADD3 R4, PT, PT, R4, -UR14, RZ ;  /* 0x8000000e04040c10 */ /* 0x000fe4000fffe0ff */
[----:B------:R-:W-:Y:S02]  /*0340*/  @P0 IADD3 R5, PT, PT, R5, 0x1, RZ ;  /* 0x0000000105050810 */ /* 0x000fe40007ffe0ff */
[----:B------:R-:W-:Y:S01]  /*0350*/  ISETP.GE.U32.AND P1, PT, R4, UR14, PT ;  /* 0x0000000e04007c0c */ /* 0x000fe2000bf26070 */
[----:B0-----:R-:W-:-:S05]  /*0360*/  IMAD R4, R20, R22, R21 ;  /* 0x0000001614047224 */ /* 0x001fca00078e0215 */
[----:B------:R-:W-:-:S07]  /*0370*/  ISETP.GE.AND P0, PT, R4, R2, PT ;  /* 0x000000020400720c */ /* 0x000fce0003f06270 */
[----:B------:R-:W-:Y:S02]  /*0380*/  @P1 IADD3 R5, PT, PT, R5, 0x1, RZ ;  /* 0x0000000105051810 */ /* 0x000fe40007ffe0ff */
[----:B------:R-:W-:-:S05]  /*0390*/  @!P2 LOP3.LUT R5, RZ, UR14, RZ, 0x33, !PT ;  /* 0x0000000eff05ac12 */ /* 0x000fca000f8e33ff */
        /* <DEDUP_REMOVED lines=8> */
[----:B------:R-:W-:-:S04]  /*0420*/  SHF.R.S32.HI R3, RZ, 0x1f, R24 ;  /* 0x0000001fff037819 */ /* 0x000fc80000011418 */
[----:B------:R-:W-:-:S04]  /*0430*/  LEA.HI R3, R3, R24, RZ, 0x2 ;  /* 0x0000001803037211 */ /* 0x000fc800078f10ff */
[----:B------:R-:W-:-:S04]  /*0440*/  LOP3.LUT R3, R3, 0xfffffffc, RZ, 0xc0, !PT ;  /* 0xfffffffc03037812 */ /* 0x000fc800078ec0ff */
[----:B------:R-:W-:Y:S02]  /*0450*/  IADD3 R12, PT, PT, R24, -R3, RZ ;  /* 0x80000003180c7210 */ /* 0x000fe40007ffe0ff */
[----:B------:R-:W-:Y:S02]  /*0460*/  MOV R3, RZ ;  /* 0x000000ff00037202 */ /* 0x000fe40000000f00 */
[----:B------:R-:W-:-:S13]  /*0470*/  ISETP.GE.AND P1, PT, R12, 0x1, PT ;  /* 0x000000010c00780c */ /* 0x000fda0003f26270 */
[----:B------:R-:W-:Y:S05]  /*0480*/  @!P1 BRA `(.L_x_61) ;  /* 0x0000000000549947 */ /* 0x000fea0003800000 */
[----:B------:R-:W-:Y:S01]  /*0490*/  HFMA2 R3, -RZ, RZ, 0, 0 ;  /* 0x00000000ff037431 */ /* 0x000fe200000001ff */
[----:B------:R-:W-:Y:S01]  /*04a0*/  BSSY.RECONVERGENT B2, `(.L_x_62) ;  /* 0x0000012000027945 */ /* 0x000fe20003800200 */
[----:B------:R-:W-:Y:S02]  /*04b0*/  MOV R7, R8 ;  /* 0x0000000800077202 */ /* 0x000fe40000000f00 */
[----:B------:R-:W-:Y:S02]  /*04c0*/  SHF.R.S32.HI R5, RZ, 0x1f, R4 ;  /* 0x0000001fff057819 */ /* 0x000fe40000011404 */
[----:B------:R-:W-:-:S07]  /*04d0*/  IADD3 R13, PT, PT, -R12, RZ, RZ ;  /* 0x000000ff0c0d7210 */ /* 0x000fce0007ffe1ff */
.L_x_63:
[----:B------:R-:W-:-:S03]  /*04e0*/  IMAD.WIDE R10, R7, R2, R4 ;  /* 0x00000002070a7225 */ /* 0x000fc600078e0204 */
[----:B------:R-:W-:-:S04]  /*04f0*/  LEA R8, P1, R10, UR16, 0x3 ;  /* 0x000000100a087c11 */ /* 0x000fc8000f8218ff */
[----:B------:R-:W-:-:S06]  /*0500*/  LEA.HI.X R9, R10, UR17, R11, 0x3, P1 ;  /* 0x000000110a097c11 */ /* 0x000fcc00088f1c0b */
[----:B------:R-:W2:Y:S01]  /*0510*/  LDG.E.64 R8, desc[UR8][R8.64] ;  /* 0x0000000808087981 */ /* 0x000ea2000c1e1b00 */
[----:B------:R-:W-:Y:S01]  /*0520*/  UMOV UR4, 0xf0000000 ;  /* 0xf000000000047882 */ /* 0x000fe20000000000 */
[----:B------:R-:W-:Y:S01]  /*0530*/  UMOV UR5, 0x380fffff ;  /* 0x380fffff00057882 */ /* 0x000fe20000000000 */
[----:B------:R-:W-:Y:S02]  /*0540*/  IADD3 R13, PT, PT, R13, 0x1, RZ ;  /* 0x000000010d0d7810 */ /* 0x000fe40007ffe0ff */
[----:B------:R-:W-:Y:S02]  /*0550*/  IADD3 R7, PT, PT, R7, 0x1, RZ ;  /* 0x0000000107077810 */ /* 0x000fe40007ffe0ff */
[----:B------:R-:W-:Y:S01]  /*0560*/  ISETP.NE.AND P2, PT, R13, RZ, PT ;  /* 0x000000ff0d00720c */ /* 0x000fe20003f45270 */
[----:B--2---:R-:W0:Y:S01]  /*0570*/  F2F.F32.F64 R10, R8 ;  /* 0x00000008000a7310 */ /* 0x004e220000301000 */
[----:B------:R-:W-:-:S14]  /*0580*/  DSETP.GEU.AND P1, PT, |R8|, UR4, PT ;  /* 0x0000000408007e2a */ /* 0x000fdc000bf2e200 */
[----:B0-----:R-:W-:-:S04]  /*0590*/  @!P1 FMUL R10, R10, 1.175494350822287508e-38 ;  /* 0x008000000a0a9820 */ /* 0x001fc80000400000 */
[----:B------:R-:W-:Y:S01]  /*05a0*/  FADD.FTZ R3, R10, R3 ;  /* 0x000000030a037221 */ /* 0x000fe20000010000 */
[----:B------:R-:W-:Y:S06]  /*05b0*/  @P2 BRA `(.L_x_63) ;  /* 0xfffffffc00c82947 */ /* 0x000fec000383ffff */
[----:B------:R-:W-:Y:S05]  /*05c0*/  BSYNC.RECONVERGENT B2 ;  /* 0x0000000000027941 */ /* 0x000fea0003800200 */
.L_x_62:
[----:B------:R-:W-:-:S07]  /*05d0*/  MOV R25, R12 ;  /* 0x0000000c00197202 */ /* 0x000fce0000000f00 */
.L_x_61:
[----:B------:R-:W-:Y:S05]  /*05e0*/  BSYNC.RECONVERGENT B1 ;  /* 0x0000000000017941 */ /* 0x000fea0003800200 */
.L_x_60:
[----:B------:R-:W-:Y:S01]  /*05f0*/  IADD3 R7, PT, PT, R25, 0x3, RZ ;  /* 0x0000000319077810 */ /* 0x000fe20007ffe0ff */
[----:B------:R-:W-:Y:S03]  /*0600*/  BSSY.RECONVERGENT B1, `(.L_x_64) ;  /* 0x0000027000017945 */ /* 0x000fe60003800200 */
[----:B------:R-:W-:-:S13]  /*0610*/  ISETP.GE.AND P1, PT, R7, R24, PT ;  /* 0x000000180700720c */ /* 0x000fda0003f26270 */
[----:B------:R-:W-:Y:S05]  /*0620*/  @P1 BRA `(.L_x_65) ;  /* 0x0000000000901947 */ /* 0x000fea0003800000 */
[----:B------:R-:W-:Y:S02]  /*0630*/  IADD3 R27, PT, PT, R6, R25, R27 ;  /* 0x00000019061b7210 */ /* 0x000fe40007ffe01b */
[----:B------:R-:W-:Y:S02]  /*0640*/  SHF.R.S32.HI R7, RZ, 0x1f, R4 ;  /* 0x0000001fff077819 */ /* 0x000fe40000011404 */
[----:B------:R-:W-:-:S07]  /*0650*/  MOV R6, R4 ;  /* 0x0000000400067202 */ /* 0x000fce0000000f00 */
.L_x_66:
[----:B------:R-:W-:-:S03]  /*0660*/  IMAD.WIDE R8, R27, R2, R6 ;  /* 0x000000021b087225 */ /* 0x000fc600078e0206 */
[----:B------:R-:W-:-:S04]  /*0670*/  LEA R28, P1, R8, UR18, 0x3 ;  /* 0x00000012081c7c11 */ /* 0x000fc8000f8218ff */
[----:B------:R-:W-:-:S03]  /*0680*/  LEA.HI.X R29, R8, UR19, R9, 0x3, P1 ;  /* 0x00000013081d7c11 */ /* 0x000fc600088f1c09 */
[C---:B------:R-:W-:Y:S02]  /*0690*/  IMAD.WIDE R18, R2.reuse, 0x8, R28 ;  /* 0x0000000802127825 */ /* 0x040fe400078e021c */
[----:B------:R-:W2:Y:S04]  /*06a0*/  LDG.E.64 R8, desc[UR8][R28.64] ;  /* 0x000000081c087981 */ /* 0x000ea8000c1e1b00 */
[----:B------:R-:W3:Y:S01]  /*06b0*/  LDG.E.64 R10, desc[UR8][R18.64] ;  /* 0x00000008120a7981 */ /* 0x000ee2000c1e1b00 */
[----:B------:R-:W-:-:S05]  /*06c0*/  IMAD.WIDE R14, R2, 0x8, R18 ;  /* 0x00000008020e7825 */ /* 0x000fca00078e0212 */
[----:B------:R-:W4:Y:S01]  /*06d0*/  LDG.E.64 R12, desc[UR8][R14.64] ;  /* 0x000000080e0c7981 */ /* 0x000f22000c1e1b00 */
[----:B------:R-:W-:-:S06]  /*06e0*/  IMAD.WIDE R16, R2, 0x8, R14 ;  /* 0x0000000802107825 */ /* 0x000fcc00078e020e */
[----:B------:R-:W5:Y:S01]  /*06f0*/  LDG.E.64 R16, desc[UR8][R16.64] ;  /* 0x0000000810107981 */ /* 0x000f62000c1e1b00 */
[----:B------:R-:W-:Y:S01]  /*0700*/  UMOV UR4, 0xf0000000 ;  /* 0xf000000000047882 */ /* 0x000fe20000000000 */
[----:B------:R-:W-:Y:S01]  /*0710*/  UMOV UR5, 0x380fffff ;  /* 0x380fffff00057882 */ /* 0x000fe20000000000 */
[----:B------:R-:W-:Y:S01]  /*0720*/  IADD3 R27, PT, PT, R27, 0x4, RZ ;  /* 0x000000041b1b7810 */ /* 0x000fe20007ffe0ff */
[----:B--2---:R0:W1:Y:S01]  /*0730*/  F2F.F32.F64 R26, R8 ;  /* 0x00000008001a7310 */ /* 0x0040620000301000 */
[----:B------:R-:W-:Y:S02]  /*0740*/  DSETP.GEU.AND P3, PT, |R8|, UR4, PT ;  /* 0x0000000408007e2a */ /* 0x000fe4000bf6e200 */
[----:B---3--:R-:W-:-:S05]  /*0750*/  DSETP.GEU.AND P1, PT, |R10|, UR4, PT ;  /* 0x000000040a007e2a */ /* 0x008fca000bf2e200 */
[----:B------:R-:W2:Y:S01]  /*0760*/  F2F.F32.F64 R8, R10 ;  /* 0x0000000a00087310 */ /* 0x000ea20000301000 */
[----:B----4-:R-:W-:Y:S01]  /*0770*/  DSETP.GEU.AND P2, PT, |R12|, UR4, PT ;  /* 0x000000040c007e2a */ /* 0x010fe2000bf4e200 */
[C---:B0-----:R-:W-:Y:S02]  /*0780*/  IADD3 R9, PT, PT, R25.reuse, 0x7, RZ ;  /* 0x0000000719097810 */ /* 0x041fe40007ffe0ff */
[----:B------:R-:W-:-:S03]  /*0790*/  IADD3 R25, PT, PT, R25, 0x4, RZ ;  /* 0x0000000419197810 */ /* 0x000fc60007ffe0ff */
[----:B-1----:R-:W-:Y:S01]  /*07a0*/  @!P3 FMUL R26, R26, 1.175494350822287508e-38 ;  /* 0x008000001a1ab820 */ /* 0x002fe20000400000 */
[----:B------:R-:W0:Y:S01]  /*07b0*/  F2F.F32.F64 R28, R12 ;  /* 0x0000000c001c7310 */ /* 0x000e220000301000 */
[----:B-----5:R-:W-:Y:S02]  /*07c0*/  DSETP.GEU.AND P3, PT, |R16|, UR4, PT ;  /* 0x0000000410007e2a */ /* 0x020fe4000bf6e200 */
[----:B------:R-:W-:Y:S01]  /*07d0*/  FADD.FTZ R3, R26, R3 ;  /* 0x000000031a037221 */ /* 0x000fe20000010000 */
[----:B--2---:R-:W-:-:S04]  /*07e0*/  @!P1 FMUL R8, R8, 1.175494350822287508e-38 ;  /* 0x0080000008089820 */ /* 0x004fc80000400000 */
[----:B------:R-:W1:Y:S01]  /*07f0*/  F2F.F32.F64 R14, R16 ;  /* 0x00000010000e7310 */ /* 0x000e620000301000 */
[----:B------:R-:W-:Y:S01]  /*0800*/  ISETP.GE.AND P1, PT, R9, R24, PT ;  /* 0x000000180900720c */ /* 0x000fe20003f26270 */
[----:B------:R-:W-:Y:S01]  /*0810*/  FADD.FTZ R3, R3, R8 ;  /* 0x0000000803037221 */ /* 0x000fe20000010000 */
[----:B0-----:R-:W-:-:S04]  /*0820*/  @!P2 FMUL R28, R28, 1.175494350822287508e-38 ;  /* 0x008000001c1ca820 */ /* 0x001fc80000400000 */
[----:B------:R-:W-:Y:S01]  /*0830*/  FADD.FTZ R3, R3, R28 ;  /* 0x0000001c03037221 */ /* 0x000fe20000010000 */
[----:B-1----:R-:W-:-:S04]  /*0840*/  @!P3 FMUL R14, R14, 1.175494350822287508e-38 ;  /* 0x008000000e0eb820 */ /* 0x002fc80000400000 */
[----:B------:R-:W-:Y:S02]  /*0850*/  FADD.FTZ R3, R3, R14 ;  /* 0x0000000e03037221 */ /* 0x000fe40000010000 */
[----:B------:R-:W-:Y:S05]  /*0860*/  @!P1 BRA `(.L_x_66) ;  /* 0xfffffffc007c9947 */ /* 0x000fea000383ffff */
.L_x_65:
[----:B------:R-:W-:Y:S05]  /*0870*/  BSYNC.RECONVERGENT B1 ;  /* 0x0000000000017941 */ /* 0x000fea0003800200 */
.L_x_64:
[----:B------:R-:W0:Y:S01]  /*0880*/  S2UR UR5, SR_CgaCtaId ;  /* 0x00000000000579c3 */ /* 0x000e220000008800 */
[----:B------:R-:W-:Y:S01]  /*0890*/  UMOV UR4, 0x400 ;  /* 0x0000040000047882 */ /* 0x000fe20000000000 */
[----:B------:R-:W-:Y:S01]  /*08a0*/  IMAD R6, R22, R0, R21 ;  /* 0x0000000016067224 */ /* 0x000fe200078e0215 */
[----:B------:R-:W-:-:S04]  /*08b0*/  UIADD3 UR4, UPT, UPT, UR4, 0x4, URZ ;  /* 0x0000000404047890 */ /* 0x000fc8000fffe0ff */
[----:B0-----:R-:W-:-:S06]  /*08c0*/  ULEA UR4, UR5, UR4, 0x18 ;  /* 0x0000000405047291 */ /* 0x001fcc000f8ec0ff */
[----:B------:R-:W-:-:S05]  /*08d0*/  LEA R6, R6, UR4, 0x2 ;  /* 0x0000000406067c11 */ /* 0x000fca000f8e10ff */
[----:B------:R0:W-:Y:S02]  /*08e0*/  STS [R6], R3 ;  /* 0x0000000306007388 */ /* 0x0001e40000000800 */
.L_x_59:
[----:B------:R-:W-:Y:S05]  /*08f0*/  BSYNC.RECONVERGENT B0 ;  /* 0x0000000000007941 */ /* 0x000fea0003800200 */
.L_x_58:
        /* <DEDUP_REMOVED lines=13> */
[----:B------:R-:W-:Y:S01]  /*09d0*/  IADD3 R7, PT, PT, R22, R21, RZ ;  /* 0x0000001516077210 */ /* 0x000fe20007ffe0ff */
[----:B------:R-:W-:Y:S02]  /*09e0*/  UIADD3 UR5, UPT, UPT, UR4, 0x4, URZ ;  /* 0x0000000404057890 */ /* 0x000fe4000fffe0ff */
[----:B------:R-:W-:Y:S02]  /*09f0*/  ULOP3.LUT UR4, UR10, 0xfffffff8, URZ, 0xc0, !UPT ;  /* 0xfffffff80a047892 */ /* 0x000fe4000f8ec0ff */
[----:B-1----:R-:W-:Y:S02]  /*0a00*/  ULEA UR6, UR6, UR5, 0x18 ;  /* 0x0000000506067291 */ /* 0x002fe4000f8ec0ff */
[----:B------:R-:W-:-:S03]  /*0a10*/  UIADD3 UR5, UPT, UPT, -UR4, URZ, URZ ;  /* 0x000000ff04057290 */ /* 0x000fc6000fffe1ff */
[----:B------:R-:W-:Y:S01]  /*0a20*/  UMOV UR4, URZ ;  /* 0x000000ff00047c82 */ /* 0x000fe20008000000 */
[----:B------:R-:W-:-:S08]  /*0a30*/  LEA R7, R7, UR6, 0x2 ;  /* 0x0000000607077c11 */ /* 0x000fd0000f8e10ff */
.L_x_71:
[C---:B------:R-:W-:Y:S01]  /*0a40*/  LEA R9, R22.reuse, R7, 0x2 ;  /* 0x0000000716097211 */ /* 0x040fe200078e10ff */
[----:B0-----:R0:W1:Y:S01]  /*0a50*/  LDS R6, [R7] ;  /* 0x0000000007067984 */ /* 0x0010620000000800 */
[----:B------:R-:W-:Y:S02]  /*0a60*/  UIADD3 UR5, UPT, UPT, UR5, 0x8, URZ ;  /* 0x0000000805057890 */ /* 0x000fe4000fffe0ff */
[C---:B------:R-:W-:Y:S01]  /*0a70*/  LEA R11, R22.reuse, R9, 0x2 ;  /* 0x00000009160b7211 */ /* 0x040fe200078e10ff */
[----:B------:R-:W-:Y:S01]  /*0a80*/  UIADD3 UR4, UPT, UPT, UR4, 0x8, URZ ;  /* 0x0000000804047890 */ /* 0x000fe2000fffe0ff */
[----:B------:R-:W2:Y:S01]  /*0a90*/  LDS R9, [R9] ;  /* 0x0000000009097984 */ /* 0x000ea20000000800 */
[----:B------:R-:W-:Y:S01]  /*0aa0*/  UISETP.NE.AND UP0, UPT, UR5, URZ, UPT ;  /* 0x000000ff0500728c */ /* 0x000fe2000bf05270 */
[C---:B------:R-:W-:Y:S02]  /*0ab0*/  LEA R13, R22.reuse, R11, 0x2 ;  /* 0x0000000b160d7211 */ /* 0x040fe400078e10ff */
        /* <DEDUP_REMOVED lines=21> */
.L_x_70:
        /* <DEDUP_REMOVED lines=8> */
[----:B0-----:R-:W-:Y:S01]  /*0c90*/  IMAD R6, R22, UR4, R21 ;  /* 0x0000000416067c24 */ /* 0x001fe2000f8e0215 */
[----:B------:R-:W-:Y:S02]  /*0ca0*/  UIADD3 UR5, UPT, UPT, UR5, 0x4, URZ ;  /* 0x0000000405057890 */ /* 0x000fe4000fffe0ff */
[----:B------:R-:W-:Y:S02]  /*0cb0*/  UIADD3 UR4, UPT, UPT, UR4, 0x4, URZ ;  /* 0x0000000404047890 */ /* 0x000fe4000fffe0ff */
[----:B-1----:R-:W-:-:S06]  /*0cc0*/  ULEA UR5, UR6, UR5, 0x18 ;  /* 0x0000000506057291 */ /* 0x002fcc000f8ec0ff */
[----:B------:R-:W-:-:S04]  /*0cd0*/  LEA R7, R6, UR5, 0x2 ;  /* 0x0000000506077c11 */ /* 0x000fc8000f8e10ff */
[C---:B------:R-:W-:Y:S01]  /*0ce0*/  LEA R9, R22.reuse, R7, 0x2 ;  /* 0x0000000716097211 */ /* 0x040fe200078e10ff */
[----:B------:R-:W0:Y:S03]  /*0cf0*/  LDS R6, [R7] ;  /* 0x0000000007067984 */ /* 0x000e260000000800 */
        /* <DEDUP_REMOVED lines=9> */
.L_x_72:
[----:B------:R-:W-:Y:S05]  /*0d90*/  BRA.U !UP1, `(.L_x_69) ;  /* 0x0000000109647547 */ /* 0x000fea000b800000 */
[----:B------:R-:W-:Y:S02]  /*0da0*/  UISETP.NE.AND UP0, UPT, UR12, 0x1, UPT ;  /* 0x000000010c00788c */ /* 0x000fe4000bf05270 */
[----:B------:R-:W-:-:S04]  /*0db0*/  ULOP3.LUT UR5, UR10, 0x1, URZ, 0xc0, !UPT ;  /* 0x000000010a057892 */ /* 0x000fc8000f8ec0ff */
[----:B------:R-:W-:-:S03]  /*0dc0*/  UISETP.NE.U32.AND UP1, UPT, UR5, 0x1, UPT ;  /* 0x000000010500788c */ /* 0x000fc6000bf25070 */
        /* <DEDUP_REMOVED lines=8> */
[----:B------:R-:W-:Y:S01]  /*0e50*/  LEA R8, R22, R7, 0x2 ;  /* 0x0000000716087211 */ /* 0x000fe200078e10ff */
[----:B------:R-:W0:Y:S05]  /*0e60*/  LDS R6, [R7] ;  /* 0x0000000007067984 */ /* 0x000e2a0000000800 */
[----:B------:R-:W1:Y:S01]  /*0e70*/  LDS R8, [R8] ;  /* 0x0000000008087984 */ /* 0x000e620000000800 */
[----:B0-----:R-:W-:-:S04]  /*0e80*/  FADD.FTZ R3, R3, R6 ;  /* 0x0000000603037221 */ /* 0x001fc80000010000 */
[----:B-1----:R-:W-:-:S07]  /*0e90*/  FADD.FTZ R3, R3, R8 ;  /* 0x0000000803037221 */ /* 0x002fce0000010000 */
.L_x_73:
[----:B------:R-:W-:Y:S05]  /*0ea0*/  BRA.U UP1, `(.L_x_69) ;  /* 0x0000000101207547 */ /* 0x000fea000b800000 */
[----:B------:R-:W1:Y:S01]  /*0eb0*/  S2UR UR6, SR_CgaCtaId ;  /* 0x00000000000679c3 */ /* 0x000e620000008800 */
[----:B------:R-:W-:Y:S01]  /*0ec0*/  UMOV UR5, 0x400 ;  /* 0x0000040000057882 */ /* 0x000fe20000000000 */
[----:B------:R-:W-:Y:S01]  /*0ed0*/  IMAD R22, R22, UR4, R21 ;  /* 0x0000000416167c24 */ /* 0x000fe2000f8e0215 */
[----:B------:R-:W-:-:S04]  /*0ee0*/  UIADD3 UR5, UPT, UPT, UR5, 0x4, URZ ;  /* 0x0000000405057890 */ /* 0x000fc8000fffe0ff */
[----:B-1----:R-:W-:-:S06]  /*0ef0*/  ULEA UR5, UR6, UR5, 0x18 ;  /* 0x0000000506057291 */ /* 0x002fcc000f8ec0ff */
[----:B------:R-:W-:-:S06]  /*0f00*/  LEA R22, R22, UR5, 0x2 ;  /* 0x0000000516167c11 */ /* 0x000fcc000f8e10ff */
[----:B------:R-:W0:Y:S02]  /*0f10*/  LDS R22, [R22] ;  /* 0x0000000016167984 */ /* 0x000e240000000800 */
[----:B0-----:R-:W-:-:S07]  /*0f20*/  FADD.FTZ R3, R3, R22 ;  /* 0x0000001603037221 */ /* 0x001fce0000010000 */
.L_x_69:
[----:B------:R-:W0:Y:S01]  /*0f30*/  LDCU.64 UR4, c[0x0][0x390] ;  /* 0x00007200ff0477ac */ /* 0x000e220008000a00 */
[----:B------:R-:W-:-:S04]  /*0f40*/  IADD3 R23, P0, PT, R4, R23, RZ ;  /* 0x0000001704177210 */ /* 0x000fc80007f1e0ff */
[----:B------:R-:W-:Y:S02]  /*0f50*/  LEA.HI.X.SX32 R8, R4, RZ, 0x1, P0 ;  /* 0x000000ff04087211 */ /* 0x000fe400000f0eff */
[----:B0-----:R-:W-:-:S04]  /*0f60*/  LEA R6, P0, R23, UR4, 0x2 ;  /* 0x0000000417067c11 */ /* 0x001fc8000f8010ff */
[----:B------:R-:W-:-:S05]  /*0f70*/  LEA.HI.X R7, R23, UR5, R8, 0x2, P0 ;  /* 0x0000000517077c11 */ /* 0x000fca00080f1408 */
[----:B------:R1:W-:Y:S04]  /*0f80*/  STG.E.STRONG.SYS desc[UR8][R6.64], R3 ;  /* 0x0000000306007986 */ /* 0x0003e8000c115908 */
.L_x_68:
[----:B------:R-:W-:Y:S05]  /*0f90*/  BSYNC.RECONVERGENT B0 ;  /* 0x0000000000007941 */ /* 0x000fea0003800200 */
.L_x_67:
        /* <DEDUP_REMOVED lines=9> */
[----:B01----:R-:W0:Y:S01]  /*1030*/  S2R R3, SR_LANEID ;  /* 0x0000000000037919 */ /* 0x003e220000000000 */
[----:B------:R-:W-:Y:S01]  /*1040*/  VOTEU.ANY UR4, UPT, PT ;  /* 0x0000000000047886 */ /* 0x000fe200038e0100 */
[----:B------:R-:W1:Y:S01]  /*1050*/  LDC.64 R6, c[0x0][0x398] ;  /* 0x0000e600ff067b82 */ /* 0x000e620000000a00 */
[----:B------:R-:W0:Y:S08]  /*1060*/  FLO.U32 R8, UR4 ;  /* 0x0000000400087d00 */ /* 0x000e3000080e0000 */
[----:B------:R-:W2:Y:S01]  /*1070*/  POPC R9, UR4 ;  /* 0x0000000400097d09 */ /* 0x000ea20008000000 */
[----:B-1----:R-:W-:Y:S01]  /*1080*/  IMAD.WIDE.U32 R20, R20, 0x4, R6 ;  /* 0x0000000414147825 */ /* 0x002fe200078e0006 */
[----:B0-----:R-:W-:-:S13]  /*1090*/  ISETP.EQ.U32.AND P0, PT, R8, R3, PT ;  /* 0x000000030800720c */ /* 0x001fda0003f02070 */
        /* <DEDUP_REMOVED lines=12> */
.L_x_75:
[----:B------:R-:W-:Y:S05]  /*1160*/  BSYNC.RECONVERGENT B0 ;  /* 0x0000000000007941 */ /* 0x000fea0003800200 */
.L_x_74:
[----:B------:R-:W3:Y:S08]  /*1170*/  S2UR UR5, SR_CgaCtaId ;  /* 0x00000000000579c3 */ /* 0x000ef00000008800 */
[----:B------:R-:W-:Y:S06]  /*1180*/  BAR.SYNC.DEFER_BLOCKING 0x0 ;  /* 0x0000000000007b1d */ /* 0x000fec0000010000 */
[----:B------:R-:W-:-:S02]  /*1190*/  UMOV UR4, 0x400 ;  /* 0x0000040000047882 */ /* 0x000fc40000000000 */
[----:B---3--:R-:W-:-:S09]  /*11a0*/  ULEA UR4, UR5, UR4, 0x18 ;  /* 0x0000000405047291 */ /* 0x008fd2000f8ec0ff */
[----:B012---:R-:W0:Y:S02]  /*11b0*/  LDS.U8 R3, [UR4] ;  /* 0x00000004ff037984 */ /* 0x007e240008000000 */
[----:B0-----:R-:W-:-:S04]  /*11c0*/  ISETP.NE.AND P0, PT, R3, RZ, PT ;  /* 0x000000ff0300720c */ /* 0x001fc80003f05270 */
        /* <DEDUP_REMOVED lines=11> */
[----:B------:R-:W-:Y:S01]  /*1280*/  MOV R3, R4 ;  /* 0x0000000400037202 */ /* 0x000fe20000000f00 */
[----:B------:R-:W-:-:S12]  /*1290*/  UIADD3 UR5, UPT, UPT, -UR5, URZ, URZ ;  /* 0x000000ff05057290 */ /* 0x000fd8000fffe1ff */
.L_x_77:
[----:B------:R-:W0:Y:S02]  /*12a0*/  LDC.64 R8, c[0x0][0x390] ;  /* 0x0000e400ff087b82 */ /* 0x000e240000000a00 */
        /* <DEDUP_REMOVED lines=14> */
[----:B------:R-:W-:-:S04]  /*1390*/  IMAD.WIDE R14, R2, 0x4, R28 ;  /* 0x00000004020e7825 */ /* 0x000fc800078e021c */
[C---:B0-----:R-:W-:Y:S02]  /*13a0*/  IMAD.WIDE R10, R2.reuse, 0x4, R14 ;  /* 0x00000004020a7825 */ /* 0x041fe400078e020e */
[----:B------:R-:W5:Y:S02]  /*13b0*/  LDG.E.STRONG.SYS R14, desc[UR8][R14.64] ;  /* 0x000000080e0e7981 */ /* 0x000f64000c1f5900 */
[C---:B-1----:R-:W-:Y:S02]  /*13c0*/  IMAD.WIDE R12, R2.reuse, 0x4, R10 ;  /* 0x00000004020c7825 */ /* 0x042fe400078e020a */
[----:B------:R-:W5:Y:S02]  /*13d0*/  LDG.E.STRONG.SYS R10, desc[UR8][R10.64] ;  /* 0x000000080a0a7981 */ /* 0x000f64000c1f5900 */
[C---:B------:R-:W-:Y:S02]  /*13e0*/  IMAD.WIDE R6, R2.reuse, 0x4, R12 ;  /* 0x0000000402067825 */ /* 0x040fe400078e020c */
[----:B------:R-:W5:Y:S02]  /*13f0*/  LDG.E.STRONG.SYS R12, desc[UR8][R12.64] ;  /* 0x000000080c0c7981 */ /* 0x000f64000c1f5900 */
[----:B------:R-:W-:-:S02]  /*1400*/  IMAD.WIDE R8, R2, 0x4, R6 ;  /* 0x0000000402087825 */ /* 0x000fc400078e0206 */
[----:B------:R0:W5:Y:S02]  /*1410*/  LDG.E.STRONG.SYS R26, desc[UR8][R6.64] ;  /* 0x00000008061a7981 */ /* 0x000164000c1f5900 */
[C---:B------:R-:W-:Y:S02]  /*1420*/  IMAD.WIDE R16, R2.reuse, 0x4, R8 ;  /* 0x0000000402107825 */ /* 0x040fe400078e0208 */
[----:B------:R-:W5:Y:S02]  /*1430*/  LDG.E.STRONG.SYS R8, desc[UR8][R8.64] ;  /* 0x0000000808087981 */ /* 0x000f64000c1f5900 */
[C---:B------:R-:W-:Y:S02]  /*1440*/  IMAD.WIDE R18, R2.reuse, 0x4, R16 ;  /* 0x0000000402127825 */ /* 0x040fe400078e0210 */
[----:B------:R-:W5:Y:S02]  /*1450*/  LDG.E.STRONG.SYS R16, desc[UR8][R16.64] ;  /* 0x0000000810107981 */ /* 0x000f64000c1f5900 */
[----:B------:R-:W-:-:S02]  /*1460*/  IMAD.WIDE R28, R2, 0x4, R18 ;  /* 0x00000004021c7825 */ /* 0x000fc400078e0212 */
[----:B------:R-:W5:Y:S02]  /*1470*/  LDG.E.STRONG.SYS R18, desc[UR8][R18.64] ;  /* 0x0000000812127981 */ /* 0x000f64000c1f5900 */
[----:B0-----:R-:W-:Y:S02]  /*1480*/  IMAD.WIDE R6, R2, 0x4, R28 ;  /* 0x0000000402067825 */ /* 0x001fe400078e021c */
        /* <DEDUP_REMOVED lines=22> */
.L_x_76:
[----:B------:R-:W-:-:S09]  /*15f0*/  UISETP.NE.AND UP0, UPT, UR6, URZ, UPT ;  /* 0x000000ff0600728c */ /* 0x000fd2000bf05270 */
[----:B------:R-:W-:Y:S05]  /*1600*/  BRA.U !UP0, `(.L_x_78) ;  /* 0x0000000108f87547 */ /* 0x000fea000b800000 */
[----:B------:R-:W-:Y:S02]  /*1610*/  UISETP.GE.U32.AND UP0, UPT, UR6, 0x8, UPT ;  /* 0x000000080600788c */ /* 0x000fe4000bf06070 */
[----:B------:R-:W-:-:S04]  /*1620*/  ULOP3.LUT UR7, UR13, 0x7, URZ, 0xc0, !UPT ;  /* 0x000000070d077892 */ /* 0x000fc8000f8ec0ff */
[----:B------:R-:W-:-:S03]  /*1630*/  UISETP.NE.AND UP1, UPT, UR7, URZ, UPT ;  /* 0x000000ff0700728c */ /* 0x000fc6000bf25270 */
[----:B------:R-:W-:Y:S08]  /*1640*/  BRA.U !UP0, `(.L_x_79) ;  /* 0x00000001086c7547 */ /* 0x000ff0000b800000 */
[----:B------:R-:W0:Y:S01]  /*1650*/  LDC.64 R6, c[0x0][0x390] ;  /* 0x0000e400ff067b82 */ /* 0x000e220000000a00 */
[----:B------:R-:W-:-:S04]  /*1660*/  IMAD R3, R2, UR4, R4 ;  /* 0x0000000402037c24 */ /* 0x000fc8000f8e0204 */
[----:B0-----:R-:W-:-:S04]  /*1670*/  IMAD.WIDE R6, R3, 0x4, R6 ;  /* 0x0000000403067825 */ /* 0x001fc800078e0206 */
[C---:B------:R-:W-:Y:S02]  /*1680*/  IMAD.WIDE R8, R2.reuse, 0x4, R6 ;  /* 0x0000000402087825 */ /* 0x040fe400078e0206 */
        /* <DEDUP_REMOVED lines=23> */
.L_x_79:
        /* <DEDUP_REMOVED lines=20> */
.L_x_80:
[----:B------:R-:W-:Y:S05]  /*1940*/  BRA.U !UP1, `(.L_x_78) ;  /* 0x0000000109287547 */ /* 0x000fea000b800000 */
[----:B------:R-:W0:Y:S01]  /*1950*/  LDC.64 R8, c[0x0][0x390] ;  /* 0x0000e400ff087b82 */ /* 0x000e220000000a00 */
[----:B------:R-:W-:Y:S01]  /*1960*/  IMAD R3, R2, UR4, R4 ;  /* 0x0000000402037c24 */ /* 0x000fe2000f8e0204 */
[----:B------:R-:W-:-:S12]  /*1970*/  UIADD3 UR5, UPT, UPT, -UR5, URZ, URZ ;  /* 0x000000ff05057290 */ /* 0x000fd8000fffe1ff */
.L_x_81:
[----:B0-----:R-:W-:-:S06]  /*1980*/  IMAD.WIDE R6, R3, 0x4, R8 ;  /* 0x0000000403067825 */ /* 0x001fcc00078e0208 */
[----:B------:R-:W2:Y:S01]  /*1990*/  LDG.E.STRONG.SYS R7, desc[UR8][R6.64] ;  /* 0x0000000806077981 */ /* 0x000ea2000c1f5900 */
[----:B------:R-:W-:Y:S01]  /*19a0*/  UIADD3 UR5, UPT, UPT, UR5, 0x1, URZ ;  /* 0x0000000105057890 */ /* 0x000fe2000fffe0ff */
[----:B------:R-:W-:-:S03]  /*19b0*/  IADD3 R3, PT, PT, R3, R2, RZ ;  /* 0x0000000203037210 */ /* 0x000fc60007ffe0ff */
[----:B------:R-:W-:Y:S01]  /*19c0*/  UISETP.NE.AND UP0, UPT, UR5, URZ, UPT ;  /* 0x000000ff0500728c */ /* 0x000fe2000bf05270 */
[----:B--2---:R-:W-:-:S08]  /*19d0*/  FADD.FTZ R0, R7, R0 ;  /* 0x0000000007007221 */ /* 0x004fd00000010000 */
[----:B------:R-:W-:Y:S05]  /*19e0*/  BRA.U UP0, `(.L_x_81) ;  /* 0xfffffffd00e47547 */ /* 0x000fea000b83ffff */
.L_x_78:
[----:B------:R-:W0:Y:S01]  /*19f0*/  LDC.64 R6, c[0x0][0x3a0] ;  /* 0x0000e800ff067b82 */ /* 0x000e220000000a00 */
[----:B------:R-:W-:-:S06]  /*1a00*/  FMUL.FTZ R2, R0, 1 ;  /* 0x3f80000000027820 */ /* 0x000fcc0000410000 */
[----:B------:R-:W1:Y:S01]  /*1a10*/  F2F.F64.F32 R2, R2 ;  /* 0x0000000200027310 */ /* 0x000e620000201800 */
[----:B0-----:R-:W-:-:S05]  /*1a20*/  IMAD.WIDE R4, R4, 0x8, R6 ;  /* 0x0000000804047825 */ /* 0x001fca00078e0206 */
[----:B-1----:R-:W-:Y:S01]  /*1a30*/  STG.E.64 desc[UR8][R4.64], R2 ;  /* 0x0000000204007986 */ /* 0x002fe2000c101b08 */
[----:B------:R-:W-:Y:S05]  /*1a40*/  EXIT ;  /* 0x000000000000794d */ /* 0x000fea0003800000 */
.L_x_82:
        /* <DEDUP_REMOVED lines=11> */
.L_x_308:


//--------------------- .text._Z10Relu_fpropIdEvPT_jj --------------------------
	.section	.text._Z10Relu_fpropIdEvPT_jj,"ax",@progbits
	.align	128
        .global         _Z10Relu_fpropIdEvPT_jj
        .type           _Z10Relu_fpropIdEvPT_jj,@function
        .size           _Z10Relu_fpropIdEvPT_jj,(.L_x_309 - _Z10Relu_fpropIdEvPT_jj)
        .other          _Z10Relu_fpropIdEvPT_jj,@"STO_CUDA_ENTRY STV_DEFAULT"
_Z10Relu_fpropIdEvPT_jj:
.text._Z10Relu_fpropIdEvPT_jj:
[----:B------:R-:W-:Y:S01]  /*0000*/  LDC R1, c[0x0][0x37c] ;  /* 0x0000df00ff017b82 */ /* 0x000fe20000000800 */
[----:B------:R-:W0:Y:S01]  /*0010*/  LDCU UR5, c[0x0][0x380] ;  /* 0x00007000ff0577ac */ /* 0x000e220008000800 */
[----:B------:R-:W1:Y:S01]  /*0020*/  LDCU UR4, c[0x0][0x38c] ;  /* 0x00007180ff0477ac */ /* 0x000e620008000800 */
[----:B------:R-:W2:Y:S01]  /*0030*/  LDCU.64 UR6, c[0x0][0x358] ;  /* 0x00006b00ff0677ac */ /* 0x000ea20008000a00 */
[----:B0-----:R-:W-:Y:S02]  /*0040*/  ULOP3.LUT UP0, URZ, UR5, 0x1f, URZ, 0xc0, !UPT ;  /* 0x0000001f05ff7892 */ /* 0x001fe4000f80c0ff */
[----:B-1----:R-:W-:-:S04]  /*0050*/  ULOP3.LUT UP1, URZ, UR4, 0x3, URZ, 0xc0, !UPT ;  /* 0x0000000304ff7892 */ /* 0x002fc8000f82c0ff */
[----:B------:R-:W-:-:S09]  /*0060*/  UPLOP3.LUT UP0, UPT, UP0, UP1, UPT, 0xf8, 0x8f ;  /* 0x00000000008f789c */ /* 0x000fd20000703f70 */
[----:B--2---:R-:W-:Y:S05]  /*0070*/  BRA.U UP0, `(.L_x_83) ;  /* 0x0000000100b87547 */ /* 0x004fea000b800000 */
        /* <DEDUP_REMOVED lines=10> */
[----:B------:R-:W1:Y:S02]  /*0120*/  LDCU UR5, c[0x0][0x370] ;  /* 0x00006e00ff0577ac */ /* 0x000e640008000800 */
[----:B-1----:R-:W-:-:S07]  /*0130*/  IMAD R0, R0, UR5, RZ ;  /* 0x0000000500007c24 */ /* 0x002fce000f8e02ff */
.L_x_84:
[----:B01----:R-:W-:-:S05]  /*0140*/  IMAD.WIDE R12, R15, 0x20, R2 ;  /* 0x000000200f0c7825 */ /* 0x003fca00078e0202 */
[----:B------:R-:W2:Y:S01]  /*0150*/  LDG.E.ENL2.256 R8, R4, desc[UR6][R12.64] ;  /* 0xfe0000060c04797e */ /* 0x000ea20008121908 */
[----:B------:R-:W-:Y:S01]  /*0160*/  UMOV UR8, 0xf0000000 ;  /* 0xf000000000087882 */ /* 0x000fe20000000000 */
[----:B------:R-:W-:Y:S01]  /*0170*/  UMOV UR9, 0x380fffff ;  /* 0x380fffff00097882 */ /* 0x000fe20000000000 */
[----:B------:R-:W-:Y:S01]  /*0180*/  IADD3 R15, PT, PT, R0, R15, RZ ;  /* 0x0000000f000f7210 */ /* 0x000fe20007ffe0ff */
[----:B--2---:R-:W0:Y:S01]  /*0190*/  F2F.F32.F64 R14, R4 ;  /* 0x00000004000e7310 */ /* 0x004e220000301000 */
[----:B------:R-:W-:Y:S02]  /*01a0*/  DSETP.GEU.AND P0, PT, |R4|, UR8, PT ;  /* 0x0000000804007e2a */ /* 0x000fe4000bf0e200 */
[----:B------:R-:W-:Y:S02]  /*01b0*/  DSETP.GEU.AND P1, PT, |R6|, UR8, PT ;  /* 0x0000000806007e2a */ /* 0x000fe4000bf2e200 */
[----:B------:R-:W-:-:S03]  /*01c0*/  DSETP.GEU.AND P2, PT, |R8|, UR8, PT ;  /* 0x0000000808007e2a */ /* 0x000fc6000bf4e200 */
[----:B------:R-:W1:Y:S07]  /*01d0*/  F2F.F32.F64 R16, R6 ;  /* 0x0000000600107310 */ /* 0x000e6e0000301000 */
[----:B0-----:R-:W-:Y:S01]  /*01e0*/  @!P0 FMUL R14, R14, 1.175494350822287508e-38 ;  /* 0x008000000e0e8820 */ /* 0x001fe20000400000 */
[----:B------:R-:W0:Y:S01]  /*01f0*/  F2F.F32.F64 R17, R8 ;  /* 0x0000000800117310 */ /* 0x000e220000301000 */
[----:B------:R-:W-:-:S03]  /*0200*/  DSETP.GEU.AND P0, PT, |R10|, UR8, PT ;  /* 0x000000080a007e2a */ /* 0x000fc6000bf0e200 */
[----:B------:R-:W-:Y:S01]  /*0210*/  FMNMX.FTZ R14, RZ, R14, !PT ;  /* 0x0000000eff0e7209 */ /* 0x000fe20007810000 */
[----:B-1----:R-:W-:-:S03]  /*0220*/  @!P1 FMUL R16, R16, 1.175494350822287508e-38 ;  /* 0x0080000010109820 */ /* 0x002fc60000400000 */
[----:B------:R-:W1:Y:S01]  /*0230*/  F2F.F32.F64 R18, R10 ;  /* 0x0000000a00127310 */ /* 0x000e620000301000 */
[----:B------:R-:W-:Y:S01]  /*0240*/  FMUL.FTZ R4, R14, 1 ;  /* 0x3f8000000e047820 */ /* 0x000fe20000410000 */
[----:B------:R-:W-:Y:S02]  /*0250*/  SHF.L.U32 R14, R15, 0x2, RZ ;  /* 0x000000020f0e7819 */ /* 0x000fe400000006ff */
[----:B------:R-:W-:Y:S01]  /*0260*/  FMNMX.FTZ R16, RZ, R16, !PT ;  /* 0x00000010ff107209 */ /* 0x000fe20007810000 */
[----:B0-----:R-:W-:-:S03]  /*0270*/  @!P2 FMUL R17, R17, 1.175494350822287508e-38 ;  /* 0x008000001111a820 */ /* 0x001fc60000400000 */
[----:B------:R-:W-:Y:S01]  /*0280*/  F2F.F64.F32 R4, R4 ;  /* 0x0000000400047310 */ /* 0x000fe20000201800 */
[----:B------:R-:W-:Y:S01]  /*0290*/  FMUL.FTZ R6, R16, 1 ;  /* 0x3f80000010067820 */ /* 0x000fe20000410000 */
[----:B------:R-:W-:Y:S01]  /*02a0*/  FMNMX.FTZ R17, RZ, R17, !PT ;  /* 0x00000011ff117209 */ /* 0x000fe20007810000 */
[----:B-1----:R-:W-:-:S05]  /*02b0*/  @!P0 FMUL R18, R18, 1.175494350822287508e-38 ;  /* 0x0080000012128820 */ /* 0x002fca0000400000 */
[----:B------:R-:W-:Y:S01]  /*02c0*/  F2F.F64.F32 R6, R6 ;  /* 0x0000000600067310 */ /* 0x000fe20000201800 */
[----:B------:R-:W-:Y:S01]  /*02d0*/  FMUL.FTZ R8, R17, 1 ;  /* 0x3f80000011087820 */ /* 0x000fe20000410000 */
[----:B------:R-:W-:Y:S02]  /*02e0*/  ISETP.GE.U32.AND P0, PT, R14, UR4, PT ;  /* 0x000000040e007c0c */ /* 0x000fe4000bf06070 */
[----:B------:R-:W-:-:S04]  /*02f0*/  FMNMX.FTZ R18, RZ, R18, !PT ;  /* 0x00000012ff127209 */ /* 0x000fc80007810000 */
[----:B------:R-:W-:Y:S01]  /*0300*/  F2F.F64.F32 R8, R8 ;  /* 0x0000000800087310 */ /* 0x000fe20000201800 */
[----:B------:R-:W-:-:S07]  /*0310*/  FMUL.FTZ R10, R18, 1 ;  /* 0x3f800000120a7820 */ /* 0x000fce0000410000 */
[----:B------:R-:W0:Y:S02]  /*0320*/  F2F.F64.F32 R10, R10 ;  /* 0x0000000a000a7310 */ /* 0x000e240000201800 */
[----:B0-----:R1:W-:Y:S01]  /*0330*/  STG.E.ENL2.256 desc[UR6][R12.64], R4, R8 ;  /* 0xf80000040c08797f */ /* 0x0013e2000f121806 */
[----:B------:R-:W-:Y:S05]  /*0340*/  @!P0 BRA `(.L_x_84) ;  /* 0xfffffffc007c8947 */ /* 0x000fea000383ffff */
[----:B------:R-:W-:Y:S05]  /*0350*/  EXIT ;  /* 0x000000000000794d */ /* 0x000fea0003800000 */
.L_x_83:
        /* <DEDUP_REMOVED lines=8> */
[----:B------:R-:W0:Y:S01]  /*03e0*/  LDC.64 R2, c[0x0][0x380] ;  /* 0x0000e000ff027b82 */ /* 0x000e220000000a00 */
[----:B------:R-:W1:Y:S01]  /*03f0*/  LDCU UR4, c[0x0][0x370] ;  /* 0x00006e00ff0477ac */ /* 0x000e620008000800 */
[----:B------:R-:W-:Y:S01]  /*0400*/  MOV R21, R0 ;  /* 0x0000000000157202 */ /* 0x000fe20000000f00 */
[----:B-1----:R-:W-:-:S07]  /*0410*/  IMAD R0, R4, UR4, RZ ;  /* 0x0000000404007c24 */ /* 0x002fce000f8e02ff */
.L_x_85:
[C---:B------:R-:W-:Y:S01]  /*0420*/  ISETP.GE.U32.AND P3, PT, R21.reuse, UR5, PT ;  /* 0x0000000515007c0c */ /* 0x040fe2000bf66070 */
[----:B0-----:R-:W-:Y:S01]  /*0430*/  IMAD.WIDE R4, R21, 0x8, R2 ;  /* 0x0000000815047825 */ /* 0x001fe200078e0202 */
[----:B------:R-:W-:-:S04]  /*0440*/  IADD3 R11, PT, PT, R0, R21, RZ ;  /* 0x00000015000b7210 */ /* 0x000fc80007ffe0ff */
[C---:B------:R-:W-:Y:S02]  /*0450*/  IADD3 R9, PT, PT, R0.reuse, R11, RZ ;  /* 0x0000000b00097210 */ /* 0x040fe40007ffe0ff */
[----:B------:R-:W-:Y:S02]  /*0460*/  ISETP.GE.U32.AND P2, PT, R11, UR5, PT ;  /* 0x000000050b007c0c */ /* 0x000fe4000bf46070 */
[----:B------:R-:W-:Y:S02]  /*0470*/  IADD3 R21, PT, PT, R0, R9, RZ ;  /* 0x0000000900157210 */ /* 0x000fe40007ffe0ff */
[----:B------:R-:W-:Y:S01]  /*0480*/  ISETP.GE.U32.AND P1, PT, R9, UR5, PT ;  /* 0x0000000509007c0c */ /* 0x000fe2000bf26070 */
[----:B------:R-:W2:Y:S01]  /*0490*/  @!P3 LDG.E.64 R12, desc[UR6][R4.64] ;  /* 0x00000006040cb981 */ /* 0x000ea2000c1e1b00 */
[----:B------:R-:W-:Y:S01]  /*04a0*/  ISETP.GE.U32.AND P0, PT, R21, UR5, PT ;  /* 0x0000000515007c0c */ /* 0x000fe2000bf06070 */
[----:B------:R-:W-:-:S04]  /*04b0*/  IMAD.WIDE R10, R11, 0x8, R2 ;  /* 0x000000080b0a7825 */ /* 0x000fc800078e0202 */
[--C-:B------:R-:W-:Y:S02]  /*04c0*/  IMAD.WIDE R8, R9, 0x8, R2.reuse ;  /* 0x0000000809087825 */ /* 0x100fe400078e0202 */
[----:B------:R-:W3:Y:S02]  /*04d0*/  @!P2 LDG.E.64 R18, desc[UR6][R10.64] ;  /* 0x000000060a12a981 */ /* 0x000ee4000c1e1b00 */
[----:B------:R-:W-:Y:S02]  /*04e0*/  IMAD.WIDE R6, R21, 0x8, R2 ;  /* 0x0000000815067825 */ /* 0x000fe400078e0202 */
[----:B------:R-:W4:Y:S04]  /*04f0*/  @!P1 LDG.E.64 R16, desc[UR6][R8.64] ;  /* 0x0000000608109981 */ /* 0x000f28000c1e1b00 */
[----:B------:R-:W5:Y:S01]  /*0500*/  @!P0 LDG.E.64 R14, desc[UR6][R6.64] ;  /* 0x00000006060e8981 */ /* 0x000f62000c1e1b00 */
[----:B------:R-:W-:Y:S01]  /*0510*/  UMOV UR8, 0xf0000000 ;  /* 0xf000000000087882 */ /* 0x000fe20000000000 */
[----:B------:R-:W-:Y:S01]  /*0520*/  UMOV UR9, 0x380fffff ;  /* 0x380fffff00097882 */ /* 0x000fe20000000000 */
[----:B------:R-:W-:Y:S01]  /*0530*/  IADD3 R21, PT, PT, R0, R21, RZ ;  /* 0x0000001500157210 */ /* 0x000fe20007ffe0ff */
[----:B--2---:R-:W0:Y:S01]  /*0540*/  F2F.F32.F64 R20, R12 ;  /* 0x0000000c00147310 */ /* 0x004e220000301000 */
[----:B------:R-:W-:-:S07]  /*0550*/  DSETP.GEU.AND P6, PT, |R12|, UR8, PT ;  /* 0x000000080c007e2a */ /* 0x000fce000bfce200 */
[----:B---3--:R-:W1:Y:S01]  /*0560*/  F2F.F32.F64 R22, R18 ;  /* 0x0000001200167310 */ /* 0x008e620000301000 */
[----:B------:R-:W-:Y:S02]  /*0570*/  DSETP.GEU.AND P5, PT, |R18|, UR8, PT ;  /* 0x0000000812007e2a */ /* 0x000fe4000bfae200 */
[----:B----4-:R-:W-:-:S04]  /*0580*/  DSETP.GEU.AND P4, PT, |R16|, UR8, PT ;  /* 0x0000000810007e2a */ /* 0x010fc8000bf8e200 */
[----:B0-----:R-:W-:Y:S01]  /*0590*/  @!P6 FMUL R20, R20, 1.175494350822287508e-38 ;  /* 0x008000001414e820 */ /* 0x001fe20000400000 */
[----:B------:R-:W0:Y:S01]  /*05a0*/  F2F.F32.F64 R23, R16 ;  /* 0x0000001000177310 */ /* 0x000e220000301000 */
[----:B-----5:R-:W-:-:S03]  /*05b0*/  DSETP.GEU.AND P6, PT, |R14|, UR8, PT ;  /* 0x000000080e007e2a */ /* 0x020fc6000bfce200 */
[----:B------:R-:W-:-:S03]  /*05c0*/  FMNMX.FTZ R20, RZ, R20, !PT ;  /* 0x00000014ff147209 */ /* 0x000fc60007810000 */
[----:B-1----:R-:W-:Y:S01]  /*05d0*/  @!P5 FMUL R22, R22, 1.175494350822287508e-38 ;  /* 0x008000001616d820 */ /* 0x002fe20000400000 */
[----:B------:R-:W1:Y:S01]  /*05e0*/  F2F.F32.F64 R24, R14 ;  /* 0x0000000e00187310 */ /* 0x000e620000301000 */
[----:B------:R-:W-:-:S03]  /*05f0*/  FMUL.FTZ R20, R20, 1 ;  /* 0x3f80000014147820 */ /* 0x000fc60000410000 */
[----:B------:R-:W-:Y:S01]  /*0600*/  FMNMX.FTZ R22, RZ, R22, !PT ;  /* 0x00000016ff167209 */ /* 0x000fe20007810000 */
[----:B0-----:R-:W-:-:S03]  /*0610*/  @!P4 FMUL R23, R23, 1.175494350822287508e-38 ;  /* 0x008000001717c820 */ /* 0x001fc60000400000 */
[----:B------:R-:W0:Y:S01]  /*0620*/  F2F.F64.F32 R12, R20 ;  /* 0x00000014000c7310 */ /* 0x000e220000201800 */
[----:B------:R-:W-:Y:S01]  /*0630*/  FMUL.FTZ R22, R22, 1 ;  /* 0x3f80000016167820 */ /* 0x000fe20000410000 */
[----:B------:R-:W-:Y:S01]  /*0640*/  FMNMX.FTZ R23, RZ, R23, !PT ;  /* 0x00000017ff177209 */ /* 0x000fe20007810000 */
[----:B-1----:R-:W-:-:S05]  /*0650*/  @!P6 FMUL R24, R24, 1.175494350822287508e-38 ;  /* 0x008000001818e820 */ /* 0x002fca0000400000 */
[----:B------:R-:W1:Y:S01]  /*0660*/  F2F.F64.F32 R18, R22 ;  /* 0x0000001600127310 */ /* 0x000e620000201800 */
[----:B------:R-:W-:Y:S01]  /*0670*/  FMUL.FTZ R23, R23, 1 ;  /* 0x3f80000017177820 */ /* 0x000fe20000410000 */
[----:B------:R-:W-:Y:S01]  /*0680*/  FMNMX.FTZ R24, RZ, R24, !PT ;  /* 0x00000018ff187209 */ /* 0x000fe20007810000 */
[----:B0-----:R2:W-:Y:S05]  /*0690*/  @!P3 STG.E.64 desc[UR6][R4.64], R12 ;  /* 0x0000000c0400b986 */ /* 0x0015ea000c101b06 */
[----:B------:R-:W0:Y:S01]  /*06a0*/  F2F.F64.F32 R16, R23 ;  /* 0x0000001700107310 */ /* 0x000e220000201800 */
[----:B------:R-:W-:Y:S01]  /*06b0*/  FMUL.FTZ R24, R24, 1 ;  /* 0x3f80000018187820 */ /* 0x000fe20000410000 */
[----:B-1----:R2:W-:Y:S06]  /*06c0*/  @!P2 STG.E.64 desc[UR6][R10.64], R18 ;  /* 0x000000120a00a986 */ /* 0x0025ec000c101b06 */
[----:B------:R-:W1:Y:S01]  /*06d0*/  F2F.F64.F32 R14, R24 ;  /* 0x00000018000e7310 */ /* 0x000e620000201800 */
[----:B0-----:R2:W-:Y:S04]  /*06e0*/  @!P1 STG.E.64 desc[UR6][R8.64], R16 ;  /* 0x0000001008009986 */ /* 0x0015e8000c101b06 */
[----:B-1----:R2:W-:Y:S01]  /*06f0*/  @!P0 STG.E.64 desc[UR6][R6.64], R14 ;  /* 0x0000000e06008986 */ /* 0x0025e2000c101b06 */
[----:B------:R-:W-:-:S13]  /*0700*/  ISETP.GE.U32.AND P0, PT, R21, UR5, PT ;  /* 0x0000000515007c0c */ /* 0x000fda000bf06070 */
[----:B--2---:R-:W-:Y:S05]  /*0710*/  @!P0 BRA `(.L_x_85) ;  /* 0xfffffffc00408947 */ /* 0x004fea000383ffff */
[----:B------:R-:W-:Y:S05]  /*0720*/  EXIT ;  /* 0x000000000000794d */ /* 0x000fea0003800000 */
.L_x_86:
        /* <DEDUP_REMOVED lines=13> */
.L_x_309:


//--------------------- .text._Z13Sigmoid_fpropIdEvPT_jj --------------------------
	.section	.text._Z13Sigmoid_fpropIdEvPT_jj,"ax",@progbits
	.align	128
        .global         _Z13Sigmoid_fpropIdEvPT_jj
        .type           _Z13Sigmoid_fpropIdEvPT_jj,@function
        .size           _Z13Sigmoid_fpropIdEvPT_jj,(.L_x_310 - _Z13Sigmoid_fpropIdEvPT_jj)
        .other          _Z13Sigmoid_fpropIdEvPT_jj,@"STO_CUDA_ENTRY STV_DEFAULT"
_Z13Sigmoid_fpropIdEvPT_jj:
.text._Z13Sigmoid_fpropIdEvPT_jj:
        /* <DEDUP_REMOVED lines=20> */
.L_x_88:
        /* <DEDUP_REMOVED lines=12> */
[----:B------:R-:W-:Y:S02]  /*0200*/  DSETP.GEU.AND P0, PT, |R6|, UR8, PT ;  /* 0x0000000806007e2a */ /* 0x000fe4000bf0e200 */
[----:B------:R-:W-:Y:S01]  /*0210*/  FMUL.FTZ R14, R14, -1.4426950216293334961 ;  /* 0xbfb8aa3b0e0e7820 */ /* 0x000fe20000410000 */
[----:B-1----:R-:W-:-:S04]  /*0220*/  @!P1 FMUL R16, R16, 1.175494350822287508e-38 ;  /* 0x0080000010109820 */ /* 0x002fc80000400000 */
[----:B------:R-:W1:Y:S01]  /*0230*/  F2F.F32.F64 R18, R6 ;  /* 0x0000000600127310 */ /* 0x000e620000301000 */
[----:B------:R-:W-:Y:S01]  /*0240*/  FMUL.FTZ R16, R16, -1.4426950216293334961 ;  /* 0xbfb8aa3b10107820 */ /* 0x000fe20000410000 */
[----:B0-----:R-:W-:-:S06]  /*0250*/  @!P2 FMUL R17, R17, 1.175494350822287508e-38 ;  /* 0x008000001111a820 */ /* 0x001fcc0000400000 */
[----:B------:R-:W0:Y:S01]  /*0260*/  MUFU.EX2 R14, R14 ;  /* 0x0000000e000e7308 */ /* 0x000e220000000800 */
[----:B------:R-:W-:Y:S01]  /*0270*/  FMUL.FTZ R17, R17, -1.4426950216293334961 ;  /* 0xbfb8aa3b11117820 */ /* 0x000fe20000410000 */
[----:B-1----:R-:W-:-:S06]  /*0280*/  @!P0 FMUL R18, R18, 1.175494350822287508e-38 ;  /* 0x0080000012128820 */ /* 0x002fcc0000400000 */
[----:B------:R-:W1:Y:S01]  /*0290*/  MUFU.EX2 R16, R16 ;  /* 0x0000001000107308 */ /* 0x000e620000000800 */
[----:B------:R-:W-:-:S07]  /*02a0*/  FMUL.FTZ R18, R18, -1.4426950216293334961 ;  /* 0xbfb8aa3b12127820 */ /* 0x000fce0000410000 */
[----:B------:R-:W2:Y:S01]  /*02b0*/  MUFU.EX2 R17, R17 ;  /* 0x0000001100117308 */ /* 0x000ea20000000800 */
[----:B0-----:R-:W-:-:S07]  /*02c0*/  FADD.FTZ R8, R14, 1 ;  /* 0x3f8000000e087421 */ /* 0x001fce0000010000 */
[----:B------:R-:W0:Y:S01]  /*02d0*/  MUFU.EX2 R18, R18 ;  /* 0x0000001200127308 */ /* 0x000e220000000800 */
[----:B-1----:R-:W-:-:S07]  /*02e0*/  FADD.FTZ R10, R16, 1 ;  /* 0x3f800000100a7421 */ /* 0x002fce0000010000 */
[----:B------:R-:W1:Y:S01]  /*02f0*/  MUFU.RCP R8, R8 ;  /* 0x0000000800087308 */ /* 0x000e620000001000 */
[----:B--2---:R-:W-:-:S07]  /*0300*/  FADD.FTZ R14, R17, 1 ;  /* 0x3f800000110e7421 */ /* 0x004fce0000010000 */
[----:B------:R-:W2:Y:S01]  /*0310*/  MUFU.RCP R10, R10 ;  /* 0x0000000a000a7308 */ /* 0x000ea20000001000 */
[----:B0-----:R-:W-:-:S07]  /*0320*/  FADD.FTZ R16, R18, 1 ;  /* 0x3f80000012107421 */ /* 0x001fce0000010000 */
[----:B------:R-:W0:Y:S01]  /*0330*/  MUFU.RCP R14, R14 ;  /* 0x0000000e000e7308 */ /* 0x000e220000001000 */
[----:B-1----:R-:W-:-:S07]  /*0340*/  FMUL.FTZ R4, R8, 1 ;  /* 0x3f80000008047820 */ /* 0x002fce0000410000 */
[----:B------:R-:W1:Y:S01]  /*0350*/  MUFU.RCP R16, R16 ;  /* 0x0000001000107308 */ /* 0x000e620000001000 */
[----:B--2---:R-:W-:-:S07]  /*0360*/  FMUL.FTZ R6, R10, 1 ;  /* 0x3f8000000a067820 */ /* 0x004fce0000410000 */
[----:B------:R-:W-:Y:S01]  /*0370*/  F2F.F64.F32 R4, R4 ;  /* 0x0000000400047310 */ /* 0x000fe20000201800 */
[----:B0-----:R-:W-:Y:S01]  /*0380*/  FMUL.FTZ R8, R14, 1 ;  /* 0x3f8000000e087820 */ /* 0x001fe20000410000 */
[----:B------:R-:W-:-:S04]  /*0390*/  SHF.L.U32 R14, R15, 0x2, RZ ;  /* 0x000000020f0e7819 */ /* 0x000fc800000006ff */
[----:B------:R-:W-:Y:S02]  /*03a0*/  ISETP.GE.U32.AND P0, PT, R14, UR4, PT ;  /* 0x000000040e007c0c */ /* 0x000fe4000bf06070 */
[----:B------:R-:W-:Y:S01]  /*03b0*/  F2F.F64.F32 R6, R6 ;  /* 0x0000000600067310 */ /* 0x000fe20000201800 */
[----:B-1----:R-:W-:-:S07]  /*03c0*/  FMUL.FTZ R10, R16, 1 ;  /* 0x3f800000100a7820 */ /* 0x002fce0000410000 */
[----:B------:R-:W-:Y:S08]  /*03d0*/  F2F.F64.F32 R8, R8 ;  /* 0x0000000800087310 */ /* 0x000ff00000201800 */
[----:B------:R-:W0:Y:S02]  /*03e0*/  F2F.F64.F32 R10, R10 ;  /* 0x0000000a000a7310 */ /* 0x000e240000201800 */
[----:B0-----:R1:W-:Y:S01]  /*03f0*/  STG.E.ENL2.256 desc[UR6][R12.64], R4, R8 ;  /* 0xf80000040c08797f */ /* 0x0013e2000f121806 */
[----:B------:R-:W-:Y:S05]  /*0400*/  @!P0 BRA `(.L_x_88) ;  /* 0xfffffffc004c8947 */ /* 0x000fea000383ffff */
[----:B------:R-:W-:Y:S05]  /*0410*/  EXIT ;  /* 0x000000000000794d */ /* 0x000fea0003800000 */
.L_x_87:
        /* <DEDUP_REMOVED lines=12> */
.L_x_89:
        /* <DEDUP_REMOVED lines=25> */
[----:B-----5:R-:W-:Y:S02]  /*0670*/  DSETP.GEU.AND P6, PT, |R16|, UR8, PT ;  /* 0x0000000810007e2a */ /* 0x020fe4000bfce200 */
[----:B------:R-:W-:-:S04]  /*0680*/  FMUL.FTZ R12, R12, -1.4426950216293334961 ;  /* 0xbfb8aa3b0c0c7820 */ /* 0x000fc80000410000 */
[----:B-1----:R-:W-:Y:S01]  /*0690*/  @!P5 FMUL R22, R22, 1.175494350822287508e-38 ;  /* 0x008000001616d820 */ /* 0x002fe20000400000 */
[----:B------:R-:W1:Y:S03]  /*06a0*/  F2F.F32.F64 R24, R16 ;  /* 0x0000001000187310 */ /* 0x000e660000301000 */
[----:B------:R-:W-:Y:S01]  /*06b0*/  FMUL.FTZ R22, R22, -1.4426950216293334961 ;  /* 0xbfb8aa3b16167820 */ /* 0x000fe20000410000 */
[----:B0-----:R-:W-:-:S04]  /*06c0*/  @!P4 FMUL R23, R23, 1.175494350822287508e-38 ;  /* 0x008000001717c820 */ /* 0x001fc80000400000 */
        /* <DEDUP_REMOVED lines=17> */
[----:B------:R-:W2:Y:S01]  /*07e0*/  F2F.F64.F32 R14, R14 ;  /* 0x0000000e000e7310 */ /* 0x000ea20000201800 */
[----:B0-----:R-:W-:-:S07]  /*07f0*/  FMUL.FTZ R18, R24, 1 ;  /* 0x3f80000018127820 */ /* 0x001fce0000410000 */
[----:B------:R-:W0:Y:S01]  /*0800*/  F2F.F64.F32 R20, R20 ;  /* 0x0000001400147310 */ /* 0x000e220000201800 */
[----:B-1----:R-:W-:Y:S01]  /*0810*/  FMUL.FTZ R16, R22, 1 ;  /* 0x3f80000016107820 */ /* 0x002fe20000410000 */
[----:B--2---:R1:W-:Y:S06]  /*0820*/  @!P3 STG.E.64 desc[UR6][R4.64], R14 ;  /* 0x0000000e0400b986 */ /* 0x0043ec000c101b06 */
[----:B------:R-:W2:Y:S01]  /*0830*/  F2F.F64.F32 R18, R18 ;  /* 0x0000001200127310 */ /* 0x000ea20000201800 */
[----:B0-----:R1:W-:Y:S07]  /*0840*/  @!P2 STG.E.64 desc[UR6][R10.64], R20 ;  /* 0x000000140a00a986 */ /* 0x0013ee000c101b06 */
[----:B------:R-:W0:Y:S01]  /*0850*/  F2F.F64.F32 R16, R16 ;  /* 0x0000001000107310 */ /* 0x000e220000201800 */
[----:B--2---:R1:W-:Y:S04]  /*0860*/  @!P1 STG.E.64 desc[UR6][R8.64], R18 ;  /* 0x0000001208009986 */ /* 0x0043e8000c101b06 */
[----:B0-----:R1:W-:Y:S01]  /*0870*/  @!P0 STG.E.64 desc[UR6][R6.64], R16 ;  /* 0x0000001006008986 */ /* 0x0013e2000c101b06 */
[----:B------:R-:W-:-:S13]  /*0880*/  ISETP.GE.U32.AND P0, PT, R13, UR5, PT ;  /* 0x000000050d007c0c */ /* 0x000fda000bf06070 */
[----:B-1----:R-:W-:Y:S05]  /*0890*/  @!P0 BRA `(.L_x_89) ;  /* 0xfffffffc00108947 */ /* 0x002fea000383ffff */
[----:B------:R-:W-:Y:S05]  /*08a0*/  EXIT ;  /* 0x000000000000794d */ /* 0x000fea0003800000 */
.L_x_90:
        /* <DEDUP_REMOVED lines=13> */
.L_x_310:


//--------------------- .text._Z17biasAddRelu_fpropIdEvPT_S1_jj --------------------------
	.section	.text._Z17biasAddRelu_fpropIdEvPT_S1_jj,"ax",@progbits
	.align	128
        .global         _Z17biasAddRelu_fpropIdEvPT_S1_jj
        .type           _Z17biasAddRelu_fpropIdEvPT_S1_jj,@function
        .size           _Z17biasAddRelu_fpropIdEvPT_S1_jj,(.L_x_311 - _Z17biasAddRelu_fpropIdEvPT_S1_jj)
        .other          _Z17biasAddRelu_fpropIdEvPT_S1_jj,@"STO_CUDA_ENTRY STV_DEFAULT"
_Z17biasAddRelu_fpropIdEvPT_S1_jj:
.text._Z17biasAddRelu_fpropIdEvPT_S1_jj:
[----:B------:R-:W-:Y:S01]  /*0000*/  LDC R1, c[0x0][0x37c] ;  /* 0x0000df00ff017b82 */ /* 0x000fe20000000800 */
[----:B------:R-:W0:Y:S01]  /*0010*/  LDCU UR4, c[0x0][0x380] ;  /* 0x00007000ff0477ac */ /* 0x000e220008000800 */
[----:B------:R-:W1:Y:S01]  /*0020*/  LDCU UR8, c[0x0][0x388] ;  /* 0x00007100ff0877ac */ /* 0x000e620008000800 */
[----:B------:R-:W2:Y:S01]  /*0030*/  LDCU UR5, c[0x0][0x394] ;  /* 0x00007280ff0577ac */ /* 0x000ea20008000800 */
[----:B------:R-:W3:Y:S01]  /*0040*/  LDCU.64 UR6, c[0x0][0x358] ;  /* 0x00006b00ff0677ac */ /* 0x000ee20008000a00 */
[----:B0-----:R-:W-:Y:S02]  /*0050*/  ULOP3.LUT UP0, URZ, UR4, 0x1f, URZ, 0xc0, !UPT ;  /* 0x0000001f04ff7892 */ /* 0x001fe4000f80c0ff */
        /* <DEDUP_REMOVED lines=13> */
[----:B------:R-:W-:Y:S01]  /*0130*/  USHF.R.U32.HI UR5, URZ, 0x2, UR5 ;  /* 0x00000002ff057899 */ /* 0x000fe20008011605 */
[----:B------:R-:W-:Y:S01]  /*0140*/  HFMA2 R2, -RZ, RZ, 0, 0 ;  /* 0x00000000ff027431 */ /* 0x000fe200000001ff */
[----:B------:R-:W0:Y:S04]  /*0150*/  LDCU UR8, c[0x0][0x370] ;  /* 0x00006e00ff0877ac */ /* 0x000e280008000800 */
[----:B------:R-:W-:Y:S02]  /*0160*/  IADD3 R7, PT, PT, RZ, -UR5, RZ ;  /* 0x80000005ff077c10 */ /* 0x000fe4000fffe0ff */
[----:B------:R-:W-:Y:S01]  /*0170*/  ISETP.NE.U32.AND P0, PT, RZ, UR5, PT ;  /* 0x00000005ff007c0c */ /* 0x000fe2000bf05070 */
[----:B------:R-:W1:Y:S08]  /*0180*/  I2F.U32.RP R4, UR5 ;  /* 0x0000000500047d06 */ /* 0x000e700008209000 */
[----:B-1----:R-:W1:Y:S02]  /*0190*/  MUFU.RCP R4, R4 ;  /* 0x0000000400047308 */ /* 0x002e640000001000 */
[----:B-1----:R-:W-:-:S06]  /*01a0*/  IADD3 R5, PT, PT, R4, 0xffffffe, RZ ;  /* 0x0ffffffe04057810 */ /* 0x002fcc0007ffe0ff */
[----:B------:R-:W1:Y:S02]  /*01b0*/  F2I.FTZ.U32.TRUNC.NTZ R3, R5 ;  /* 0x0000000500037305 */ /* 0x000e64000021f000 */
[----:B-1----:R-:W-:-:S04]  /*01c0*/  IMAD R7, R7, R3, RZ ;  /* 0x0000000307077224 */ /* 0x002fc800078e02ff */
[----:B------:R-:W-:Y:S01]  /*01d0*/  IMAD.HI.U32 R0, R3, R7, R2 ;  /* 0x0000000703007227 */ /* 0x000fe200078e0002 */
[----:B------:R-:W-:-:S03]  /*01e0*/  LOP3.LUT R2, RZ, UR5, RZ, 0x33, !PT ;  /* 0x00000005ff027c12 */ /* 0x000fc6000f8e33ff */
[----:B0-----:R-:W-:-:S07]  /*01f0*/  IMAD R3, R6, UR8, RZ ;  /* 0x0000000806037c24 */ /* 0x001fce000f8e02ff */
.L_x_92:
[----:B0-----:R-:W-:Y:S01]  /*0200*/  IMAD.HI.U32 R4, R0, R20, RZ ;  /* 0x0000001400047227 */ /* 0x001fe200078e00ff */
[----:B------:R-:W0:Y:S04]  /*0210*/  LDC.64 R12, c[0x0][0x388] ;  /* 0x0000e200ff0c7b82 */ /* 0x000e280000000a00 */
[----:B------:R-:W-:-:S04]  /*0220*/  IADD3 R5, PT, PT, -R4, RZ, RZ ;  /* 0x000000ff04057210 */ /* 0x000fc80007ffe1ff */
[----:B------:R-:W1:Y:S01]  /*0230*/  LDC.64 R22, c[0x0][0x380] ;  /* 0x0000e000ff167b82 */ /* 0x000e620000000a00 */
[----:B------:R-:W-:-:S05]  /*0240*/  IMAD R5, R5, UR5, R20 ;  /* 0x0000000505057c24 */ /* 0x000fca000f8e0214 */
[----:B------:R-:W-:-:S13]  /*0250*/  ISETP.GE.U32.AND P1, PT, R5, UR5, PT ;  /* 0x0000000505007c0c */ /* 0x000fda000bf26070 */
[----:B------:R-:W-:-:S04]  /*0260*/  @P1 IADD3 R5, PT, PT, R5, -UR5, RZ ;  /* 0x8000000505051c10 */ /* 0x000fc8000fffe0ff */
[----:B------:R-:W-:Y:S01]  /*0270*/  ISETP.GE.U32.AND P1, PT, R5, UR5, PT ;  /* 0x0000000505007c0c */ /* 0x000fe2000bf26070 */
[----:B-1----:R-:W-:-:S12]  /*0280*/  IMAD.WIDE R22, R20, 0x20, R22 ;  /* 0x0000002014167825 */ /* 0x002fd800078e0216 */
[----:B------:R-:W-:-:S04]  /*0290*/  @P1 IADD3 R5, PT, PT, R5, -UR5, RZ ;  /* 0x8000000505051c10 */ /* 0x000fc8000fffe0ff */
[----:B------:R-:W-:Y:S02]  /*02a0*/  SEL R15, R2, R5, !P0 ;  /* 0x00000005020f7207 */ /* 0x000fe40004000000 */
[----:B------:R-:W2:Y:S03]  /*02b0*/  LDG.E.ENL2.256 R8, R4, desc[UR6][R22.64] ;  /* 0xfe0000061604797e */ /* 0x000ea60008121908 */
[----:B0-----:R-:W-:-:S06]  /*02c0*/  IMAD.WIDE.U32 R12, R15, 0x20, R12 ;  /* 0x000000200f0c7825 */ /* 0x001fcc00078e000c */
[----:B------:R-:W3:Y:S01]  /*02d0*/  LDG.E.ENL2.256 R16, R12, desc[UR6][R12.64] ;  /* 0xfe0000060c0c797e */ /* 0x000ee20008121910 */
[----:B------:R-:W-:Y:S01]  /*02e0*/  UMOV UR8, 0xf0000000 ;  /* 0xf000000000087882 */ /* 0x000fe20000000000 */
[----:B------:R-:W-:Y:S01]  /*02f0*/  UMOV UR9, 0x380fffff ;  /* 0x380fffff00097882 */ /* 0x000fe20000000000 */
[----:B------:R-:W-:Y:S01]  /*0300*/  IADD3 R20, PT, PT, R3, R20, RZ ;  /* 0x0000001403147210 */ /* 0x000fe20007ffe0ff */
[----:B--2---:R-:W0:Y:S01]  /*0310*/  F2F.F32.F64 R26, R4 ;  /* 0x00000004001a7310 */ /* 0x004e220000301000 */
[----:B------:R-:W-:Y:S02]  /*0320*/  DSETP.GEU.AND P6, PT, |R4|, UR8, PT ;  /* 0x0000000804007e2a */ /* 0x000fe4000bfce200 */
[----:B------:R-:W-:Y:S02]  /*0330*/  DSETP.GEU.AND P2, PT, |R6|, UR8, PT ;  /* 0x0000000806007e2a */ /* 0x000fe4000bf4e200 */
[----:B------:R-:W-:Y:S02]  /*0340*/  DSETP.GEU.AND P4, PT, |R8|, UR8, PT ;  /* 0x0000000808007e2a */ /* 0x000fe4000bf8e200 */
[----:B------:R-:W-:Y:S01]  /*0350*/  DSETP.GEU.AND P5, PT, |R10|, UR8, PT ;  /* 0x000000080a007e2a */ /* 0x000fe2000bfae200 */
[----:B------:R-:W1:Y:S01]  /*0360*/  F2F.F32.F64 R25, R6 ;  /* 0x0000000600197310 */ /* 0x000e620000301000 */
[----:B---3--:R-:W-:-:S02]  /*0370*/  DSETP.GEU.AND P1, PT, |R12|, UR8, PT ;  /* 0x000000080c007e2a */ /* 0x008fc4000bf2e200 */
[----:B------:R-:W-:-:S04]  /*0380*/  DSETP.GEU.AND P3, PT, |R14|, UR8, PT ;  /* 0x000000080e007e2a */ /* 0x000fc8000bf6e200 */
[----:B0-----:R-:W-:Y:S01]  /*0390*/  @!P6 FMUL R26, R26, 1.175494350822287508e-38 ;  /* 0x008000001a1ae820 */ /* 0x001fe20000400000 */
[----:B------:R0:W2:Y:S01]  /*03a0*/  F2F.F32.F64 R27, R12 ;  /* 0x0000000c001b7310 */ /* 0x0000a20000301000 */
[----:B------:R-:W-:Y:S01]  /*03b0*/  DSETP.GEU.AND P6, PT, |R16|, UR8, PT ;  /* 0x0000000810007e2a */ /* 0x000fe2000bfce200 */
[----:B-1----:R-:W-:-:S06]  /*03c0*/  @!P2 FMUL R25, R25, 1.175494350822287508e-38 ;  /* 0x008000001919a820 */ /* 0x002fcc0000400000 */
[----:B------:R-:W1:Y:S01]  /*03d0*/  F2F.F32.F64 R24, R8 ;  /* 0x0000000800187310 */ /* 0x000e620000301000 */
[----:B0-----:R-:W-:Y:S01]  /*03e0*/  SHF.L.U32 R12, R20, 0x2, RZ ;  /* 0x00000002140c7819 */ /* 0x001fe200000006ff */
[----:B--2---:R-:W-:-:S06]  /*03f0*/  @!P1 FMUL R27, R27, 1.175494350822287508e-38 ;  /* 0x008000001b1b9820 */ /* 0x004fcc0000400000 */
[----:B------:R-:W0:Y:S01]  /*0400*/  F2F.F32.F64 R21, R10 ;  /* 0x0000000a00157310 */ /* 0x000e220000301000 */
[----:B------:R-:W-:Y:S01]  /*0410*/  DSETP.GEU.AND P1, PT, |R18|, UR8, PT ;  /* 0x0000000812007e2a */ /* 0x000fe2000bf2e200 */
[----:B------:R-:W-:Y:S01]  /*0420*/  FADD.FTZ R26, R26, R27 ;  /* 0x0000001b1a1a7221 */ /* 0x000fe20000010000 */
[----:B-1----:R-:W-:-:S05]  /*0430*/  @!P4 FMUL R24, R24, 1.175494350822287508e-38 ;  /* 0x008000001818c820 */ /* 0x002fca0000400000 */
[----:B------:R-:W1:Y:S01]  /*0440*/  F2F.F32.F64 R28, R14 ;  /* 0x0000000e001c7310 */ /* 0x000e620000301000 */
[----:B------:R-:W-:-:S05]  /*0450*/  FMNMX.FTZ R26, RZ, R26, !PT ;  /* 0x0000001aff1a7209 */ /* 0x000fca0007810000 */
[----:B------:R-:W-:Y:S01]  /*0460*/  FMUL.FTZ R4, R26, 1 ;  /* 0x3f8000001a047820 */ /* 0x000fe20000410000 */
[----:B0-----:R-:W-:Y:S01]  /*0470*/  @!P5 FMUL R21, R21, 1.175494350822287508e-38 ;  /* 0x008000001515d820 */ /* 0x001fe20000400000 */
[----:B------:R-:W0:Y:S01]  /*0480*/  F2F.F32.F64 R29, R16 ;  /* 0x00000010001d7310 */ /* 0x000e220000301000 */
[----:B-1----:R-:W-:-:S07]  /*0490*/  @!P3 FMUL R28, R28, 1.175494350822287508e-38 ;  /* 0x008000001c1cb820 */ /* 0x002fce0000400000 */
[----:B------:R-:W1:Y:S01]  /*04a0*/  F2F.F32.F64 R6, R18 ;  /* 0x0000001200067310 */ /* 0x000e620000301000 */
[----:B------:R-:W-:Y:S01]  /*04b0*/  FADD.FTZ R25, R25, R28 ;  /* 0x0000001c19197221 */ /* 0x000fe20000010000 */
[----:B0-----:R-:W-:-:S04]  /*04c0*/  @!P6 FMUL R29, R29, 1.175494350822287508e-38 ;  /* 0x008000001d1de820 */ /* 0x001fc80000400000 */
[----:B------:R-:W-:Y:S02]  /*04d0*/  FMNMX.FTZ R25, RZ, R25, !PT ;  /* 0x00000019ff197209 */ /* 0x000fe40007810000 */
[----:B------:R-:W-:Y:S01]  /*04e0*/  F2F.F64.F32 R4, R4 ;  /* 0x0000000400047310 */ /* 0x000fe20000201800 */
[----:B------:R-:W-:Y:S01]  /*04f0*/  FADD.FTZ R24, R24, R29 ;  /* 0x0000001d18187221 */ /* 0x000fe20000010000 */
[----:B-1----:R-:W-:-:S04]  /*0500*/  @!P1 FMUL R6, R6, 1.175494350822287508e-38 ;  /* 0x0080000006069820 */ /* 0x002fc80000400000 */
[----:B------:R-:W-:Y:S02]  /*0510*/  FMNMX.FTZ R24, RZ, R24, !PT ;  /* 0x00000018ff187209 */ /* 0x000fe40007810000 */
[----:B------:R-:W-:Y:S01]  /*0520*/  ISETP.GE.U32.AND P1, PT, R12, UR4, PT ;  /* 0x000000040c007c0c */ /* 0x000fe2000bf26070 */
[----:B------:R-:W-:Y:S01]  /*0530*/  FADD.FTZ R21, R21, R6 ;  /* 0x0000000615157221 */ /* 0x000fe20000010000 */
[----:B------:R-:W-:Y:S01]  /*0540*/  FMUL.FTZ R6, R25, 1 ;  /* 0x3f80000019067820 */ /* 0x000fe20000410000 */
[----:B------:R-:W-:-:S03]  /*0550*/  FMUL.FTZ R8, R24, 1 ;  /* 0x3f80000018087820 */ /* 0x000fc60000410000 */
[----:B------:R-:W-:Y:S02]  /*0560*/  FMNMX.FTZ R21, RZ, R21, !PT ;  /* 0x00000015ff157209 */ /* 0x000fe40007810000 */
[----:B------:R-:W-:Y:S03]  /*0570*/  F2F.F64.F32 R6, R6 ;  /* 0x0000000600067310 */ /* 0x000fe60000201800 */
[----:B------:R-:W-:-:S05]  /*0580*/  FMUL.FTZ R10, R21, 1 ;  /* 0x3f800000150a7820 */ /* 0x000fca0000410000 */
[----:B------:R-:W-:Y:S08]  /*0590*/  F2F.F64.F32 R8, R8 ;  /* 0x0000000800087310 */ /* 0x000ff00000201800 */
[----:B------:R-:W0:Y:S02]  /*05a0*/  F2F.F64.F32 R10, R10 ;  /* 0x0000000a000a7310 */ /* 0x000e240000201800 */
[----:B0-----:R0:W-:Y:S01]  /*05b0*/  STG.E.ENL2.256 desc[UR6][R22.64], R4, R8 ;  /* 0xf80000041608797f */ /* 0x0011e2000f121806 */
[----:B------:R-:W-:Y:S05]  /*05c0*/  @!P1 BRA `(.L_x_92) ;  /* 0xfffffffc000c9947 */ /* 0x000fea000383ffff */
[----:B------:R-:W-:Y:S05]  /*05d0*/  EXIT ;  /* 0x000000000000794d */ /* 0x000fea0003800000 */
.L_x_91:
        /* <DEDUP_REMOVED lines=8> */
[----:B------:R-:W0:Y:S01]  /*0660*/  I2F.U32.RP R4, UR5 ;  /* 0x0000000500047d06 */ /* 0x000e220008209000 */
[----:B------:R-:W1:Y:S01]  /*0670*/  LDCU UR8, c[0x0][0x370] ;  /* 0x00006e00ff0877ac */ /* 0x000e620008000800 */
[----:B------:R-:W-:Y:S02]  /*0680*/  MOV R2, RZ ;  /* 0x000000ff00027202 */ /* 0x000fe40000000f00 */
[----:B------:R-:W-:Y:S01]  /*0690*/  ISETP.NE.U32.AND P0, PT, RZ, UR5, PT ;  /* 0x00000005ff007c0c */ /* 0x000fe2000bf05070 */
[----:B------:R-:W2:Y:S03]  /*06a0*/  LDCU UR9, c[0x0][0x394] ;  /* 0x00007280ff0977ac */ /* 0x000ea60008000800 */
[----:B0-----:R-:W0:Y:S02]  /*06b0*/  MUFU.RCP R4, R4 ;  /* 0x0000000400047308 */ /* 0x001e240000001000 */
[----:B0-----:R-:W-:-:S06]  /*06c0*/  IADD3 R3, PT, PT, R4, 0xffffffe, RZ ;  /* 0x0ffffffe04037810 */ /* 0x001fcc0007ffe0ff */
[----:B------:R-:W0:Y:S02]  /*06d0*/  F2I.FTZ.U32.TRUNC.NTZ R3, R3 ;  /* 0x0000000300037305 */ /* 0x000e24000021f000 */
[----:B0-----:R-:W-:-:S05]  /*06e0*/  IADD3 R7, PT, PT, RZ, -R3, RZ ;  /* 0x80000003ff077210 */ /* 0x001fca0007ffe0ff */
[----:B------:R-:W-:-:S04]  /*06f0*/  IMAD R7, R7, UR5, RZ ;  /* 0x0000000507077c24 */ /* 0x000fc8000f8e02ff */
[----:B------:R-:W-:Y:S01]  /*0700*/  IMAD.HI.U32 R0, R3, R7, R2 ;  /* 0x0000000703007227 */ /* 0x000fe200078e0002 */
[----:B------:R-:W-:-:S03]  /*0710*/  LOP3.LUT R2, RZ, UR5, RZ, 0x33, !PT ;  /* 0x00000005ff027c12 */ /* 0x000fc6000f8e33ff */
[----:B-12---:R-:W-:-:S07]  /*0720*/  IMAD R3, R5, UR8, RZ ;  /* 0x0000000805037c24 */ /* 0x006fce000f8e02ff */
.L_x_93:
[----:B------:R-:W0:Y:S01]  /*0730*/  LDC.64 R20, c[0x0][0x380] ;  /* 0x0000e000ff147b82 */ /* 0x000e220000000a00 */
[-C--:B------:R-:W-:Y:S01]  /*0740*/  IMAD.HI.U32 R26, R0, R27.reuse, RZ ;  /* 0x0000001b001a7227 */ /* 0x080fe200078e00ff */
[----:B------:R-:W-:-:S04]  /*0750*/  IADD3 R4, PT, PT, R3, R27, RZ ;  /* 0x0000001b03047210 */ /* 0x000fc80007ffe0ff */
[----:B------:R-:W-:Y:S02]  /*0760*/  IADD3 R26, PT, PT, -R26, RZ, RZ ;  /* 0x000000ff1a1a7210 */ /* 0x000fe40007ffe1ff */
[----:B------:R-:W-:Y:S02]  /*0770*/  ISETP.GE.U32.AND P3, PT, R4, UR4, PT ;  /* 0x0000000404007c0c */ /* 0x000fe4000bf66070 */
[----:B------:R-:W-:Y:S01]  /*0780*/  IADD3 R5, PT, PT, R3, R4, RZ ;  /* 0x0000000403057210 */ /* 0x000fe20007ffe0ff */
[----:B------:R-:W-:-:S03]  /*0790*/  IMAD R26, R26, UR9, R27 ;  /* 0x000000091a1a7c24 */ /* 0x000fc6000f8e021b */
[----:B------:R-:W-:Y:S02]  /*07a0*/  ISETP.GE.U32.AND P2, PT, R5, UR4, PT ;  /* 0x0000000405007c0c */ /* 0x000fe4000bf46070 */
[----:B------:R-:W-:-:S05]  /*07b0*/  ISETP.GE.U32.AND P1, PT, R26, UR9, PT ;  /* 0x000000091a007c0c */ /* 0x000fca000bf26070 */
[----:B0-----:R-:W-:-:S08]  /*07c0*/  @!P3 IMAD.WIDE R24, R4, 0x8, R20 ;  /* 0x000000080418b825 */ /* 0x001fd000078e0214 */
[----:B------:R-:W-:Y:S01]  /*07d0*/  @P1 IADD3 R26, PT, PT, R26, -UR9, RZ ;  /* 0x800000091a1a1c10 */ /* 0x000fe2000fffe0ff */
[----:B------:R0:W2:Y:S01]  /*07e0*/  @!P3 LDG.E.64 R12, desc[UR6][R24.64] ;  /* 0x00000006180cb981 */ /* 0x0000a2000c1e1b00 */
[----:B------:R-:W-:Y:S02]  /*07f0*/  @!P2 IMAD.WIDE R28, R5, 0x8, R20 ;  /* 0x00000008051ca825 */ /* 0x000fe400078e0214 */
[C---:B------:R-:W-:Y:S02]  /*0800*/  ISETP.GE.U32.AND P1, PT, R26.reuse, UR9, PT ;  /* 0x000000091a007c0c */ /* 0x040fe4000bf26070 */
[----:B------:R-:W-:Y:S01]  /*0810*/  ISETP.GE.U32.AND P4, PT, R27, UR4, PT ;  /* 0x000000041b007c0c */ /* 0x000fe2000bf86070 */
[----:B------:R1:W3:Y:S01]  /*0820*/  @!P2 LDG.E.64 R16, desc[UR6][R28.64] ;  /* 0x000000061c10a981 */ /* 0x0002e2000c1e1b00 */
[----:B0-----:R-:W0:Y:S09]  /*0830*/  LDC.64 R24, c[0x0][0x388] ;  /* 0x0000e200ff187b82 */ /* 0x001e320000000a00 */
[----:B------:R-:W-:-:S04]  /*0840*/  @P1 IADD3 R26, PT, PT, R26, -UR9, RZ ;  /* 0x800000091a1a1c10 */ /* 0x000fc8000fffe0ff */
[----:B------:R-:W-:-:S05]  /*0850*/  SEL R26, R2, R26, !P0 ;  /* 0x0000001a021a7207 */ /* 0x000fca0004000000 */
[----:B0-----:R-:W-:Y:S01]  /*0860*/  IMAD.WIDE R24, R26, 0x8, R24 ;  /* 0x000000081a187825 */ /* 0x001fe200078e0218 */
[----:B------:R-:W-:-:S04]  /*0870*/  IADD3 R26, PT, PT, R3, R5, RZ ;  /* 0x00000005031a7210 */ /* 0x000fc80007ffe0ff */
[C---:B------:R-:W-:Y:S01]  /*0880*/  ISETP.GE.U32.AND P1, PT, R26.reuse, UR4, PT ;  /* 0x000000041a007c0c */ /* 0x040fe2000bf26070 */
[----:B------:R-:W4:Y:S04]  /*0890*/  @!P4 LDG.E.64 R6, desc[UR6][R24.64] ;  /* 0x000000061806c981 */ /* 0x000f28000c1e1b00 */
[----:B------:R-:W5:Y:S04]  /*08a0*/  @!P3 LDG.E.64 R10, desc[UR6][R24.64] ;  /* 0x00000006180ab981 */ /* 0x000f68000c1e1b00 */
[----:B------:R-:W3:Y:S04]  /*08b0*/  @!P2 LDG.E.64 R8, desc[UR6][R24.64] ;  /* 0x000000061808a981 */ /* 0x000ee8000c1e1b00 */
[--C-:B-1----:R-:W-:Y:S01]  /*08c0*/  @!P1 IMAD.WIDE R28, R26, 0x8, R20.reuse ;  /* 0x000000081a1c9825 */ /* 0x102fe200078e0214 */
[----:B------:R-:W3:Y:S04]  /*08d0*/  @!P1 LDG.E.64 R18, desc[UR6][R24.64] ;  /* 0x0000000618129981 */ /* 0x000ee8000c1e1b00 */
[----:B------:R0:W3:Y:S02]  /*08e0*/  @!P1 LDG.E.64 R14, desc[UR6][R28.64] ;  /* 0x000000061c0e9981 */ /* 0x0000e4000c1e1b00 */
[----:B0-----:R-:W-:-:S05]  /*08f0*/  IMAD.WIDE R28, R27, 0x8, R20 ;  /* 0x000000081b1c7825 */ /* 0x001fca00078e0214 */
[----:B------:R-:W3:Y:S01]  /*0900*/  @!P4 LDG.E.64 R22, desc[UR6][R28.64] ;  /* 0x000000061c16c981 */ /* 0x000ee2000c1e1b00 */
[----:B------:R-:W-:Y:S01]  /*0910*/  UMOV UR10, 0xf0000000 ;  /* 0xf0000000000a7882 */ /* 0x000fe20000000000 */
[----:B------:R-:W-:Y:S01]  /*0920*/  UMOV UR11, 0x380fffff ;  /* 0x380fffff000b7882 */ /* 0x000fe20000000000 */
[----:B--2---:R-:W-:Y:S08]  /*0930*/  F2F.F32.F64 R25, R12 ;  /* 0x0000000c00197310 */ /* 0x004ff00000301000 */
[----:B----4-:R-:W0:Y:S01]  /*0940*/  F2F.F32.F64 R27, R6 ;  /* 0x00000006001b7310 */ /* 0x010e220000301000 */
[----:B------:R-:W-:-:S07]  /*0950*/  DSETP.GEU.AND P5, PT, |R6|, UR10, PT ;  /* 0x0000000a06007e2a */ /* 0x000fce000bfae200 */
[----:B-----5:R-:W-:Y:S01]  /*0960*/  F2F.F32.F64 R24, R10 ;  /* 0x0000000a00187310 */ /* 0x020fe20000301000 */
[----:B---3--:R-:W-:-:S07]  /*0970*/  DSETP.GEU.AND P6, PT, |R22|, UR10, PT ;  /* 0x0000000a16007e2a */ /* 0x008fce000bfce200 */
[----:B------:R-:W1:Y:S01]  /*0980*/  F2F.F32.F64 R22, R22 ;  /* 0x0000001600167310 */ /* 0x000e620000301000 */
[----:B0-----:R-:W-:Y:S01]  /*0990*/  @!P5 FMUL R27, R27, 1.175494350822287508e-38 ;  /* 0x008000001b1bd820 */ /* 0x001fe20000400000 */
[----:B------:R-:W-:-:S05]  /*09a0*/  DSETP.GEU.AND P5, PT, |R10|, UR10, PT ;  /* 0x0000000a0a007e2a */ /* 0x000fca000bfae200 */
[----:B-1----:R-:W-:Y:S01]  /*09b0*/  @!P6 FMUL R22, R22, 1.175494350822287508e-38 ;  /* 0x008000001616e820 */ /* 0x002fe20000400000 */
[----:B------:R-:W-:-:S08]  /*09c0*/  DSETP.GEU.AND P6, PT, |R12|, UR10, PT ;  /* 0x0000000a0c007e2a */ /* 0x000fd0000bfce200 */
[----:B------:R-:W-:Y:S01]  /*09d0*/  @!P5 FMUL R24, R24, 1.175494350822287508e-38 ;  /* 0x008000001818d820 */ /* 0x000fe20000400000 */
[----:B------:R-:W0:Y:S01]  /*09e0*/  F2F.F32.F64 R23, R8 ;  /* 0x0000000800177310 */ /* 0x000e220000301000 */
[----:B------:R-:W-:-:S04]  /*09f0*/  DSETP.GEU.AND P5, PT, |R8|, UR10, PT ;  /* 0x0000000a08007e2a */ /* 0x000fc8000bfae200 */
[----:B------:R-:W-:Y:S01]  /*0a00*/  @!P6 FMUL R25, R25, 1.175494350822287508e-38 ;  /* 0x008000001919e820 */ /* 0x000fe20000400000 */
[----:B------:R-:W-:Y:S02]  /*0a10*/  DSETP.GEU.AND P6, PT, |R16|, UR10, PT ;  /* 0x0000000a10007e2a */ /* 0x000fe4000bfce200 */
[----:B------:R-:W1:Y:S07]  /*0a20*/  F2F.F32.F64 R16, R16 ;  /* 0x0000001000107310 */ /* 0x000e6e0000301000 */
[----:B0-----:R-:W-:Y:S01]  /*0a30*/  @!P5 FMUL R23, R23, 1.175494350822287508e-38 ;  /* 0x008000001717d820 */ /* 0x001fe20000400000 */
[----:B------:R-:W-:Y:S01]  /*0a40*/  DSETP.GEU.AND P5, PT, |R18|, UR10, PT ;  /* 0x0000000a12007e2a */ /* 0x000fe2000bfae200 */
[----:B------:R-:W0:Y:S03]  /*0a50*/  F2F.F32.F64 R13, R14 ;  /* 0x0000000e000d7310 */ /* 0x000e260000301000 */
[----:B-1----:R-:W-:-:S05]  /*0a60*/  @!P6 FMUL R16, R16, 1.175494350822287508e-38 ;  /* 0x008000001010e820 */ /* 0x002fca0000400000 */
[----:B------:R-:W1:Y:S01]  /*0a70*/  F2F.F32.F64 R12, R18 ;  /* 0x00000012000c7310 */ /* 0x000e620000301000 */
[----:B------:R-:W-:Y:S01]  /*0a80*/  DSETP.GEU.AND P6, PT, |R14|, UR10, PT ;  /* 0x0000000a0e007e2a */ /* 0x000fe2000bfce200 */
[----:B------:R-:W-:Y:S01]  /*0a90*/  FADD.FTZ R22, R22, R27 ;  /* 0x0000001b16167221 */ /* 0x000fe20000010000 */
[----:B------:R-:W-:Y:S01]  /*0aa0*/  FADD.FTZ R24, R25, R24 ;  /* 0x0000001819187221 */ /* 0x000fe20000010000 */
[----:B------:R-:W-:-:S03]  /*0ab0*/  FADD.FTZ R16, R16, R23 ;  /* 0x0000001710107221 */ /* 0x000fc60000010000 */
[----:B------:R-:W-:-:S08]  /*0ac0*/  FMNMX.FTZ R22, RZ, R22, !PT ;  /* 0x00000016ff167209 */ /* 0x000fd00007810000 */
[----:B0-----:R-:W-:Y:S01]  /*0ad0*/  @!P6 FMUL R13, R13, 1.175494350822287508e-38 ;  /* 0x008000000d0de820 */ /* 0x001fe20000400000 */
[----:B-1----:R-:W-:Y:S01]  /*0ae0*/  @!P5 FMUL R12, R12, 1.175494350822287508e-38 ;  /* 0x008000000c0cd820 */ /* 0x002fe20000400000 */
[----:B------:R-:W-:-:S03]  /*0af0*/  FMNMX.FTZ R24, RZ, R24, !PT ;  /* 0x00000018ff187209 */ /* 0x000fc60007810000 */
[----:B------:R-:W-:Y:S01]  /*0b00*/  FADD.FTZ R14, R13, R12 ;  /* 0x0000000c0d0e7221 */ /* 0x000fe20000010000 */
[----:B------:R-:W-:Y:S01]  /*0b10*/  FMNMX.FTZ R16, RZ, R16, !PT ;  /* 0x00000010ff107209 */ /* 0x000fe20007810000 */
[----:B------:R-:W-:-:S03]  /*0b20*/  FMUL.FTZ R22, R22, 1 ;  /* 0x3f80000016167820 */ /* 0x000fc60000410000 */
[----:B------:R-:W-:Y:S01]  /*0b30*/  FMNMX.FTZ R14, RZ, R14, !PT ;  /* 0x0000000eff0e7209 */ /* 0x000fe20007810000 */
[----:B------:R-:W-:Y:S01]  /*0b40*/  FMUL.FTZ R12, R24, 1 ;  /* 0x3f800000180c7820 */ /* 0x000fe20000410000 */
[----:B------:R-:W-:-:S03]  /*0b50*/  FMUL.FTZ R16, R16, 1 ;  /* 0x3f80000010107820 */ /* 0x000fc60000410000 */
[----:B------:R-:W-:Y:S01]  /*0b60*/  FMUL.FTZ R14, R14, 1 ;  /* 0x3f8000000e0e7820 */ /* 0x000fe20000410000 */
[----:B------:R-:W0:Y:S08]  /*0b70*/  F2F.F64.F32 R22, R22 ;  /* 0x0000001600167310 */ /* 0x000e300000201800 */
[----:B------:R-:W1:Y:S08]  /*0b80*/  F2F.F64.F32 R12, R12 ;  /* 0x0000000c000c7310 */ /* 0x000e700000201800 */
[----:B------:R-:W2:Y:S08]  /*0b90*/  F2F.F64.F32 R16, R16 ;  /* 0x0000001000107310 */ /* 0x000eb00000201800 */
[----:B------:R-:W3:Y:S01]  /*0ba0*/  F2F.F64.F32 R14, R14 ;  /* 0x0000000e000e7310 */ /* 0x000ee20000201800 */
[--C-:B------:R-:W-:Y:S01]  /*0bb0*/  @!P3 IMAD.WIDE R24, R4, 0x8, R20.reuse ;  /* 0x000000080418b825 */ /* 0x100fe200078e0214 */
[----:B0-----:R0:W-:Y:S03]  /*0bc0*/  @!P4 STG.E.64 desc[UR6][R28.64], R22 ;  /* 0x000000161c00c986 */ /* 0x0011e6000c101b06 */
[----:B------:R-:W-:Y:S01]  /*0bd0*/  @!P2 IMAD.WIDE R4, R5, 0x8, R20 ;  /* 0x000000080504a825 */ /* 0x000fe200078e0214 */
[----:B------:R-:W-:-:S03]  /*0be0*/  IADD3 R27, PT, PT, R3, R26, RZ ;  /* 0x0000001a031b7210 */ /* 0x000fc60007ffe0ff */
[----:B------:R-:W-:Y:S01]  /*0bf0*/  @!P1 IMAD.WIDE R20, R26, 0x8, R20 ;  /* 0x000000081a149825 */ /* 0x000fe200078e0214 */
[----:B-1----:R0:W-:Y:S04]  /*0c00*/  @!P3 STG.E.64 desc[UR6][R24.64], R12 ;  /* 0x0000000c1800b986 */ /* 0x0021e8000c101b06 */
[----:B--2---:R0:W-:Y:S04]  /*0c10*/  @!P2 STG.E.64 desc[UR6][R4.64], R16 ;  /* 0x000000100400a986 */ /* 0x0041e8000c101b06 */
[----:B---3--:R0:W-:Y:S01]  /*0c20*/  @!P1 STG.E.64 desc[UR6][R20.64], R14 ;  /* 0x0000000e14009986 */ /* 0x0081e2000c101b06 */
[----:B------:R-:W-:-:S13]  /*0c30*/  ISETP.GE.U32.AND P1, PT, R27, UR4, PT ;  /* 0x000000041b007c0c */ /* 0x000fda000bf26070 */
[----:B0-----:R-:W-:Y:S05]  /*0c40*/  @!P1 BRA `(.L_x_93) ;  /* 0xfffffff800b89947 */ /* 0x001fea000383ffff */
[----:B------:R-:W-:Y:S05]  /*0c50*/  EXIT ;  /* 0x000000000000794d */ /* 0x000fea0003800000 */
.L_x_94:
        /* <DEDUP_REMOVED lines=10> */
.L_x_311:


//--------------------- .text._Z13biasAdd_fpropIdEvPT_S1_jj --------------------------
	.section	.text._Z13biasAdd_fpropIdEvPT_S1_jj,"ax",@progbits
	.align	128
        .global         _Z13biasAdd_fpropIdEvPT_S1_jj
        .type           _Z13biasAdd_fpropIdEvPT_S1_jj,@function
        .size           _Z13biasAdd_fpropIdEvPT_S1_jj,(.L_x_312 - _Z13biasAdd_fpropIdEvPT_S1_jj)
        .other          _Z13biasAdd_fpropIdEvPT_S1_jj,@"STO_CUDA_ENTRY STV_DEFAULT"
_Z13biasAdd_fpropIdEvPT_S1_jj:
.text._Z13biasAdd_fpropIdEvPT_S1_jj:
        /* <DEDUP_REMOVED lines=32> */
.L_x_96:
        /* <DEDUP_REMOVED lines=20> */
[----:B------:R-:W-:-:S03]  /*0340*/  DSETP.GEU.AND P2, PT, |R8|, UR8, PT ;  /* 0x0000000808007e2a */ /* 0x000fc6000bf4e200 */
[----:B------:R-:W-:Y:S01]  /*0350*/  F2F.F32.F64 R21, R10 ;  /* 0x0000000a00157310 */ /* 0x000fe20000301000 */
[----:B---3--:R-:W-:Y:S02]  /*0360*/  DSETP.GEU.AND P5, PT, |R12|, UR8, PT ;  /* 0x000000080c007e2a */ /* 0x008fe4000bfae200 */
[----:B------:R-:W-:Y:S02]  /*0370*/  DSETP.GEU.AND P3, PT, |R14|, UR8, PT ;  /* 0x000000080e007e2a */ /* 0x000fe4000bf6e200 */
[----:B------:R-:W-:Y:S02]  /*0380*/  DSETP.GEU.AND P6, PT, |R18|, UR8, PT ;  /* 0x0000000812007e2a */ /* 0x000fe4000bfce200 */
[----:B0-----:R-:W-:Y:S01]  /*0390*/  @!P4 FMUL R26, R26, 1.175494350822287508e-38 ;  /* 0x008000001a1ac820 */ /* 0x001fe20000400000 */
[----:B------:R0:W1:Y:S01]  /*03a0*/  F2F.F32.F64 R27, R12 ;  /* 0x0000000c001b7310 */ /* 0x0000620000301000 */
[----:B------:R-:W-:-:S07]  /*03b0*/  DSETP.GEU.AND P4, PT, |R16|, UR8, PT ;  /* 0x0000000810007e2a */ /* 0x000fce000bf8e200 */
[----:B------:R-:W2:Y:S01]  /*03c0*/  F2F.F32.F64 R25, R6 ;  /* 0x0000000600197310 */ /* 0x000ea20000301000 */
[----:B0-----:R-:W-:Y:S01]  /*03d0*/  SHF.L.U32 R12, R20, 0x2, RZ ;  /* 0x00000002140c7819 */ /* 0x001fe200000006ff */
[----:B-1----:R-:W-:Y:S01]  /*03e0*/  @!P5 FMUL R27, R27, 1.175494350822287508e-38 ;  /* 0x008000001b1bd820 */ /* 0x002fe20000400000 */
[----:B------:R-:W-:-:S05]  /*03f0*/  DSETP.GEU.AND P5, PT, |R10|, UR8, PT ;  /* 0x000000080a007e2a */ /* 0x000fca000bfae200 */
[----:B------:R-:W0:Y:S01]  /*0400*/  F2F.F32.F64 R24, R8 ;  /* 0x0000000800187310 */ /* 0x000e220000301000 */
[----:B------:R-:W-:Y:S01]  /*0410*/  FADD.FTZ R26, R26, R27 ;  /* 0x0000001b1a1a7221 */ /* 0x000fe20000010000 */
[----:B--2---:R-:W-:-:S03]  /*0420*/  @!P1 FMUL R25, R25, 1.175494350822287508e-38 ;  /* 0x0080000019199820 */ /* 0x004fc60000400000 */
[----:B------:R-:W-:-:S03]  /*0430*/  FMUL.FTZ R4, R26, 1 ;  /* 0x3f8000001a047820 */ /* 0x000fc60000410000 */
[----:B------:R-:W1:Y:S01]  /*0440*/  F2F.F32.F64 R28, R14 ;  /* 0x0000000e001c7310 */ /* 0x000e620000301000 */
[----:B------:R-:W-:Y:S01]  /*0450*/  ISETP.GE.U32.AND P1, PT, R12, UR4, PT ;  /* 0x000000040c007c0c */ /* 0x000fe2000bf26070 */
[----:B------:R-:W-:Y:S01]  /*0460*/  @!P5 FMUL R21, R21, 1.175494350822287508e-38 ;  /* 0x008000001515d820 */ /* 0x000fe20000400000 */
[----:B0-----:R-:W-:-:S05]  /*0470*/  @!P2 FMUL R24, R24, 1.175494350822287508e-38 ;  /* 0x008000001818a820 */ /* 0x001fca0000400000 */
[----:B------:R-:W0:Y:S01]  /*0480*/  F2F.F32.F64 R29, R16 ;  /* 0x00000010001d7310 */ /* 0x000e220000301000 */
[----:B-1----:R-:W-:-:S07]  /*0490*/  @!P3 FMUL R28, R28, 1.175494350822287508e-38 ;  /* 0x008000001c1cb820 */ /* 0x002fce0000400000 */
[----:B------:R-:W1:Y:S01]  /*04a0*/  F2F.F32.F64 R10, R18 ;  /* 0x00000012000a7310 */ /* 0x000e620000301000 */
[----:B------:R-:W-:Y:S01]  /*04b0*/  FADD.FTZ R25, R25, R28 ;  /* 0x0000001c19197221 */ /* 0x000fe20000010000 */
[----:B0-----:R-:W-:-:S03]  /*04c0*/  @!P4 FMUL R29, R29, 1.175494350822287508e-38 ;  /* 0x008000001d1dc820 */ /* 0x001fc60000400000 */
[----:B------:R-:W-:-:S03]  /*04d0*/  FMUL.FTZ R6, R25, 1 ;  /* 0x3f80000019067820 */ /* 0x000fc60000410000 */
[----:B------:R-:W-:Y:S01]  /*04e0*/  F2F.F64.F32 R4, R4 ;  /* 0x0000000400047310 */ /* 0x000fe20000201800 */
[----:B------:R-:W-:Y:S01]  /*04f0*/  FADD.FTZ R24, R24, R29 ;  /* 0x0000001d18187221 */ /* 0x000fe20000010000 */
[----:B-1----:R-:W-:-:S03]  /*0500*/  @!P6 FMUL R10, R10, 1.175494350822287508e-38 ;  /* 0x008000000a0ae820 */ /* 0x002fc60000400000 */
[----:B------:R-:W-:-:S03]  /*0510*/  FMUL.FTZ R8, R24, 1 ;  /* 0x3f80000018087820 */ /* 0x000fc60000410000 */
[----:B------:R-:W-:Y:S01]  /*0520*/  F2F.F64.F32 R6, R6 ;  /* 0x0000000600067310 */ /* 0x000fe20000201800 */
[----:B------:R-:W-:-:S04]  /*0530*/  FADD.FTZ R10, R21, R10 ;  /* 0x0000000a150a7221 */ /* 0x000fc80000010000 */
[----:B------:R-:W-:-:S03]  /*0540*/  FMUL.FTZ R10, R10, 1 ;  /* 0x3f8000000a0a7820 */ /* 0x000fc60000410000 */
[----:B------:R-:W-:Y:S08]  /*0550*/  F2F.F64.F32 R8, R8 ;  /* 0x0000000800087310 */ /* 0x000ff00000201800 */
[----:B------:R-:W0:Y:S02]  /*0560*/  F2F.F64.F32 R10, R10 ;  /* 0x0000000a000a7310 */ /* 0x000e240000201800 */
[----:B0-----:R0:W-:Y:S01]  /*0570*/  STG.E.ENL2.256 desc[UR6][R22.64], R4, R8 ;  /* 0xf80000041608797f */ /* 0x0011e2000f121806 */
[----:B------:R-:W-:Y:S05]  /*0580*/  @!P1 BRA `(.L_x_96) ;  /* 0xfffffffc001c9947 */ /* 0x000fea000383ffff */
[----:B------:R-:W-:Y:S05]  /*0590*/  EXIT ;  /* 0x000000000000794d */ /* 0x000fea0003800000 */
.L_x_95:
        /* <DEDUP_REMOVED lines=21> */
.L_x_97:
        /* <DEDUP_REMOVED lines=29> */
[----:B------:R-:W2:Y:S01]  /*08c0*/  @!P4 LDG.E.64 R22, desc[UR6][R28.64] ;  /* 0x000000061c16c981 */ /* 0x000ea2000c1e1b00 */
[----:B------:R-:W-:Y:S01]  /*08d0*/  UMOV UR10, 0xf0000000 ;  /* 0xf0000000000a7882 */ /* 0x000fe20000000000 */
[----:B------:R-:W-:Y:S01]  /*08e0*/  UMOV UR11, 0x380fffff ;  /* 0x380fffff000b7882 */ /* 0x000fe20000000000 */
[----:B----4-:R-:W0:Y:S01]  /*08f0*/  F2F.F32.F64 R27, R6 ;  /* 0x00000006001b7310 */ /* 0x010e220000301000 */
[----:B------:R-:W-:Y:S02]  /*0900*/  DSETP.GEU.AND P5, PT, |R6|, UR10, PT ;  /* 0x0000000a06007e2a */ /* 0x000fe4000bfae200 */
[----:B--2---:R-:W-:-:S05]  /*0910*/  DSETP.GEU.AND P6, PT, |R22|, UR10, PT ;  /* 0x0000000a16007e2a */ /* 0x004fca000bfce200 */
[----:B------:R-:W1:Y:S07]  /*0920*/  F2F.F32.F64 R22, R22 ;  /* 0x0000001600167310 */ /* 0x000e6e0000301000 */
[----:B0-----:R-:W-:Y:S01]  /*0930*/  @!P5 FMUL R27, R27, 1.175494350822287508e-38 ;  /* 0x008000001b1bd820 */ /* 0x001fe20000400000 */
[----:B-----5:R-:W-:Y:S01]  /*0940*/  DSETP.GEU.AND P5, PT, |R10|, UR10, PT ;  /* 0x0000000a0a007e2a */ /* 0x020fe2000bfae200 */
[----:B------:R-:W0:Y:S01]  /*0950*/  F2F.F32.F64 R23, R10 ;  /* 0x0000000a00177310 */ /* 0x000e220000301000 */
[----:B-1----:R-:W-:Y:S01]  /*0960*/  @!P6 FMUL R22, R22, 1.175494350822287508e-38 ;  /* 0x008000001616e820 */ /* 0x002fe20000400000 */
[----:B------:R-:W-:-:S06]  /*0970*/  DSETP.GEU.AND P6, PT, |R14|, UR10, PT ;  /* 0x0000000a0e007e2a */ /* 0x000fcc000bfce200 */
[----:B------:R-:W1:Y:S05]  /*0980*/  F2F.F32.F64 R14, R14 ;  /* 0x0000000e000e7310 */ /* 0x000e6a0000301000 */
[----:B0-----:R-:W-:Y:S01]  /*0990*/  @!P5 FMUL R23, R23, 1.175494350822287508e-38 ;  /* 0x008000001717d820 */ /* 0x001fe20000400000 */
[----:B---3--:R-:W-:Y:S02]  /*09a0*/  DSETP.GEU.AND P5, PT, |R8|, UR10, PT ;  /* 0x0000000a08007e2a */ /* 0x008fe4000bfae200 */
[----:B------:R-:W0:Y:S01]  /*09b0*/  F2F.F32.F64 R25, R8 ;  /* 0x0000000800197310 */ /* 0x000e220000301000 */
[----:B-1----:R-:W-:Y:S01]  /*09c0*/  @!P6 FMUL R14, R14, 1.175494350822287508e-38 ;  /* 0x008000000e0ee820 */ /* 0x002fe20000400000 */
[----:B------:R-:W-:-:S06]  /*09d0*/  DSETP.GEU.AND P6, PT, |R16|, UR10, PT ;  /* 0x0000000a10007e2a */ /* 0x000fcc000bfce200 */
[----:B------:R-:W1:Y:S01]  /*09e0*/  F2F.F32.F64 R16, R16 ;  /* 0x0000001000107310 */ /* 0x000e620000301000 */
[----:B------:R-:W-:-:S03]  /*09f0*/  FADD.FTZ R22, R22, R27 ;  /* 0x0000001b16167221 */ /* 0x000fc60000010000 */
[----:B0-----:R-:W-:Y:S01]  /*0a00*/  @!P5 FMUL R25, R25, 1.175494350822287508e-38 ;  /* 0x008000001919d820 */ /* 0x001fe20000400000 */
[----:B------:R-:W-:-:S03]  /*0a10*/  DSETP.GEU.AND P5, PT, |R18|, UR10, PT ;  /* 0x0000000a12007e2a */ /* 0x000fc6000bfae200 */
[----:B------:R-:W0:Y:S01]  /*0a20*/  F2F.F32.F64 R24, R12 ;  /* 0x0000000c00187310 */ /* 0x000e220000301000 */
[----:B-1----:R-:W-:-:S07]  /*0a30*/  @!P6 FMUL R16, R16, 1.175494350822287508e-38 ;  /* 0x008000001010e820 */ /* 0x002fce0000400000 */
[----:B------:R-:W1:Y:S01]  /*0a40*/  F2F.F32.F64 R27, R18 ;  /* 0x00000012001b7310 */ /* 0x000e620000301000 */
[----:B------:R-:W-:Y:S01]  /*0a50*/  DSETP.GEU.AND P6, PT, |R12|, UR10, PT ;  /* 0x0000000a0c007e2a */ /* 0x000fe2000bfce200 */
[----:B------:R-:W-:Y:S01]  /*0a60*/  FADD.FTZ R14, R14, R23 ;  /* 0x000000170e0e7221 */ /* 0x000fe20000010000 */
[----:B------:R-:W-:Y:S01]  /*0a70*/  FADD.FTZ R16, R16, R25 ;  /* 0x0000001910107221 */ /* 0x000fe20000010000 */
[----:B------:R-:W-:Y:S02]  /*0a80*/  FMUL.FTZ R22, R22, 1 ;  /* 0x3f80000016167820 */ /* 0x000fe40000410000 */
[----:B------:R-:W-:Y:S01]  /*0a90*/  FMUL.FTZ R14, R14, 1 ;  /* 0x3f8000000e0e7820 */ /* 0x000fe20000410000 */
[----:B------:R-:W-:-:S08]  /*0aa0*/  FMUL.FTZ R16, R16, 1 ;  /* 0x3f80000010107820 */ /* 0x000fd00000410000 */
[----:B0-----:R-:W-:Y:S01]  /*0ab0*/  @!P6 FMUL R24, R24, 1.175494350822287508e-38 ;  /* 0x008000001818e820 */ /* 0x001fe20000400000 */
[----:B-1----:R-:W-:-:S04]  /*0ac0*/  @!P5 FMUL R27, R27, 1.175494350822287508e-38 ;  /* 0x008000001b1bd820 */ /* 0x002fc80000400000 */
[----:B------:R-:W-:Y:S01]  /*0ad0*/  FADD.FTZ R24, R24, R27 ;  /* 0x0000001b18187221 */ /* 0x000fe20000010000 */
[----:B------:R-:W0:Y:S03]  /*0ae0*/  F2F.F64.F32 R22, R22 ;  /* 0x0000001600167310 */ /* 0x000e260000201800 */
[----:B------:R-:W-:-:S05]  /*0af0*/  FMUL.FTZ R12, R24, 1 ;  /* 0x3f800000180c7820 */ /* 0x000fca0000410000 */
        /* <DEDUP_REMOVED lines=14> */
.L_x_98:
        /* <DEDUP_REMOVED lines=10> */
.L_x_312:


//--------------------- .text._Z10Relu_bpropIN3c104HalfEEvPT_S3_jjS3_ --------------------------
	.section	.text._Z10Relu_bpropIN3c104HalfEEvPT_S3_jjS3_,"ax",@progbits
	.align	128
        .global         _Z10Relu_bpropIN3c104HalfEEvPT_S3_jjS3_
        .type           _Z10Relu_bpropIN3c104HalfEEvPT_S3_jjS3_,@function
        .size           _Z10Relu_bpropIN3c104HalfEEvPT_S3_jjS3_,(.L_x_313 - _Z10Relu_bpropIN3c104HalfEEvPT_S3_jjS3_)
        .other          _Z10Relu_bpropIN3c104HalfEEvPT_S3_jjS3_,@"STO_CUDA_ENTRY STV_DEFAULT"
_Z10Relu_bpropIN3c104HalfEEvPT_S3_jjS3_:
.text._Z10Relu_bpropIN3c104HalfEEvPT_S3_jjS3_:
        /* <DEDUP_REMOVED lines=25> */
.L_x_100:
[----:B---3--:R-:W-:-:S06]  /*0190*/  IMAD.WIDE R12, R9, 0x8, R6 ;  /* 0x00000008090c7825 */ /* 0x008fcc00078e0206 */
[----:B------:R-:W3:Y:S01]  /*01a0*/  LDG.E.64 R12, desc[UR6][R12.64] ;  /* 0x000000060c0c7981 */ /* 0x000ee2000c1e1b00 */
[----:B--2---:R-:W-:-:S06]  /*01b0*/  IMAD.WIDE R10, R9, 0x8, R4 ;  /* 0x00000008090a7825 */ /* 0x004fcc00078e0204 */
[----:B------:R-:W2:Y:S01]  /*01c0*/  LDG.E.64 R10, desc[UR6][R10.64] ;  /* 0x000000060a0a7981 */ /* 0x000ea2000c1e1b00 */
[--C-:B---3--:R-:W-:Y:S01]  /*01d0*/  SHF.R.U64 R8, R12, 0x10, R13.reuse ;  /* 0x000000100c087819 */ /* 0x108fe2000000120d */
[--C-:B------:R-:W-:Y:S01]  /*01e0*/  IMAD.MOV.U32 R14, RZ, RZ, R13.reuse ;  /* 0x000000ffff0e7224 */ /* 0x100fe200078e000d */
[----:B------:R-:W-:Y:S01]  /*01f0*/  SHF.R.U32.HI R15, RZ, 0x10, R13 ;  /* 0x00000010ff0f7819 */ /* 0x000fe2000001160d */
[----:B------:R-:W-:Y:S02]  /*0200*/  HADD2.F32 R12, -RZ, R12.H0_H0 ;  /* 0x2000000cff0c7230 */ /* 0x000fe40000004100 */
[----:B------:R-:W-:Y:S02]  /*0210*/  HADD2.F32 R8, -RZ, R8.H0_H0 ;  /* 0x20000008ff087230 */ /* 0x000fe40000004100 */
[----:B------:R-:W-:Y:S01]  /*0220*/  HADD2.F32 R14, -RZ, R14.H0_H0 ;  /* 0x2000000eff0e7230 */ /* 0x000fe20000004100 */
[----:B--2---:R-:W-:Y:S02]  /*0230*/  SHF.R.U64 R13, R10, 0x10, R11 ;  /* 0x000000100a0d7819 */ /* 0x004fe4000000120b */
[----:B------:R-:W-:Y:S01]  /*0240*/  FSETP.GTU.FTZ.AND P1, PT, R8, RZ, PT ;  /* 0x000000ff0800720b */ /* 0x000fe20003f3c000 */
[----:B------:R-:W-:Y:S01]  /*0250*/  HADD2.F32 R8, -RZ, R15.H0_H0 ;  /* 0x2000000fff087230 */ /* 0x000fe20000004100 */
[----:B------:R-:W-:-:S02]  /*0260*/  FSETP.GTU.FTZ.AND P2, PT, R14, RZ, PT ;  /* 0x000000ff0e00720b */ /* 0x000fc40003f5c000 */
[----:B------:R-:W-:Y:S01]  /*0270*/  FSETP.GTU.FTZ.AND P0, PT, R12, RZ, PT ;  /* 0x000000ff0c00720b */ /* 0x000fe20003f1c000 */
[--C-:B------:R-:W-:Y:S01]  /*0280*/  IMAD.MOV.U32 R12, RZ, RZ, R11.reuse ;  /* 0x000000ffff0c7224 */ /* 0x100fe200078e000b */
[----:B------:R-:W-:Y:S02]  /*0290*/  FSETP.GTU.FTZ.AND P3, PT, R8, RZ, PT ;  /* 0x000000ff0800720b */ /* 0x000fe40003f7c000 */
[----:B------:R-:W-:Y:S02]  /*02a0*/  PRMT R8, R13, 0x7610, R8 ;  /* 0x000076100d087816 */ /* 0x000fe40000000008 */
[----:B------:R-:W-:Y:S02]  /*02b0*/  SHF.R.U32.HI R13, RZ, 0x10, R11 ;  /* 0x00000010ff0d7819 */ /* 0x000fe4000001160b */
[----:B------:R-:W-:Y:S02]  /*02c0*/  PRMT R15, R10, 0x7610, R15 ;  /* 0x000076100a0f7816 */ /* 0x000fe4000000000f */
[----:B------:R-:W-:-:S02]  /*02d0*/  @!P1 PRMT R8, RZ, 0x7610, R8 ;  /* 0x00007610ff089816 */ /* 0x000fc40000000008 */
[----:B------:R-:W-:Y:S02]  /*02e0*/  @!P2 PRMT R12, RZ, 0x7610, R12 ;  /* 0x00007610ff0ca816 */ /* 0x000fe4000000000c */
[----:B------:R-:W-:Y:S02]  /*02f0*/  LOP3.LUT R8, R8, 0xffff, RZ, 0xc0, !PT ;  /* 0x0000ffff08087812 */ /* 0x000fe400078ec0ff */
[----:B------:R-:W-:Y:S02]  /*0300*/  @!P3 PRMT R13, RZ, 0x7610, R13 ;  /* 0x00007610ff0db816 */ /* 0x000fe4000000000d */
[----:B------:R-:W-:Y:S01]  /*0310*/  @!P0 PRMT R15, RZ, 0x7610, R15 ;  /* 0x00007610ff0f8816 */ /* 0x000fe2000000000f */
[----:B------:R-:W-:Y:S01]  /*0320*/  IMAD.WIDE.U32 R10, R8, 0x10000, RZ ;  /* 0x00010000080a7825 */ /* 0x000fe200078e00ff */
[----:B------:R-:W-:-:S04]  /*0330*/  PRMT R13, R12, 0x5410, R13 ;  /* 0x000054100c0d7816 */ /* 0x000fc8000000000d */
[----:B------:R-:W-:Y:S02]  /*0340*/  LOP3.LUT R13, R13, R11, RZ, 0xfc, !PT ;  /* 0x0000000b0d0d7212 */ /* 0x000fe400078efcff */
[----:B------:R-:W-:Y:S01]  /*0350*/  LOP3.LUT R12, R10, 0xffff, R15, 0xf8, !PT ;  /* 0x0000ffff0a0c7812 */ /* 0x000fe200078ef80f */
[----:B0-----:R-:W-:Y:S01]  /*0360*/  IMAD.WIDE R10, R9, 0x8, R2 ;  /* 0x00000008090a7825 */ /* 0x001fe200078e0202 */
[----:B------:R-:W-:-:S04]  /*0370*/  IADD3 R9, PT, PT, R0, R9, RZ ;  /* 0x0000000900097210 */ /* 0x000fc80007ffe0ff */
[----:B------:R1:W-:Y:S01]  /*0380*/  STG.E.64 desc[UR6][R10.64], R12 ;  /* 0x0000000c0a007986 */ /* 0x0003e2000c101b06 */
[----:B------:R-:W-:-:S05]  /*0390*/  IMAD.SHL.U32 R8, R9, 0x4, RZ ;  /* 0x0000000409087824 */ /* 0x000fca00078e00ff */
[----:B------:R-:W-:-:S13]  /*03a0*/  ISETP.GE.U32.AND P0, PT, R8, UR4, PT ;  /* 0x0000000408007c0c */ /* 0x000fda000bf06070 */
[----:B-1----:R-:W-:Y:S05]  /*03b0*/  @!P0 BRA `(.L_x_100) ;  /* 0xfffffffc00748947 */ /* 0x002fea000383ffff */
[----:B------:R-:W-:Y:S05]  /*03c0*/  EXIT ;  /* 0x000000000000794d */ /* 0x000fea0003800000 */
.L_x_99:
        /* <DEDUP_REMOVED lines=10> */
.L_x_101:
[----:B------:R-:W0:Y:S01]  /*0470*/  LDC.64 R28, c[0x0][0x388] ;  /* 0x0000e200ff1c7b82 */ /* 0x000e220000000a00 */
[----:B------:R-:W-:Y:S01]  /*0480*/  IMAD.IADD R23, R3, 0x1, R22 ;  /* 0x0000000103177824 */ /* 0x000fe200078e0216 */
[----:B------:R-:W-:-:S04]  /*0490*/  ISETP.GE.U32.AND P3, PT, R22, UR5, PT ;  /* 0x0000000516007c0c */ /* 0x000fc8000bf66070 */
[----:B------:R-:W-:Y:S02]  /*04a0*/  ISETP.GE.U32.AND P2, PT, R23, UR5, PT ;  /* 0x0000000517007c0c */ /* 0x000fe4000bf46070 */
[----:B------:R-:W1:Y:S01]  /*04b0*/  LDC.64 R14, c[0x0][0x388] ;  /* 0x0000e200ff0e7b82 */ /* 0x000e620000000a00 */
[----:B------:R-:W-:-:S05]  /*04c0*/  IADD3 R25, PT, PT, R3, R23, RZ ;  /* 0x0000001703197210 */ /* 0x000fca0007ffe0ff */
[----:B------:R-:W-:Y:S02]  /*04d0*/  IMAD.IADD R27, R3, 0x1, R25 ;  /* 0x00000001031b7824 */ /* 0x000fe400078e0219 */
[----:B------:R-:W2:Y:S08]  /*04e0*/  LDC.64 R20, c[0x0][0x388] ;  /* 0x0000e200ff147b82 */ /* 0x000eb00000000a00 */
[----:B------:R-:W3:Y:S01]  /*04f0*/  LDC.64 R10, c[0x0][0x388] ;  /* 0x0000e200ff0a7b82 */ /* 0x000ee20000000a00 */
[----:B0-----:R-:W-:Y:S01]  /*0500*/  @!P3 IMAD.WIDE R28, R22, 0x2, R28 ;  /* 0x00000002161cb825 */ /* 0x001fe200078e021c */
[----:B------:R-:W-:-:S06]  /*0510*/  ISETP.GE.U32.AND P1, PT, R25, UR5, PT ;  /* 0x0000000519007c0c */ /* 0x000fcc000bf26070 */
[----:B------:R-:W0:Y:S01]  /*0520*/  LDC.64 R12, c[0x0][0x380] ;  /* 0x0000e000ff0c7b82 */ /* 0x000e220000000a00 */
[----:B-1----:R-:W-:Y:S01]  /*0530*/  @!P2 IMAD.WIDE R14, R23, 0x2, R14 ;  /* 0x00000002170ea825 */ /* 0x002fe200078e020e */
[----:B------:R-:W-:Y:S01]  /*0540*/  ISETP.GE.U32.AND P0, PT, R27, UR5, PT ;  /* 0x000000051b007c0c */ /* 0x000fe2000bf06070 */
[----:B------:R-:W4:Y:S04]  /*0550*/  @!P3 LDG.E.U16 R0, desc[UR6][R28.64] ;  /* 0x000000061c00b981 */ /* 0x000f28000c1e1500 */
[----:B------:R1:W5:Y:S01]  /*0560*/  @!P2 LDG.E.U16 R4, desc[UR6][R14.64] ;  /* 0x000000060e04a981 */ /* 0x000362000c1e1500 */
[----:B------:R-:W0:Y:S01]  /*0570*/  LDC.64 R16, c[0x0][0x380] ;  /* 0x0000e000ff107b82 */ /* 0x000e220000000a00 */
[----:B--2---:R-:W-:-:S05]  /*0580*/  @!P1 IMAD.WIDE R20, R25, 0x2, R20 ;  /* 0x0000000219149825 */ /* 0x004fca00078e0214 */
[----:B------:R-:W2:Y:S02]  /*0590*/  @!P1 LDG.E.U16 R5, desc[UR6][R20.64] ;  /* 0x0000000614059981 */ /* 0x000ea4000c1e1500 */
[----:B------:R-:W0:Y:S01]  /*05a0*/  LDC.64 R18, c[0x0][0x380] ;  /* 0x0000e000ff127b82 */ /* 0x000e220000000a00 */
[----:B---3--:R-:W-:-:S05]  /*05b0*/  @!P0 IMAD.WIDE R10, R27, 0x2, R10 ;  /* 0x000000021b0a8825 */ /* 0x008fca00078e020a */
[----:B------:R3:W2:Y:S02]  /*05c0*/  @!P0 LDG.E.U16 R6, desc[UR6][R10.64] ;  /* 0x000000060a068981 */ /* 0x0006a4000c1e1500 */
[----:B-1----:R-:W1:Y:S01]  /*05d0*/  LDC.64 R14, c[0x0][0x380] ;  /* 0x0000e000ff0e7b82 */ /* 0x002e620000000a00 */
[----:B0-----:R-:W-:-:S05]  /*05e0*/  @!P3 IMAD.WIDE R12, R22, 0x2, R12 ;  /* 0x00000002160cb825 */ /* 0x001fca00078e020c */
[----:B------:R0:W2:Y:S01]  /*05f0*/  @!P3 LDG.E.U16 R7, desc[UR6][R12.64] ;  /* 0x000000060c07b981 */ /* 0x0000a2000c1e1500 */
[----:B------:R-:W-:Y:S01]  /*0600*/  @!P1 IMAD.WIDE R16, R25, 0x2, R16 ;  /* 0x0000000219109825 */ /* 0x000fe200078e0210 */
[----:B---3--:R-:W3:Y:S04]  /*0610*/  @!P0 LDC.64 R10, c[0x0][0x398] ;  /* 0x0000e600ff0a8b82 */ /* 0x008ee80000000a00 */
[----:B------:R1:W2:Y:S01]  /*0620*/  @!P1 LDG.E.U16 R9, desc[UR6][R16.64] ;  /* 0x0000000610099981 */ /* 0x0002a2000c1e1500 */
[----:B------:R-:W-:-:S03]  /*0630*/  @!P0 IMAD.WIDE R18, R27, 0x2, R18 ;  /* 0x000000021b128825 */ /* 0x000fc600078e0212 */
[----:B0-----:R-:W0:Y:S02]  /*0640*/  @!P1 LDC.64 R12, c[0x0][0x398] ;  /* 0x0000e600ff0c9b82 */ /* 0x001e240000000a00 */
[----:B------:R-:W2:Y:S01]  /*0650*/  @!P0 LDG.E.U16 R2, desc[UR6][R18.64] ;  /* 0x0000000612028981 */ /* 0x000ea2000c1e1500 */
[----:B-1----:R-:W-:-:S05]  /*0660*/  @!P2 IMAD.WIDE R28, R23, 0x2, R14 ;  /* 0x00000002171ca825 */ /* 0x002fca00078e020e */
[----:B------:R-:W1:Y:S01]  /*0670*/  @!P3 LDC.64 R16, c[0x0][0x398] ;  /* 0x0000e600ff10bb82 */ /* 0x000e620000000a00 */
[----:B------:R-:W2:Y:S01]  /*0680*/  @!P2 LDG.E.U16 R8, desc[UR6][R28.64] ;  /* 0x000000061c08a981 */ /* 0x000ea2000c1e1500 */
[----:B---3--:R-:W-:-:S04]  /*0690*/  @!P0 IMAD.WIDE R10, R27, 0x2, R10 ;  /* 0x000000021b0a8825 */ /* 0x008fc800078e020a */
[----:B0-----:R-:W-:-:S04]  /*06a0*/  @!P1 IMAD.WIDE R12, R25, 0x2, R12 ;  /* 0x00000002190c9825 */ /* 0x001fc800078e020c */
[----:B-1----:R-:W-:Y:S01]  /*06b0*/  @!P3 IMAD.WIDE R16, R22, 0x2, R16 ;  /* 0x000000021610b825 */ /* 0x002fe200078e0210 */
[----:B------:R-:W-:-:S03]  /*06c0*/  IADD3 R22, PT, PT, R3, R27, RZ ;  /* 0x0000001b03167210 */ /* 0x000fc60007ffe0ff */
[----:B----4-:R-:W-:-:S05]  /*06d0*/  HADD2.F32 R14, -RZ, R0.H0_H0 ;  /* 0x20000000ff0e7230 */ /* 0x010fca0000004100 */
[----:B------:R-:W-:Y:S02]  /*06e0*/  FSETP.GTU.FTZ.AND P6, PT, R14, RZ, PT ;  /* 0x000000ff0e00720b */ /* 0x000fe40003fdc000 */
[----:B------:R-:W0:Y:S01]  /*06f0*/  @!P2 LDC.64 R14, c[0x0][0x398] ;  /* 0x0000e600ff0eab82 */ /* 0x000e220000000a00 */
[----:B-----5:R-:W-:Y:S02]  /*0700*/  HADD2.F32 R20, -RZ, R4.H0_H0 ;  /* 0x20000004ff147230 */ /* 0x020fe40000004100 */
[----:B--2---:R-:W-:-:S03]  /*0710*/  HADD2.F32 R21, -RZ, R5.H0_H0 ;  /* 0x20000005ff157230 */ /* 0x004fc60000004100 */
[----:B------:R-:W-:Y:S01]  /*0720*/  FSETP.GTU.FTZ.AND P5, PT, R20, RZ, PT ;  /* 0x000000ff1400720b */ /* 0x000fe20003fbc000 */
[----:B------:R-:W-:Y:S01]  /*0730*/  HADD2.F32 R24, -RZ, R6.H0_H0 ;  /* 0x20000006ff187230 */ /* 0x000fe20000004100 */
[----:B------:R-:W-:-:S03]  /*0740*/  FSETP.GTU.FTZ.AND P4, PT, R21, RZ, PT ;  /* 0x000000ff1500720b */ /* 0x000fc60003f9c000 */
[----:B------:R-:W-:Y:S02]  /*0750*/  @!P6 PRMT R7, RZ, 0x7610, R7 ;  /* 0x00007610ff07e816 */ /* 0x000fe40000000007 */
[----:B------:R-:W-:Y:S01]  /*0760*/  FSETP.GTU.FTZ.AND P6, PT, R24, RZ, PT ;  /* 0x000000ff1800720b */ /* 0x000fe20003fdc000 */
[----:B0-----:R-:W-:-:S07]  /*0770*/  @!P2 IMAD.WIDE R14, R23, 0x2, R14 ;  /* 0x00000002170ea825 */ /* 0x001fce00078e020e */
[----:B------:R-:W-:Y:S01]  /*0780*/  @!P4 PRMT R9, RZ, 0x7610, R9 ;  /* 0x00007610ff09c816 */ /* 0x000fe20000000009 */
[----:B------:R0:W-:Y:S04]  /*0790*/  @!P3 STG.E.U16 desc[UR6][R16.64], R7 ;  /* 0x000000071000b986 */ /* 0x0001e8000c101506 */
[----:B------:R-:W-:Y:S02]  /*07a0*/  @!P6 PRMT R2, RZ, 0x7610, R2 ;  /* 0x00007610ff02e816 */ /* 0x000fe40000000002 */
[----:B------:R-:W-:-:S05]  /*07b0*/  @!P5 PRMT R8, RZ, 0x7610, R8 ;  /* 0x00007610ff08d816 */ /* 0x000fca0000000008 */
[----:B------:R0:W-:Y:S04]  /*07c0*/  @!P2 STG.E.U16 desc[UR6][R14.64], R8 ;  /* 0x000000080e00a986 */ /* 0x0001e8000c101506 */
[----:B------:R0:W-:Y:S04]  /*07d0*/  @!P1 STG.E.U16 desc[UR6][R12.64], R9 ;  /* 0x000000090c009986 */ /* 0x0001e8000c101506 */
[----:B------:R0:W-:Y:S01]  /*07e0*/  @!P0 STG.E.U16 desc[UR6][R10.64], R2 ;  /* 0x000000020a008986 */ /* 0x0001e2000c101506 */
[----:B------:R-:W-:-:S13]  /*07f0*/  ISETP.GE.U32.AND P0, PT, R22, UR5, PT ;  /* 0x0000000516007c0c */ /* 0x000fda000bf06070 */
[----:B0-----:R-:W-:Y:S05]  /*0800*/  @!P0 BRA `(.L_x_101) ;  /* 0xfffffffc00188947 */ /* 0x001fea000383ffff */
[----:B------:R-:W-:Y:S05]  /*0810*/  EXIT ;  /* 0x000000000000794d */ /* 0x000fea0003800000 */
.L_x_102:
        /* <DEDUP_REMOVED lines=14> */
.L_x_313:


//--------------------- .text._Z13Sigmoid_bpropIN3c104HalfEEvPT_S3_jjS3_ --------------------------
	.section	.text._Z13Sigmoid_bpropIN3c104HalfEEvPT_S3_jjS3_,"ax",@progbits
	.align	128
        .global         _Z13Sigmoid_bpropIN3c104HalfEEvPT_S3_jjS3_
        .type           _Z13Sigmoid_bpropIN3c104HalfEEvPT_S3_jjS3_,@function
        .size           _Z13Sigmoid_bpropIN3c104HalfEEvPT_S3_jjS3_,(.L_x_314 - _Z13Sigmoid_bpropIN3c104HalfEEvPT_S3_jjS3_)
        .other          _Z13Sigmoid_bpropIN3c104HalfEEvPT_S3_jjS3_,@"STO_CUDA_ENTRY STV_DEFAULT"
_Z13Sigmoid_bpropIN3c104HalfEEvPT_S3_jjS3_:
.text._Z13Sigmoid_bpropIN3c104HalfEEvPT_S3_jjS3_:
        /* <DEDUP_REMOVED lines=25> */
.L_x_104:
[----:B---3--:R-:W-:-:S06]  /*0190*/  IMAD.WIDE R12, R9, 0x8, R6 ;  /* 0x00000008090c7825 */ /* 0x008fcc00078e0206 */
[----:B------:R-:W3:Y:S01]  /*01a0*/  LDG.E.64 R12, desc[UR6][R12.64] ;  /* 0x000000060c0c7981 */ /* 0x000ee2000c1e1b00 */
[----:B--2---:R-:W-:-:S06]  /*01b0*/  IMAD.WIDE R10, R9, 0x8, R4 ;  /* 0x00000008090a7825 */ /* 0x004fcc00078e0204 */
[----:B------:R-:W2:Y:S01]  /*01c0*/  LDG.E.64 R10, desc[UR6][R10.64] ;  /* 0x000000060a0a7981 */ /* 0x000ea2000c1e1b00 */
[--C-:B---3--:R-:W-:Y:S01]  /*01d0*/  SHF.R.U64 R8, R12, 0x10, R13.reuse ;  /* 0x000000100c087819 */ /* 0x108fe2000000120d */
[----:B------:R-:W-:Y:S01]  /*01e0*/  HADD2.F32 R14, -RZ, R13.H0_H0 ;  /* 0x2000000dff0e7230 */ /* 0x000fe20000004100 */
[----:B------:R-:W-:Y:S01]  /*01f0*/  SHF.R.U32.HI R18, RZ, 0x10, R13 ;  /* 0x00000010ff127819 */ /* 0x000fe2000001160d */
[----:B------:R-:W-:Y:S02]  /*0200*/  HADD2.F32 R12, -RZ, R12.H0_H0 ;  /* 0x2000000cff0c7230 */ /* 0x000fe40000004100 */
[----:B------:R-:W-:Y:S02]  /*0210*/  HADD2.F32 R8, -RZ, R8.H0_H0 ;  /* 0x20000008ff087230 */ /* 0x000fe40000004100 */
[----:B------:R-:W-:Y:S01]  /*0220*/  FADD.FTZ R15, -R14, 1 ;  /* 0x3f8000000e0f7421 */ /* 0x000fe20000010100 */
[--C-:B--2---:R-:W-:Y:S01]  /*0230*/  SHF.R.U64 R19, R10, 0x10, R11.reuse ;  /* 0x000000100a137819 */ /* 0x104fe2000000120b */
[----:B------:R-:W-:Y:S01]  /*0240*/  HADD2.F32 R16, -RZ, R11.H0_H0 ;  /* 0x2000000bff107230 */ /* 0x000fe20000004100 */
[----:B------:R-:W-:Y:S01]  /*0250*/  SHF.R.U32.HI R11, RZ, 0x10, R11 ;  /* 0x00000010ff0b7819 */ /* 0x000fe2000001160b */
[----:B------:R-:W-:Y:S01]  /*0260*/  FMUL.FTZ R17, R14, R15 ;  /* 0x0000000f0e117220 */ /* 0x000fe20000410000 */
[----:B------:R-:W-:Y:S01]  /*0270*/  FADD.FTZ R15, -R8, 1 ;  /* 0x3f800000080f7421 */ /* 0x000fe20000010100 */
[----:B------:R-:W-:-:S02]  /*0280*/  HADD2.F32 R13, -RZ, R19.H0_H0 ;  /* 0x20000013ff0d7230 */ /* 0x000fc40000004100 */
[----:B------:R-:W-:Y:S02]  /*0290*/  HADD2.F32 R10, -RZ, R10.H0_H0 ;  /* 0x2000000aff0a7230 */ /* 0x000fe40000004100 */
[----:B------:R-:W-:Y:S01]  /*02a0*/  FMUL.FTZ R14, R8, R15 ;  /* 0x0000000f080e7220 */ /* 0x000fe20000410000 */
[----:B------:R-:W-:Y:S02]  /*02b0*/  HADD2.F32 R15, -RZ, R18.H0_H0 ;  /* 0x20000012ff0f7230 */ /* 0x000fe40000004100 */
[----:B------:R-:W-:Y:S01]  /*02c0*/  FMUL.FTZ R8, R16, R17 ;  /* 0x0000001110087220 */ /* 0x000fe20000410000 */
[----:B------:R-:W-:Y:S01]  /*02d0*/  FMUL.FTZ R16, R13, R14 ;  /* 0x0000000e0d107220 */ /* 0x000fe20000410000 */
[----:B------:R-:W-:Y:S02]  /*02e0*/  HADD2.F32 R13, -RZ, R11.H0_H0 ;  /* 0x2000000bff0d7230 */ /* 0x000fe40000004100 */
[C---:B------:R-:W-:Y:S01]  /*02f0*/  FADD.FTZ R14, -R15.reuse, 1 ;  /* 0x3f8000000f0e7421 */ /* 0x040fe20000010100 */
[C---:B------:R-:W-:Y:S01]  /*0300*/  FADD.FTZ R11, -R12.reuse, 1 ;  /* 0x3f8000000c0b7421 */ /* 0x040fe20000010100 */
[----:B------:R-:W-:Y:S02]  /*0310*/  F2F.F16.F32 R8, R8 ;  /* 0x0000000800087304 */ /* 0x000fe40000200800 */
[----:B------:R-:W-:Y:S01]  /*0320*/  FMUL.FTZ R14, R15, R14 ;  /* 0x0000000e0f0e7220 */ /* 0x000fe20000410000 */
[----:B------:R-:W-:-:S03]  /*0330*/  FMUL.FTZ R11, R12, R11 ;  /* 0x0000000b0c0b7220 */ /* 0x000fc60000410000 */
[----:B------:R-:W-:Y:S01]  /*0340*/  FMUL.FTZ R17, R13, R14 ;  /* 0x0000000e0d117220 */ /* 0x000fe20000410000 */
[----:B------:R-:W-:Y:S01]  /*0350*/  FMUL.FTZ R14, R10, R11 ;  /* 0x0000000b0a0e7220 */ /* 0x000fe20000410000 */
[----:B------:R-:W1:Y:S08]  /*0360*/  F2F.F16.F32 R16, R16 ;  /* 0x0000001000107304 */ /* 0x000e700000200800 */
[----:B------:R-:W2:Y:S01]  /*0370*/  F2F.F16.F32 R17, R17 ;  /* 0x0000001100117304 */ /* 0x000ea20000200800 */
[----:B-1----:R-:W-:-:S07]  /*0380*/  IMAD.WIDE.U32 R10, R16, 0x10000, RZ ;  /* 0x00010000100a7825 */ /* 0x002fce00078e00ff */
[----:B------:R-:W1:Y:S01]  /*0390*/  F2F.F16.F32 R15, R14 ;  /* 0x0000000e000f7304 */ /* 0x000e620000200800 */
[----:B--2---:R-:W-:-:S04]  /*03a0*/  PRMT R13, R8, 0x5410, R17 ;  /* 0x00005410080d7816 */ /* 0x004fc80000000011 */
[----:B------:R-:W-:Y:S02]  /*03b0*/  LOP3.LUT R13, R13, R11, RZ, 0xfc, !PT ;  /* 0x0000000b0d0d7212 */ /* 0x000fe400078efcff */
[----:B-1----:R-:W-:Y:S01]  /*03c0*/  LOP3.LUT R12, R10, R15, RZ, 0xfc, !PT ;  /* 0x0000000f0a0c7212 */ /* 0x002fe200078efcff */
[----:B0-----:R-:W-:Y:S01]  /*03d0*/  IMAD.WIDE R10, R9, 0x8, R2 ;  /* 0x00000008090a7825 */ /* 0x001fe200078e0202 */
[----:B------:R-:W-:-:S04]  /*03e0*/  IADD3 R9, PT, PT, R0, R9, RZ ;  /* 0x0000000900097210 */ /* 0x000fc80007ffe0ff */
[----:B------:R1:W-:Y:S01]  /*03f0*/  STG.E.64 desc[UR6][R10.64], R12 ;  /* 0x0000000c0a007986 */ /* 0x0003e2000c101b06 */
[----:B------:R-:W-:-:S04]  /*0400*/  SHF.L.U32 R8, R9, 0x2, RZ ;  /* 0x0000000209087819 */ /* 0x000fc800000006ff */
[----:B------:R-:W-:-:S13]  /*0410*/  ISETP.GE.U32.AND P0, PT, R8, UR4, PT ;  /* 0x0000000408007c0c */ /* 0x000fda000bf06070 */
[----:B-1----:R-:W-:Y:S05]  /*0420*/  @!P0 BRA `(.L_x_104) ;  /* 0xfffffffc00588947 */ /* 0x002fea000383ffff */
[----:B------:R-:W-:Y:S05]  /*0430*/  EXIT ;  /* 0x000000000000794d */ /* 0x000fea0003800000 */
.L_x_103:
        /* <DEDUP_REMOVED lines=10> */
.L_x_105:
[----:B------:R-:W0:Y:S01]  /*04e0*/  LDC.64 R26, c[0x0][0x388] ;  /* 0x0000e200ff1a7b82 */ /* 0x000e220000000a00 */
[C---:B------:R-:W-:Y:S02]  /*04f0*/  IADD3 R22, PT, PT, R5.reuse, R24, RZ ;  /* 0x0000001805167210 */ /* 0x040fe40007ffe0ff */
[----:B------:R-:W-:Y:S02]  /*0500*/  ISETP.GE.U32.AND P0, PT, R24, UR5, PT ;  /* 0x0000000518007c0c */ /* 0x000fe4000bf06070 */
[----:B------:R-:W-:Y:S02]  /*0510*/  IADD3 R23, PT, PT, R5, R22, RZ ;  /* 0x0000001605177210 */ /* 0x000fe40007ffe0ff */
[----:B------:R-:W-:Y:S01]  /*0520*/  ISETP.GE.U32.AND P1, PT, R22, UR5, PT ;  /* 0x0000000516007c0c */ /* 0x000fe2000bf26070 */
[----:B------:R-:W1:Y:S01]  /*0530*/  LDC.64 R20, c[0x0][0x388] ;  /* 0x0000e200ff147b82 */ /* 0x000e620000000a00 */
[----:B------:R-:W-:Y:S02]  /*0540*/  ISETP.GE.U32.AND P2, PT, R23, UR5, PT ;  /* 0x0000000517007c0c */ /* 0x000fe4000bf46070 */
[----:B------:R-:W-:-:S05]  /*0550*/  IADD3 R25, PT, PT, R5, R23, RZ ;  /* 0x0000001705197210 */ /* 0x000fca0007ffe0ff */
[----:B------:R-:W2:Y:S08]  /*0560*/  LDC.64 R18, c[0x0][0x388] ;  /* 0x0000e200ff127b82 */ /* 0x000eb00000000a00 */
[----:B------:R-:W3:Y:S01]  /*0570*/  LDC.64 R28, c[0x0][0x388] ;  /* 0x0000e200ff1c7b82 */ /* 0x000ee20000000a00 */
[----:B------:R-:W-:Y:S01]  /*0580*/  ISETP.GE.U32.AND P3, PT, R25, UR5, PT ;  /* 0x0000000519007c0c */ /* 0x000fe2000bf66070 */
[----:B0-----:R-:W-:-:S05]  /*0590*/  @!P0 IMAD.WIDE R26, R24, 0x2, R26 ;  /* 0x00000002181a8825 */ /* 0x001fca00078e021a */
[----:B------:R0:W4:Y:S01]  /*05a0*/  @!P0 LDG.E.U16 R6, desc[UR6][R26.64] ;  /* 0x000000061a068981 */ /* 0x000122000c1e1500 */
[----:B------:R-:W0:Y:S01]  /*05b0*/  LDC.64 R16, c[0x0][0x380] ;  /* 0x0000e000ff107b82 */ /* 0x000e220000000a00 */
[----:B-1----:R-:W-:-:S05]  /*05c0*/  @!P2 IMAD.WIDE R20, R23, 0x2, R20 ;  /* 0x000000021714a825 */ /* 0x002fca00078e0214 */
[----:B------:R-:W5:Y:S02]  /*05d0*/  @!P2 LDG.E.U16 R8, desc[UR6][R20.64] ;  /* 0x000000061408a981 */ /* 0x000f64000c1e1500 */
[----:B------:R-:W1:Y:S08]  /*05e0*/  LDC.64 R10, c[0x0][0x380] ;  /* 0x0000e000ff0a7b82 */ /* 0x000e700000000a00 */
[----:B------:R-:W1:Y:S08]  /*05f0*/  LDC.64 R14, c[0x0][0x380] ;  /* 0x0000e000ff0e7b82 */ /* 0x000e700000000a00 */
[----:B------:R-:W1:Y:S01]  /*0600*/  LDC.64 R12, c[0x0][0x380] ;  /* 0x0000e000ff0c7b82 */ /* 0x000e620000000a00 */
[----:B--2---:R-:W-:-:S04]  /*0610*/  @!P3 IMAD.WIDE R18, R25, 0x2, R18 ;  /* 0x000000021912b825 */ /* 0x004fc800078e0212 */
[----:B---3--:R-:W-:Y:S01]  /*0620*/  @!P1 IMAD.WIDE R28, R22, 0x2, R28 ;  /* 0x00000002161c9825 */ /* 0x008fe200078e021c */
[----:B------:R-:W2:Y:S04]  /*0630*/  @!P3 LDG.E.U16 R9, desc[UR6][R18.64] ;  /* 0x000000061209b981 */ /* 0x000ea8000c1e1500 */
[----:B------:R3:W2:Y:S01]  /*0640*/  @!P1 LDG.E.U16 R7, desc[UR6][R28.64] ;  /* 0x000000061c079981 */ /* 0x0006a2000c1e1500 */
[----:B0-----:R-:W-:Y:S02]  /*0650*/  @!P0 IMAD.WIDE R26, R24, 0x2, R16 ;  /* 0x00000002181a8825 */ /* 0x001fe400078e0210 */
[----:B------:R-:W0:Y:S02]  /*0660*/  @!P0 LDC.64 R16, c[0x0][0x398] ;  /* 0x0000e600ff108b82 */ /* 0x000e240000000a00 */
[----:B-1----:R-:W-:Y:S01]  /*0670*/  @!P1 IMAD.WIDE R10, R22, 0x2, R10 ;  /* 0x00000002160a9825 */ /* 0x002fe200078e020a */
[----:B------:R-:W2:Y:S03]  /*0680*/  @!P0 LDG.E.U16 R4, desc[UR6][R26.64] ;  /* 0x000000061a048981 */ /* 0x000ea6000c1e1500 */
[----:B---3--:R-:W-:Y:S01]  /*0690*/  @!P2 IMAD.WIDE R28, R23, 0x2, R14 ;  /* 0x00000002171ca825 */ /* 0x008fe200078e020e */
[----:B------:R-:W3:Y:S03]  /*06a0*/  @!P1 LDG.E.U16 R3, desc[UR6][R10.64] ;  /* 0x000000060a039981 */ /* 0x000ee6000c1e1500 */
[----:B------:R-:W-:Y:S01]  /*06b0*/  @!P3 IMAD.WIDE R12, R25, 0x2, R12 ;  /* 0x00000002190cb825 */ /* 0x000fe200078e020c */
[----:B------:R-:W3:Y:S04]  /*06c0*/  @!P2 LDG.E.U16 R2, desc[UR6][R28.64] ;  /* 0x000000061c02a981 */ /* 0x000ee8000c1e1500 */
[----:B------:R1:W3:Y:S02]  /*06d0*/  @!P3 LDG.E.U16 R0, desc[UR6][R12.64] ;  /* 0x000000060c00b981 */ /* 0x0002e4000c1e1500 */
[----:B-1----:R-:W1:Y:S01]  /*06e0*/  @!P2 LDC.64 R12, c[0x0][0x398] ;  /* 0x0000e600ff0cab82 */ /* 0x002e620000000a00 */
[----:B0-----:R-:W-:Y:S01]  /*06f0*/  @!P0 IMAD.WIDE R16, R24, 0x2, R16 ;  /* 0x0000000218108825 */ /* 0x001fe200078e0210 */
[----:B------:R-:W-:-:S03]  /*0700*/  IADD3 R24, PT, PT, R5, R25, RZ ;  /* 0x0000001905187210 */ /* 0x000fc60007ffe0ff */
[----:B-1----:R-:W-:-:S04]  /*0710*/  @!P2 IMAD.WIDE R12, R23, 0x2, R12 ;  /* 0x00000002170ca825 */ /* 0x002fc800078e020c */
[----:B----4-:R-:W-:Y:S02]  /*0720*/  HADD2.F32 R14, -RZ, R6.H0_H0 ;  /* 0x20000006ff0e7230 */ /* 0x010fe40000004100 */
[----:B-----5:R-:W-:-:S03]  /*0730*/  HADD2.F32 R19, -RZ, R8.H0_H0 ;  /* 0x20000008ff137230 */ /* 0x020fc60000004100 */
[C---:B------:R-:W-:Y:S02]  /*0740*/  FADD.FTZ R15, -R14.reuse, 1 ;  /* 0x3f8000000e0f7421 */ /* 0x040fe40000010100 */
[C---:B------:R-:W-:Y:S02]  /*0750*/  FADD.FTZ R10, -R19.reuse, 1 ;  /* 0x3f800000130a7421 */ /* 0x040fe40000010100 */
[----:B------:R-:W-:Y:S02]  /*0760*/  FMUL.FTZ R18, R14, R15 ;  /* 0x0000000f0e127220 */ /* 0x000fe40000410000 */
[----:B------:R-:W0:Y:S01]  /*0770*/  @!P1 LDC.64 R14, c[0x0][0x398] ;  /* 0x0000e600ff0e9b82 */ /* 0x000e220000000a00 */
[----:B------:R-:W-:-:S07]  /*0780*/  FMUL.FTZ R19, R19, R10 ;  /* 0x0000000a13137220 */ /* 0x000fce0000410000 */
[----:B------:R-:W1:Y:S01]  /*0790*/  @!P3 LDC.64 R10, c[0x0][0x398] ;  /* 0x0000e600ff0abb82 */ /* 0x000e620000000a00 */
[----:B--2---:R-:W-:Y:S02]  /*07a0*/  HADD2.F32 R20, -RZ, R9.H0_H0 ;  /* 0x20000009ff147230 */ /* 0x004fe40000004100 */
[----:B------:R-:W-:-:S03]  /*07b0*/  HADD2.F32 R21, -RZ, R7.H0_H0 ;  /* 0x20000007ff157230 */ /* 0x000fc60000004100 */
[C---:B------:R-:W-:Y:S02]  /*07c0*/  FADD.FTZ R27, -R20.reuse, 1 ;  /* 0x3f800000141b7421 */ /* 0x040fe40000010100 */
[C---:B------:R-:W-:Y:S02]  /*07d0*/  FADD.FTZ R26, -R21.reuse, 1 ;  /* 0x3f800000151a7421 */ /* 0x040fe40000010100 */
[----:B------:R-:W-:Y:S01]  /*07e0*/  FMUL.FTZ R20, R20, R27 ;  /* 0x0000001b14147220 */ /* 0x000fe20000410000 */
[----:B------:R-:W-:Y:S02]  /*07f0*/  HADD2.F32 R27, -RZ, R4.H0_H0 ;  /* 0x20000004ff1b7230 */ /* 0x000fe40000004100 */
[----:B------:R-:W-:Y:S01]  /*0800*/  FMUL.FTZ R21, R21, R26 ;  /* 0x0000001a15157220 */ /* 0x000fe20000410000 */
[----:B---3--:R-:W-:Y:S02]  /*0810*/  HADD2.F32 R4, -RZ, R3.H0_H0 ;  /* 0x20000003ff047230 */ /* 0x008fe40000004100 */
[----:B------:R-:W-:Y:S01]  /*0820*/  FMUL.FTZ R18, R27, R18 ;  /* 0x000000121b127220 */ /* 0x000fe20000410000 */
[----:B------:R-:W-:-:S02]  /*0830*/  HADD2.F32 R2, -RZ, R2.H0_H0 ;  /* 0x20000002ff027230 */ /* 0x000fc40000004100 */
[----:B------:R-:W-:Y:S01]  /*0840*/  FMUL.FTZ R21, R4, R21 ;  /* 0x0000001504157220 */ /* 0x000fe20000410000 */
[----:B------:R-:W-:Y:S02]  /*0850*/  HADD2.F32 R3, -RZ, R0.H0_H0 ;  /* 0x20000000ff037230 */ /* 0x000fe40000004100 */
[----:B------:R-:W-:Y:S02]  /*0860*/  FMUL.FTZ R2, R2, R19 ;  /* 0x0000001302027220 */ /* 0x000fe40000410000 */
[----:B------:R-:W-:Y:S01]  /*0870*/  F2FP.F16.F32.PACK_AB R18, R21, R18 ;  /* 0x000000121512723e */ /* 0x000fe200000000ff */
[----:B------:R-:W-:-:S03]  /*0880*/  FMUL.FTZ R3, R3, R20 ;  /* 0x0000001403037220 */ /* 0x000fc60000410000 */
[----:B------:R-:W-:Y:S01]  /*0890*/  PRMT R4, R18, 0x7610, R4 ;  /* 0x0000761012047816 */ /* 0x000fe20000000004 */
[----:B0-----:R-:W-:Y:S01]  /*08a0*/  @!P1 IMAD.WIDE R14, R22, 0x2, R14 ;  /* 0x00000002160e9825 */ /* 0x001fe200078e020e */
[----:B------:R-:W-:Y:S02]  /*08b0*/  F2FP.F16.F32.PACK_AB R2, R3, R2 ;  /* 0x000000020302723e */ /* 0x000fe400000000ff */
[----:B------:R-:W-:Y:S01]  /*08c0*/  PRMT R3, R18, 0x7632, R3 ;  /* 0x0000763212037816 */ /* 0x000fe20000000003 */
[----:B-1----:R-:W-:Y:S01]  /*08d0*/  @!P3 IMAD.WIDE R10, R25, 0x2, R10 ;  /* 0x00000002190ab825 */ /* 0x002fe200078e020a */
[----:B------:R-:W-:Y:S01]  /*08e0*/  PRMT R0, R2, 0x7632, R0 ;  /* 0x0000763202007816 */ /* 0x000fe20000000000 */
[----:B------:R0:W-:Y:S04]  /*08f0*/  @!P0 STG.E.U16 desc[UR6][R16.64], R4 ;  /* 0x0000000410008986 */ /* 0x0001e8000c101506 */
[----:B------:R0:W-:Y:S04]  /*0900*/  @!P1 STG.E.U16 desc[UR6][R14.64], R3 ;  /* 0x000000030e009986 */ /* 0x0001e8000c101506 */
[----:B------:R0:W-:Y:S04]  /*0910*/  @!P2 STG.E.U16 desc[UR6][R12.64], R2 ;  /* 0x000000020c00a986 */ /* 0x0001e8000c101506 */
[----:B------:R0:W-:Y:S01]  /*0920*/  @!P3 STG.E.U16 desc[UR6][R10.64], R0 ;  /* 0x000000000a00b986 */ /* 0x0001e2000c101506 */
[----:B------:R-:W-:-:S13]  /*0930*/  ISETP.GE.U32.AND P0, PT, R24, UR5, PT ;  /* 0x0000000518007c0c */ /* 0x000fda000bf06070 */
[----:B0-----:R-:W-:Y:S05]  /*0940*/  @!P0 BRA `(.L_x_105) ;  /* 0xfffffff800e48947 */ /* 0x001fea000383ffff */
[----:B------:R-:W-:Y:S05]  /*0950*/  EXIT ;  /* 0x000000000000794d */ /* 0x000fea0003800000 */
.L_x_106:
        /* <DEDUP_REMOVED lines=10> */
.L_x_314:


//--------------------- .text._Z17biasAddRelu_bpropIN3c104HalfELi4EEvPT_S3_iiS3_PVfPiS3_ --------------------------
	.section	.text._Z17biasAddRelu_bpropIN3c104HalfELi4EEvPT_S3_iiS3_PVfPiS3_,"ax",@progbits
	.align	128
        .global         _Z17biasAddRelu_bpropIN3c104HalfELi4EEvPT_S3_iiS3_PVfPiS3_
        .type           _Z17biasAddRelu_bpropIN3c104HalfELi4EEvPT_S3_iiS3_PVfPiS3_,@function
        .size           _Z17biasAddRelu_bpropIN3c104HalfELi4EEvPT_S3_iiS3_PVfPiS3_,(.L_x_315 - _Z17biasAddRelu_bpropIN3c104HalfELi4EEvPT_S3_iiS3_PVfPiS3_)
        .other          _Z17biasAddRelu_bpropIN3c104HalfELi4EEvPT_S3_iiS3_PVfPiS3_,@"STO_CUDA_ENTRY STV_DEFAULT"
_Z17biasAddRelu_bpropIN3c104HalfELi4EEvPT_S3_iiS3_PVfPiS3_:
.text._Z17biasAddRelu_bpropIN3c104HalfELi4EEvPT_S3_iiS3_PVfPiS3_:
[----:B------:R-:W-:Y:S08]  /*0000*/  LDC R1, c[0x0][0x37c] ;  /* 0x0000df00ff017b82 */ /* 0x000ff00000000800 */
[----:B------:R-:W0:Y:S01]  /*0010*/  LDC R0, c[0x0][0x360] ;  /* 0x0000d800ff007b82 */ /* 0x000e220000000800 */
[----:B------:R-:W1:Y:S01]  /*0020*/  LDCU UR13, c[0x0][0x374] ;  /* 0x00006e80ff0d77ac */ /* 0x000e620008000800 */
[----:B------:R-:W-:Y:S01]  /*0030*/  HFMA2 R2, -RZ, RZ, 0, 0 ;  /* 0x00000000ff027431 */ /* 0x000fe200000001ff */
[----:B------:R-:W-:Y:S01]  /*0040*/  BSSY.RECONVERGENT B2, `(.L_x_107) ;  /* 0x0000113000027945 */ /* 0x000fe20003800200 */
[----:B------:R-:W-:Y:S01]  /*0050*/  HFMA2 R26, -RZ, RZ, 0, 0 ;  /* 0x00000000ff1a7431 */ /* 0x000fe200000001ff */
[----:B------:R-:W2:Y:S03]  /*0060*/  LDCU UR15, c[0x0][0x364] ;  /* 0x00006c80ff0f77ac */ /* 0x000ea60008000800 */
[----:B------:R-:W3:Y:S01]  /*0070*/  LDC.64 R10, c[0x0][0x390] ;  /* 0x0000e400ff0a7b82 */ /* 0x000ee20000000a00 */
[----:B------:R-:W4:Y:S01]  /*0080*/  LDCU.64 UR8, c[0x0][0x358] ;  /* 0x00006b00ff0877ac */ /* 0x000f220008000a00 */
[----:B------:R-:W0:Y:S06]  /*0090*/  LDCU UR6, c[0x0][0x390] ;  /* 0x00007200ff0677ac */ /* 0x000e2c0008000800 */
[----:B------:R-:W5:Y:S01]  /*00a0*/  S2UR UR14, SR_CTAID.Y ;  /* 0x00000000000e79c3 */ /* 0x000f620000002600 */
[----:B------:R-:W0:Y:S01]  /*00b0*/  LDCU UR11, c[0x0][0x390] ;  /* 0x00007200ff0b77ac */ /* 0x000e220008000800 */
[----:B-1----:R-:W1:Y:S01]  /*00c0*/  I2F.U32.RP R4, UR13 ;  /* 0x0000000d00047d06 */ /* 0x002e620008209000 */
[----:B------:R-:W-:Y:S01]  /*00d0*/  ISETP.NE.U32.AND P2, PT, RZ, UR13, PT ;  /* 0x0000000dff007c0c */ /* 0x000fe2000bf45070 */
[----:B------:R-:W-:-:S02]  /*00e0*/  UIADD3 UR7, UPT, UPT, UR13, -0x1, URZ ;  /* 0xffffffff0d077890 */ /* 0x000fc4000fffe0ff */
[----:B--2---:R-:W-:Y:S01]  /*00f0*/  UIADD3 UR10, UPT, UPT, UR15, -0x1, URZ ;  /* 0xffffffff0f0a7890 */ /* 0x004fe2000fffe0ff */
[----:B------:R-:W2:Y:S03]  /*0100*/  LDCU UR12, c[0x0][0x390] ;  /* 0x00007200ff0c77ac */ /* 0x000ea60008000800 */
[----:B------:R-:W4:Y:S08]  /*0110*/  I2F.U32.RP R7, UR15 ;  /* 0x0000000f00077d06 */ /* 0x000f300008209000 */
[----:B-1----:R-:W1:Y:S08]  /*0120*/  MUFU.RCP R4, R4 ;  /* 0x0000000400047308 */ /* 0x002e700000001000 */
[----:B----4-:R-:W-:Y:S01]  /*0130*/  MUFU.RCP R7, R7 ;  /* 0x0000000700077308 */ /* 0x010fe20000001000 */
        /* <DEDUP_REMOVED lines=23> */
[----:B------:R-:W-:-:S05]  /*02b0*/  IADD3 R2, PT, PT, R6, UR10, RZ ;  /* 0x0000000a06027c10 */ /* 0x000fca000fffe0ff */
[----:B------:R-:W-:-:S05]  /*02c0*/  IMAD.HI.U32 R13, R3, R2, RZ ;  /* 0x00000002030d7227 */ /* 0x000fca00078e00ff */
        /* <DEDUP_REMOVED lines=8> */
[----:B-----5:R-:W-:-:S05]  /*0350*/  IMAD R4, R6, UR14, RZ ;  /* 0x0000000e06047c24 */ /* 0x020fca000f8e02ff */
[----:B------:R-:W-:Y:S01]  /*0360*/  VIADDMNMX R6, R4, R6, R11, PT ;  /* 0x0000000604067246 */ /* 0x000fe2000380010b */
[----:B0-----:R-:W-:-:S06]  /*0370*/  IMAD R7, R3, R0, R5 ;  /* 0x0000000003077224 */ /* 0x001fcc00078e0205 */
[----:B------:R-:W-:Y:S02]  /*0380*/  @P1 IADD3 R13, PT, PT, R13, 0x1, RZ ;  /* 0x000000010d0d1810 */ /* 0x000fe40007ffe0ff */
[----:B------:R-:W-:Y:S02]  /*0390*/  @!P2 LOP3.LUT R13, RZ, UR15, RZ, 0x33, !PT ;  /* 0x0000000fff0dac12 */ /* 0x000fe4000f8e33ff */
[----:B------:R-:W-:-:S03]  /*03a0*/  ISETP.GE.AND P0, PT, R7, R10, PT ;  /* 0x0000000a0700720c */ /* 0x000fc60003f06270 */
[----:B-1----:R-:W-:-:S05]  /*03b0*/  IMAD R9, R13, R2, RZ ;  /* 0x000000020d097224 */ /* 0x002fca00078e02ff */
[----:B------:R-:W-:-:S04]  /*03c0*/  IADD3 R25, PT, PT, R4, R9, RZ ;  /* 0x0000000904197210 */ /* 0x000fc80007ffe0ff */
[----:B------:R-:W-:Y:S01]  /*03d0*/  VIADDMNMX R6, R25, R13, R6, PT ;  /* 0x0000000d19067246 */ /* 0x000fe20003800106 */
[----:B--2---:R-:W-:Y:S06]  /*03e0*/  @P0 BRA `(.L_x_108) ;  /* 0x0000000c00600947 */ /* 0x004fec0003800000 */
        /* <DEDUP_REMOVED lines=10> */
[----:B------:R-:W0:Y:S01]  /*0490*/  LDC.64 R12, c[0x0][0x398] ;  /* 0x0000e600ff0c7b82 */ /* 0x000e220000000a00 */
[----:B------:R-:W-:Y:S01]  /*04a0*/  IADD3 R23, PT, PT, -R8, RZ, RZ ;  /* 0x000000ff08177210 */ /* 0x000fe20007ffe1ff */
[----:B------:R-:W-:Y:S01]  /*04b0*/  BSSY.RELIABLE B0, `(.L_x_111) ;  /* 0x0000072000007945 */ /* 0x000fe20003800100 */
[----:B------:R-:W-:Y:S01]  /*04c0*/  IMAD R25, R25, R10, R7 ;  /* 0x0000000a19197224 */ /* 0x000fe200078e0207 */
[----:B------:R-:W-:Y:S02]  /*04d0*/  MOV R26, RZ ;  /* 0x000000ff001a7202 */ /* 0x000fe40000000f00 */
[----:B------:R-:W-:Y:S02]  /*04e0*/  ISETP.GE.AND P0, PT, R23, RZ, PT ;  /* 0x000000ff1700720c */ /* 0x000fe40003f06270 */
[----:B------:R-:W1:Y:S11]  /*04f0*/  LDC.64 R14, c[0x0][0x380] ;  /* 0x0000e000ff0e7b82 */ /* 0x000e760000000a00 */
[----:B------:R-:W-:Y:S05]  /*0500*/  @P0 BRA `(.L_x_112) ;  /* 0x0000000400b00947 */ /* 0x000fea0003800000 */
[----:B------:R-:W-:Y:S01]  /*0510*/  IADD3 R16, PT, PT, -R23, RZ, RZ ;  /* 0x000000ff17107210 */ /* 0x000fe20007ffe1ff */
[----:B------:R-:W-:Y:S01]  /*0520*/  BSSY.RECONVERGENT B3, `(.L_x_113) ;  /* 0x0000042000037945 */ /* 0x000fe20003800200 */
[----:B------:R-:W-:Y:S02]  /*0530*/  PLOP3.LUT P0, PT, PT, PT, PT, 0x80, 0x8 ;  /* 0x000000000008781c */ /* 0x000fe40003f0f070 */
[----:B------:R-:W-:-:S13]  /*0540*/  ISETP.GT.AND P1, PT, R16, 0x3, PT ;  /* 0x000000031000780c */ /* 0x000fda0003f24270 */
[----:B------:R-:W-:Y:S05]  /*0550*/  @!P1 BRA `(.L_x_114) ;  /* 0x0000000000f89947 */ /* 0x000fea0003800000 */
[----:B------:R-:W2:Y:S01]  /*0560*/  LDC.64 R18, c[0x0][0x398] ;  /* 0x0000e600ff127b82 */ /* 0x000ea20000000a00 */
[----:B------:R-:W-:Y:S01]  /*0570*/  BSSY.RECONVERGENT B4, `(.L_x_115) ;  /* 0x000003b000047945 */ /* 0x000fe20003800200 */
[----:B------:R-:W-:-:S06]  /*0580*/  PLOP3.LUT P0, PT, PT, PT, PT, 0x8, 0x80 ;  /* 0x000000000080781c */ /* 0x000fcc0003f0e170 */
[----:B------:R-:W3:Y:S07]  /*0590*/  LDC.64 R16, c[0x0][0x380] ;  /* 0x0000e000ff107b82 */ /* 0x000eee0000000a00 */
.L_x_116:
[----:B---3--:R-:W-:-:S06]  /*05a0*/  IMAD.WIDE R28, R25, 0x2, R16 ;  /* 0x00000002191c7825 */ /* 0x008fcc00078e0210 */
[----:B------:R-:W3:Y:S02]  /*05b0*/  LDG.E.U16 R28, desc[UR8][R28.64] ;  /* 0x000000081c1c7981 */ /* 0x000ee4000c1e1500 */
[----:B---3--:R-:W-:-:S05]  /*05c0*/  HADD2.F32 R10, -RZ, R28.H0_H0 ;  /* 0x2000001cff0a7230 */ /* 0x008fca0000004100 */
[----:B------:R-:W-:-:S13]  /*05d0*/  FSETP.GT.FTZ.AND P1, PT, R10, RZ, PT ;  /* 0x000000ff0a00720b */ /* 0x000fda0003f34000 */
[----:B------:R-:W3:Y:S02]  /*05e0*/  @P1 LDC.64 R10, c[0x0][0x388] ;  /* 0x0000e200ff0a1b82 */ /* 0x000ee40000000a00 */
[----:B---34-:R-:W-:-:S05]  /*05f0*/  @P1 IMAD.WIDE R20, R25, 0x2, R10 ;  /* 0x0000000219141825 */ /* 0x018fca00078e020a */
[----:B------:R2:W3:Y:S01]  /*0600*/  @P1 LDG.E.U16 R24, desc[UR8][R20.64] ;  /* 0x0000000814181981 */ /* 0x0004e2000c1e1500 */
[----:B------:R-:W-:-:S04]  /*0610*/  MOV R10, UR6 ;  /* 0x00000006000a7c02 */ /* 0x000fc80008000f00 */
[C---:B------:R-:W-:Y:S01]  /*0620*/  IADD3 R11, PT, PT, R25.reuse, R10, RZ ;  /* 0x0000000a190b7210 */ /* 0x040fe20007ffe0ff */
[----:B--2---:R-:W-:-:S04]  /*0630*/  IMAD.WIDE R20, R25, 0x2, R18 ;  /* 0x0000000219147825 */ /* 0x004fc800078e0212 */
[----:B------:R-:W-:Y:S01]  /*0640*/  IMAD.WIDE R28, R11, 0x2, R16 ;  /* 0x000000020b1c7825 */ /* 0x000fe200078e0210 */
[----:B------:R-:W-:-:S05]  /*0650*/  @!P1 PRMT R24, RZ, 0x7610, R24 ;  /* 0x00007610ff189816 */ /* 0x000fca0000000018 */
[----:B---3--:R2:W-:Y:S04]  /*0660*/  STG.E.U16 desc[UR8][R20.64], R24 ;  /* 0x0000001814007986 */ /* 0x0085e8000c101508 */
[----:B------:R-:W3:Y:S02]  /*0670*/  LDG.E.U16 R28, desc[UR8][R28.64] ;  /* 0x000000081c1c7981 */ /* 0x000ee4000c1e1500 */
[----:B---3--:R-:W-:-:S05]  /*0680*/  HADD2.F32 R22, -RZ, R28.H0_H0 ;  /* 0x2000001cff167230 */ /* 0x008fca0000004100 */
[----:B------:R-:W-:-:S13]  /*0690*/  FSETP.GT.FTZ.AND P1, PT, R22, RZ, PT ;  /* 0x000000ff1600720b */ /* 0x000fda0003f34000 */
[----:B------:R-:W3:Y:S02]  /*06a0*/  @P1 LDC.64 R28, c[0x0][0x388] ;  /* 0x0000e200ff1c1b82 */ /* 0x000ee40000000a00 */
[----:B---3--:R-:W-:-:S05]  /*06b0*/  @P1 IMAD.WIDE R28, R11, 0x2, R28 ;  /* 0x000000020b1c1825 */ /* 0x008fca00078e021c */
[----:B------:R3:W4:Y:S01]  /*06c0*/  @P1 LDG.E.U16 R25, desc[UR8][R28.64] ;  /* 0x000000081c191981 */ /* 0x000722000c1e1500 */
[C---:B--2---:R-:W-:Y:S01]  /*06d0*/  IMAD.WIDE R20, R11.reuse, 0x2, R18 ;  /* 0x000000020b147825 */ /* 0x044fe200078e0212 */
[----:B---3--:R-:W-:Y:S02]  /*06e0*/  IADD3 R29, PT, PT, R11, R10, RZ ;  /* 0x0000000a0b1d7210 */ /* 0x008fe40007ffe0ff */
[----:B------:R-:W-:-:S05]  /*06f0*/  @!P1 PRMT R25, RZ, 0x7610, R25 ;  /* 0x00007610ff199816 */ /* 0x000fca0000000019 */
[----:B----4-:R2:W-:Y:S02]  /*0700*/  STG.E.U16 desc[UR8][R20.64], R25 ;  /* 0x0000001914007986 */ /* 0x0105e4000c101508 */
[----:B--2---:R-:W-:-:S05]  /*0710*/  IMAD.WIDE R20, R29, 0x2, R16 ;  /* 0x000000021d147825 */ /* 0x004fca00078e0210 */
[----:B------:R-:W2:Y:S02]  /*0720*/  LDG.E.U16 R11, desc[UR8][R20.64] ;  /* 0x00000008140b7981 */ /* 0x000ea4000c1e1500 */
[----:B--2---:R-:W-:-:S05]  /*0730*/  HADD2.F32 R11, -RZ, R11.H0_H0 ;  /* 0x2000000bff0b7230 */ /* 0x004fca0000004100 */
[----:B------:R-:W-:-:S13]  /*0740*/  FSETP.GT.FTZ.AND P1, PT, R11, RZ, PT ;  /* 0x000000ff0b00720b */ /* 0x000fda0003f34000 */
[----:B------:R-:W2:Y:S02]  /*0750*/  @P1 LDC.64 R20, c[0x0][0x388] ;  /* 0x0000e200ff141b82 */ /* 0x000ea40000000a00 */
[----:B--2---:R-:W-:-:S05]  /*0760*/  @P1 IMAD.WIDE R20, R29, 0x2, R20 ;  /* 0x000000021d141825 */ /* 0x004fca00078e0214 */
[----:B------:R-:W2:Y:S01]  /*0770*/  @P1 LDG.E.U16 R22, desc[UR8][R20.64] ;  /* 0x0000000814161981 */ /* 0x000ea2000c1e1500 */
[C---:B------:R-:W-:Y:S01]  /*0780*/  IADD3 R11, PT, PT, R29.reuse, R10, RZ ;  /* 0x0000000a1d0b7210 */ /* 0x040fe20007ffe0ff */
[----:B------:R-:W-:Y:S01]  /*0790*/  IMAD.WIDE R28, R29, 0x2, R18 ;  /* 0x000000021d1c7825 */ /* 0x000fe200078e0212 */
[----:B------:R-:W-:-:S05]  /*07a0*/  @!P1 PRMT R22, RZ, 0x7610, R22 ;  /* 0x00007610ff169816 */ /* 0x000fca0000000016 */
[----:B--2---:R2:W-:Y:S02]  /*07b0*/  STG.E.U16 desc[UR8][R28.64], R22 ;  /* 0x000000161c007986 */ /* 0x0045e4000c101508 */
[----:B--2---:R-:W-:-:S05]  /*07c0*/  IMAD.WIDE R28, R11, 0x2, R16 ;  /* 0x000000020b1c7825 */ /* 0x004fca00078e0210 */
[----:B------:R-:W2:Y:S02]  /*07d0*/  LDG.E.U16 R27, desc[UR8][R28.64] ;  /* 0x000000081c1b7981 */ /* 0x000ea4000c1e1500 */
[----:B--2---:R-:W-:-:S05]  /*07e0*/  HADD2.F32 R27, -RZ, R27.H0_H0 ;  /* 0x2000001bff1b7230 */ /* 0x004fca0000004100 */
[----:B------:R-:W-:-:S13]  /*07f0*/  FSETP.GT.FTZ.AND P1, PT, R27, RZ, PT ;  /* 0x000000ff1b00720b */ /* 0x000fda0003f34000 */
[----:B------:R-:W2:Y:S02]  /*0800*/  @P1 LDC.64 R20, c[0x0][0x388] ;  /* 0x0000e200ff141b82 */ /* 0x000ea40000000a00 */
[----:B--2---:R-:W-:-:S05]  /*0810*/  @P1 IMAD.WIDE R20, R11, 0x2, R20 ;  /* 0x000000020b141825 */ /* 0x004fca00078e0214 */
[----:B------:R2:W3:Y:S01]  /*0820*/  @P1 LDG.E.U16 R27, desc[UR8][R20.64] ;  /* 0x00000008141b1981 */ /* 0x0004e2000c1e1500 */
[----:B------:R-:W-:Y:S01]  /*0830*/  IADD3 R23, PT, PT, R23, 0x4, RZ ;  /* 0x0000000417177810 */ /* 0x000fe20007ffe0ff */
[----:B------:R-:W-:Y:S02]  /*0840*/  HADD2.F32 R24, -RZ, R24.H0_H0 ;  /* 0x20000018ff187230 */ /* 0x000fe40000004100 */
[----:B------:R-:W-:Y:S02]  /*0850*/  HADD2.F32 R25, -RZ, R25.H0_H0 ;  /* 0x20000019ff197230 */ /* 0x000fe40000004100 */
[----:B------:R-:W-:Y:S02]  /*0860*/  HADD2.F32 R22, -RZ, R22.H0_H0 ;  /* 0x20000016ff167230 */ /* 0x000fe40000004100 */
[----:B------:R-:W-:Y:S01]  /*0870*/  FADD.FTZ R24, R24, R26 ;  /* 0x0000001a18187221 */ /* 0x000fe20000010000 */
[----:B--2---:R-:W-:-:S04]  /*0880*/  IMAD.WIDE R20, R11, 0x2, R18 ;  /* 0x000000020b147825 */ /* 0x004fc800078e0212 */
[----:B------:R-:W-:-:S04]  /*0890*/  FADD.FTZ R25, R24, R25 ;  /* 0x0000001918197221 */ /* 0x000fc80000010000 */
[----:B------:R-:W-:Y:S01]  /*08a0*/  FADD.FTZ R25, R25, R22 ;  /* 0x0000001619197221 */ /* 0x000fe20000010000 */
[----:B------:R-:W-:Y:S02]  /*08b0*/  @!P1 PRMT R27, RZ, 0x7610, R27 ;  /* 0x00007610ff1b9816 */ /* 0x000fe4000000001b */
[----:B------:R-:W-:-:S03]  /*08c0*/  ISETP.GE.AND P1, PT, R23, -0x3, PT ;  /* 0xfffffffd1700780c */ /* 0x000fc60003f26270 */
[----:B---3--:R4:W-:Y:S01]  /*08d0*/  STG.E.U16 desc[UR8][R20.64], R27 ;  /* 0x0000001b14007986 */ /* 0x0089e2000c101508 */
[----:B------:R-:W-:-:S05]  /*08e0*/  HADD2.F32 R26, -RZ, R27.H0_H0 ;  /* 0x2000001bff1a7230 */ /* 0x000fca0000004100 */
[----:B------:R-:W-:Y:S01]  /*08f0*/  FADD.FTZ R26, R25, R26 ;  /* 0x0000001a191a7221 */ /* 0x000fe20000010000 */
[----:B------:R-:W-:-:S03]  /*0900*/  IADD3 R25, PT, PT, R11, R10, RZ ;  /* 0x0000000a0b197210 */ /* 0x000fc60007ffe0ff */
[----:B------:R-:W-:Y:S05]  /*0910*/  @!P1 BRA `(.L_x_116) ;  /* 0xfffffffc00209947 */ /* 0x000fea000383ffff */
[----:B------:R-:W-:Y:S05]  /*0920*/  BSYNC.RECONVERGENT B4 ;  /* 0x0000000000047941 */ /* 0x000fea0003800200 */
.L_x_115:
[----:B------:R-:W-:-:S07]  /*0930*/  MOV R11, R8 ;  /* 0x00000008000b7202 */ /* 0x000fce0000000f00 */
.L_x_114:
[----:B------:R-:W-:Y:S05]  /*0940*/  BSYNC.RECONVERGENT B3 ;  /* 0x0000000000037941 */ /* 0x000fea0003800200 */
.L_x_113:
[----:B------:R-:W-:Y:S01]  /*0950*/  IADD3 R16, PT, PT, -R23, RZ, RZ ;  /* 0x000000ff17107210 */ /* 0x000fe20007ffe1ff */
[----:B------:R-:W-:Y:S03]  /*0960*/  BSSY.RECONVERGENT B3, `(.L_x_117) ;  /* 0x0000023000037945 */ /* 0x000fe60003800200 */
[----:B------:R-:W-:-:S13]  /*0970*/  ISETP.GT.AND P1, PT, R16, 0x1, PT ;  /* 0x000000011000780c */ /* 0x000fda0003f24270 */
[----:B------:R-:W-:Y:S05]  /*0980*/  @!P1 BRA `(.L_x_118) ;  /* 0x0000000000809947 */ /* 0x000fea0003800000 */
[----:B------:R-:W4:Y:S02]  /*0990*/  LDC.64 R18, c[0x0][0x380] ;  /* 0x0000e000ff127b82 */ /* 0x000f240000000a00 */
[----:B----4-:R-:W-:-:S06]  /*09a0*/  IMAD.WIDE R20, R25, 0x2, R18 ;  /* 0x0000000219147825 */ /* 0x010fcc00078e0212 */
[----:B------:R-:W2:Y:S02]  /*09b0*/  LDG.E.U16 R20, desc[UR8][R20.64] ;  /* 0x0000000814147981 */ /* 0x000ea4000c1e1500 */
[----:B--2---:R-:W-:-:S05]  /*09c0*/  HADD2.F32 R11, -RZ, R20.H0_H0 ;  /* 0x20000014ff0b7230 */ /* 0x004fca0000004100 */
[----:B------:R-:W-:-:S13]  /*09d0*/  FSETP.GT.FTZ.AND P0, PT, R11, RZ, PT ;  /* 0x000000ff0b00720b */ /* 0x000fda0003f14000 */
[----:B------:R-:W2:Y:S02]  /*09e0*/  @P0 LDC.64 R16, c[0x0][0x388] ;  /* 0x0000e200ff100b82 */ /* 0x000ea40000000a00 */
[----:B--2---:R-:W-:-:S06]  /*09f0*/  @P0 IMAD.WIDE R28, R25, 0x2, R16 ;  /* 0x00000002191c0825 */ /* 0x004fcc00078e0210 */
[----:B------:R-:W2:Y:S01]  /*0a00*/  LDC.64 R16, c[0x0][0x398] ;  /* 0x0000e600ff107b82 */ /* 0x000ea20000000a00 */
[----:B------:R-:W3:Y:S01]  /*0a10*/  @P0 LDG.E.U16 R11, desc[UR8][R28.64] ;  /* 0x000000081c0b0981 */ /* 0x000ee2000c1e1500 */
[----:B------:R-:W-:-:S05]  /*0a20*/  IADD3 R27, PT, PT, R25, R10, RZ ;  /* 0x0000000a191b7210 */ /* 0x000fca0007ffe0ff */
[----:B------:R-:W-:-:S04]  /*0a30*/  IMAD.WIDE R18, R27, 0x2, R18 ;  /* 0x000000021b127825 */ /* 0x000fc800078e0212 */
[----:B--2---:R-:W-:Y:S01]  /*0a40*/  IMAD.WIDE R20, R25, 0x2, R16 ;  /* 0x0000000219147825 */ /* 0x004fe200078e0210 */
        /* <DEDUP_REMOVED lines=8> */
[----:B------:R-:W-:Y:S01]  /*0ad0*/  IMAD.WIDE R16, R27, 0x2, R16 ;  /* 0x000000021b107825 */ /* 0x000fe200078e0210 */
[----:B------:R-:W-:-:S03]  /*0ae0*/  IADD3 R23, PT, PT, R23, 0x1, RZ ;  /* 0x0000000117177810 */ /* 0x000fc60007ffe0ff */
[----:B------:R-:W-:Y:S01]  /*0af0*/  HADD2.F32 R29, -RZ, R11.H0_H0 ;  /* 0x2000000bff1d7230 */ /* 0x000fe20000004100 */
[----:B------:R-:W-:-:S04]  /*0b00*/  IADD3 R23, PT, PT, R23, 0x1, RZ ;  /* 0x0000000117177810 */ /* 0x000fc80007ffe0ff */
[----:B------:R-:W-:Y:S01]  /*0b10*/  FADD.FTZ R26, R26, R29 ;  /* 0x0000001d1a1a7221 */ /* 0x000fe20000010000 */
[----:B---3--:R-:W-:Y:S02]  /*0b20*/  IADD3 R25, PT, PT, R27, R10, RZ ;  /* 0x0000000a1b197210 */ /* 0x008fe40007ffe0ff */
[----:B------:R-:W-:Y:S02]  /*0b30*/  @!P0 PRMT R22, RZ, 0x7610, R22 ;  /* 0x00007610ff168816 */ /* 0x000fe40000000016 */
[----:B------:R-:W-:-:S03]  /*0b40*/  PLOP3.LUT P0, PT, PT, PT, PT, 0x8, 0x80 ;  /* 0x000000000080781c */ /* 0x000fc60003f0e170 */
[----:B----4-:R3:W-:Y:S01]  /*0b50*/  STG.E.U16 desc[UR8][R16.64], R22 ;  /* 0x0000001610007986 */ /* 0x0107e2000c101508 */
[----:B--2---:R-:W-:-:S05]  /*0b60*/  HADD2.F32 R11, -RZ, R22.H0_H0 ;  /* 0x20000016ff0b7230 */ /* 0x004fca0000004100 */
[----:B------:R-:W-:Y:S01]  /*0b70*/  FADD.FTZ R26, R26, R11 ;  /* 0x0000000b1a1a7221 */ /* 0x000fe20000010000 */
[----:B------:R-:W-:-:S07]  /*0b80*/  MOV R11, R8 ;  /* 0x00000008000b7202 */ /* 0x000fce0000000f00 */
.L_x_118:
[----:B------:R-:W-:Y:S05]  /*0b90*/  BSYNC.RECONVERGENT B3 ;  /* 0x0000000000037941 */ /* 0x000fea0003800200 */
.L_x_117:
[----:B------:R-:W-:-:S13]  /*0ba0*/  ISETP.EQ.AND P1, PT, R23, RZ, PT ;  /* 0x000000ff1700720c */ /* 0x000fda0003f22270 */
[----:B------:R-:W-:Y:S05]  /*0bb0*/  @!P0 BREAK.RELIABLE P1, B0 ;  /* 0x0000000000008942 */ /* 0x000fea0000800100 */
[----:B------:R-:W-:Y:S05]  /*0bc0*/  @!P0 BRA P1, `(.L_x_110) ;  /* 0x0000000000548947 */ /* 0x000fea0000800000 */
.L_x_112:
[----:B------:R-:W-:Y:S05]  /*0bd0*/  BSYNC.RELIABLE B0 ;  /* 0x0000000000007941 */ /* 0x000fea0003800100 */
.L_x_111:
[----:B------:R-:W-:Y:S01]  /*0be0*/  BSSY.RECONVERGENT B0, `(.L_x_119) ;  /* 0x0000012000007945 */ /* 0x000fe20003800200 */
.L_x_120:
[----:B-1--4-:R-:W-:-:S06]  /*0bf0*/  IMAD.WIDE R20, R25, 0x2, R14 ;  /* 0x0000000219147825 */ /* 0x012fcc00078e020e */
[----:B--2---:R-:W2:Y:S02]  /*0c00*/  LDG.E.U16 R20, desc[UR8][R20.64] ;  /* 0x0000000814147981 */ /* 0x004ea4000c1e1500 */
[----:B--2---:R-:W-:-:S05]  /*0c10*/  HADD2.F32 R10, -RZ, R20.H0_H0 ;  /* 0x20000014ff0a7230 */ /* 0x004fca0000004100 */
[----:B------:R-:W-:-:S13]  /*0c20*/  FSETP.GT.FTZ.AND P0, PT, R10, RZ, PT ;  /* 0x000000ff0a00720b */ /* 0x000fda0003f14000 */
[----:B------:R-:W1:Y:S02]  /*0c30*/  @P0 LDC.64 R10, c[0x0][0x388] ;  /* 0x0000e200ff0a0b82 */ /* 0x000e640000000a00 */
[----:B-1----:R-:W-:-:S05]  /*0c40*/  @P0 IMAD.WIDE R18, R25, 0x2, R10 ;  /* 0x0000000219120825 */ /* 0x002fca00078e020a */
[----:B------:R-:W2:Y:S01]  /*0c50*/  @P0 LDG.E.U16 R27, desc[UR8][R18.64] ;  /* 0x00000008121b0981 */ /* 0x000ea2000c1e1500 */
[----:B0--3--:R-:W-:Y:S01]  /*0c60*/  IMAD.WIDE R16, R25, 0x2, R12 ;  /* 0x0000000219107825 */ /* 0x009fe200078e020c */
[----:B------:R-:W-:Y:S02]  /*0c70*/  IADD3 R23, PT, PT, R23, 0x1, RZ ;  /* 0x0000000117177810 */ /* 0x000fe40007ffe0ff */
[----:B------:R-:W-:-:S04]  /*0c80*/  MOV R10, UR11 ;  /* 0x0000000b000a7c02 */ /* 0x000fc80008000f00 */
[----:B------:R-:W-:Y:S02]  /*0c90*/  IADD3 R25, PT, PT, R25, R10, RZ ;  /* 0x0000000a19197210 */ /* 0x000fe40007ffe0ff */
[----:B------:R-:W-:Y:S02]  /*0ca0*/  @!P0 PRMT R27, RZ, 0x7610, R27 ;  /* 0x00007610ff1b8816 */ /* 0x000fe4000000001b */
[----:B------:R-:W-:-:S03]  /*0cb0*/  ISETP.NE.AND P0, PT, R23, RZ, PT ;  /* 0x000000ff1700720c */ /* 0x000fc60003f05270 */
[----:B--2---:R2:W-:Y:S01]  /*0cc0*/  STG.E.U16 desc[UR8][R16.64], R27 ;  /* 0x0000001b10007986 */ /* 0x0045e2000c101508 */
[----:B------:R-:W-:-:S05]  /*0cd0*/  HADD2.F32 R11, -RZ, R27.H0_H0 ;  /* 0x2000001bff0b7230 */ /* 0x000fca0000004100 */
[----:B------:R-:W-:-:S04]  /*0ce0*/  FADD.FTZ R26, R11, R26 ;  /* 0x0000001a0b1a7221 */ /* 0x000fc80000010000 */
[----:B------:R-:W-:Y:S05]  /*0cf0*/  @P0 BRA `(.L_x_120) ;  /* 0xfffffffc00bc0947 */ /* 0x000fea000383ffff */
[----:B------:R-:W-:Y:S05]  /*0d00*/  BSYNC.RECONVERGENT B0 ;  /* 0x0000000000007941 */ /* 0x000fea0003800200 */
.L_x_119:
[----:B------:R-:W-:-:S07]  /*0d10*/  MOV R11, R8 ;  /* 0x00000008000b7202 */ /* 0x000fce0000000f00 */
.L_x_110:
[----:B------:R-:W-:Y:S05]  /*0d20*/  BSYNC.RECONVERGENT B1 ;  /* 0x0000000000017941 */ /* 0x000fea0003800200 */
.L_x_109:
[----:B0-----:R-:W-:Y:S01]  /*0d30*/  IADD3 R13, PT, PT, R11, 0x3, RZ ;  /* 0x000000030b0d7810 */ /* 0x001fe20007ffe0ff */
[----:B------:R-:W-:Y:S03]  /*0d40*/  BSSY.RECONVERGENT B0, `(.L_x_121) ;  /* 0x000003b000007945 */ /* 0x000fe60003800200 */
[----:B------:R-:W-:-:S13]  /*0d50*/  ISETP.GE.AND P0, PT, R13, R6, PT ;  /* 0x000000060d00720c */ /* 0x000fda0003f06270 */
[----:B------:R-:W-:Y:S05]  /*0d60*/  @P0 BRA `(.L_x_122) ;  /* 0x0000000000e00947 */ /* 0x000fea0003800000 */
[----:B------:R-:W0:Y:S01]  /*0d70*/  LDC.64 R12, c[0x0][0x398] ;  /* 0x0000e600ff0c7b82 */ /* 0x000e220000000a00 */
[----:B------:R-:W-:-:S05]  /*0d80*/  IADD3 R4, PT, PT, R9, R11, R4 ;  /* 0x0000000b09047210 */ /* 0x000fca0007ffe004 */
[----:B--2-4-:R-:W-:Y:S02]  /*0d90*/  IMAD R27, R4, R10, R7 ;  /* 0x0000000a041b7224 */ /* 0x014fe400078e0207 */
[----:B-1----:R-:W1:Y:S08]  /*0da0*/  LDC.64 R14, c[0x0][0x380] ;  /* 0x0000e000ff0e7b82 */ /* 0x002e700000000a00 */
[----:B---3--:R-:W2:Y:S02]  /*0db0*/  LDC.64 R16, c[0x0][0x388] ;  /* 0x0000e200ff107b82 */ /* 0x008ea40000000a00 */
.L_x_123:
[----:B-1----:R-:W-:-:S05]  /*0dc0*/  IMAD.WIDE R22, R27, 0x2, R14 ;  /* 0x000000021b167825 */ /* 0x002fca00078e020e */
[----:B------:R-:W3:Y:S01]  /*0dd0*/  LDG.E.U16 R4, desc[UR8][R22.64] ;  /* 0x0000000816047981 */ /* 0x000ee2000c1e1500 */
[----:B0-2---:R-:W-:-:S04]  /*0de0*/  IMAD.WIDE R8, R27, 0x2, R16 ;  /* 0x000000021b087825 */ /* 0x005fc800078e0210 */
[----:B---3--:R-:W-:-:S05]  /*0df0*/  HADD2.F32 R4, -RZ, R4.H0_H0 ;  /* 0x20000004ff047230 */ /* 0x008fca0000004100 */
[----:B------:R-:W-:-:S13]  /*0e00*/  FSETP.GT.FTZ.AND P0, PT, R4, RZ, PT ;  /* 0x000000ff0400720b */ /* 0x000fda0003f14000 */
[----:B------:R-:W2:Y:S01]  /*0e10*/  @P0 LDG.E.U16 R29, desc[UR8][R8.64] ;  /* 0x00000008081d0981 */ /* 0x000ea2000c1e1500 */
[----:B------:R-:W-:Y:S01]  /*0e20*/  MOV R10, UR12 ;  /* 0x0000000c000a7c02 */ /* 0x000fe20008000f00 */
[----:B0-----:R-:W-:-:S04]  /*0e30*/  IMAD.WIDE R18, R27, 0x2, R12 ;  /* 0x000000021b127825 */ /* 0x001fc800078e020c */
[----:B------:R-:W-:Y:S01]  /*0e40*/  IMAD.WIDE R20, R10, 0x2, R22 ;  /* 0x000000020a147825 */ /* 0x000fe200078e0216 */
[----:B------:R-:W-:-:S05]  /*0e50*/  @!P0 PRMT R29, RZ, 0x7610, R29 ;  /* 0x00007610ff1d8816 */ /* 0x000fca000000001d */
[----:B--2---:R0:W-:Y:S04]  /*0e60*/  STG.E.U16 desc[UR8][R18.64], R29 ;  /* 0x0000001d12007986 */ /* 0x0041e8000c101508 */
[----:B------:R-:W2:Y:S02]  /*0e70*/  LDG.E.U16 R4, desc[UR8][R20.64] ;  /* 0x0000000814047981 */ /* 0x000ea4000c1e1500 */
[----:B--2---:R-:W-:-:S05]  /*0e80*/  HADD2.F32 R4, -RZ, R4.H0_H0 ;  /* 0x20000004ff047230 */ /* 0x004fca0000004100 */
[----:B------:R-:W-:-:S13]  /*0e90*/  FSETP.GT.FTZ.AND P0, PT, R4, RZ, PT ;  /* 0x000000ff0400720b */ /* 0x000fda0003f14000 */
[----:B------:R-:W-:Y:S01]  /*0ea0*/  @!P0 PRMT R4, RZ, 0x7610, R4 ;  /* 0x00007610ff048816 */ /* 0x000fe20000000004 */
[----:B------:R-:W-:-:S05]  /*0eb0*/  @P0 IMAD.WIDE R22, R10, 0x2, R8 ;  /* 0x000000020a160825 */ /* 0x000fca00078e0208 */
[----:B------:R-:W2:Y:S01]  /*0ec0*/  @P0 LDG.E.U16 R4, desc[UR8][R22.64] ;  /* 0x0000000816040981 */ /* 0x000ea2000c1e1500 */
[----:B------:R-:W-:-:S04]  /*0ed0*/  IMAD.WIDE R24, R10, 0x2, R18 ;  /* 0x000000020a187825 */ /* 0x000fc800078e0212 */
[C---:B------:R-:W-:Y:S01]  /*0ee0*/  IMAD.WIDE R20, R10.reuse, 0x2, R20 ;  /* 0x000000020a147825 */ /* 0x040fe200078e0214 */
[----:B--2---:R1:W-:Y:S04]  /*0ef0*/  STG.E.U16 desc[UR8][R24.64], R4 ;  /* 0x0000000418007986 */ /* 0x0043e8000c101508 */
[----:B------:R-:W2:Y:S01]  /*0f00*/  LDG.E.U16 R28, desc[UR8][R20.64] ;  /* 0x00000008141c7981 */ /* 0x000ea2000c1e1500 */
[----:B------:R-:W-:-:S04]  /*0f10*/  IMAD.WIDE R8, R10, 0x2, R8 ;  /* 0x000000020a087825 */ /* 0x000fc800078e0208 */
[----:B------:R-:W-:-:S04]  /*0f20*/  IMAD.WIDE R8, R10, 0x2, R8 ;  /* 0x000000020a087825 */ /* 0x000fc800078e0208 */
[----:B--2---:R-:W-:-:S05]  /*0f30*/  HADD2.F32 R28, -RZ, R28.H0_H0 ;  /* 0x2000001cff1c7230 */ /* 0x004fca0000004100 */
[----:B------:R-:W-:-:S13]  /*0f40*/  FSETP.GT.FTZ.AND P0, PT, R28, RZ, PT ;  /* 0x000000ff1c00720b */ /* 0x000fda0003f14000 */
[----:B------:R-:W-:-:S06]  /*0f50*/  @!P0 PRMT R28, RZ, 0x7610, R28 ;  /* 0x00007610ff1c8816 */ /* 0x000fcc000000001c */
[----:B------:R-:W2:Y:S01]  /*0f60*/  @P0 LDG.E.U16 R28, desc[UR8][R8.64] ;  /* 0x00000008081c0981 */ /* 0x000ea2000c1e1500 */
[----:B0-----:R-:W-:-:S04]  /*0f70*/  IMAD.WIDE R18, R10, 0x2, R24 ;  /* 0x000000020a127825 */ /* 0x001fc800078e0218 */
[----:B------:R-:W-:Y:S01]  /*0f80*/  IMAD.WIDE R22, R10, 0x2, R20 ;  /* 0x000000020a167825 */ /* 0x000fe200078e0214 */
[----:B--2---:R0:W-:Y:S05]  /*0f90*/  STG.E.U16 desc[UR8][R18.64], R28 ;  /* 0x0000001c12007986 */ /* 0x0041ea000c101508 */
[----:B------:R-:W2:Y:S02]  /*0fa0*/  LDG.E.U16 R22, desc[UR8][R22.64] ;  /* 0x0000000816167981 */ /* 0x000ea4000c1e1500 */
[----:B--2---:R-:W-:-:S05]  /*0fb0*/  HADD2.F32 R20, -RZ, R22.H0_H0 ;  /* 0x20000016ff147230 */ /* 0x004fca0000004100 */
[----:B------:R-:W-:-:S13]  /*0fc0*/  FSETP.GT.FTZ.AND P0, PT, R20, RZ, PT ;  /* 0x000000ff1400720b */ /* 0x000fda0003f14000 */
[----:B------:R-:W-:Y:S01]  /*0fd0*/  @P0 IMAD.WIDE R20, R10, 0x2, R8 ;  /* 0x000000020a140825 */ /* 0x000fe200078e0208 */
[----:B------:R-:W-:-:S06]  /*0fe0*/  @!P0 PRMT R9, RZ, 0x7610, R9 ;  /* 0x00007610ff098816 */ /* 0x000fcc0000000009 */
[----:B------:R-:W2:Y:S01]  /*0ff0*/  @P0 LDG.E.U16 R9, desc[UR8][R20.64] ;  /* 0x0000000814090981 */ /* 0x000ea2000c1e1500 */
[C---:B-1----:R-:W-:Y:S01]  /*1000*/  IMAD.WIDE R24, R10.reuse, 0x2, R18 ;  /* 0x000000020a187825 */ /* 0x042fe200078e0212 */
[C---:B0-----:R-:W-:Y:S02]  /*1010*/  IADD3 R19, PT, PT, R11.reuse, 0x7, RZ ;  /* 0x000000070b137810 */ /* 0x041fe40007ffe0ff */
[----:B------:R-:W-:Y:S01]  /*1020*/  IADD3 R11, PT, PT, R11, 0x4, RZ ;  /* 0x000000040b0b7810 */ /* 0x000fe20007ffe0ff */
[----:B------:R-:W-:Y:S01]  /*1030*/  HADD2.F32 R29, -RZ, R29.H0_H0 ;  /* 0x2000001dff1d7230 */ /* 0x000fe20000004100 */
[----:B------:R-:W-:Y:S01]  /*1040*/  ISETP.GE.AND P0, PT, R19, R6, PT ;  /* 0x000000061300720c */ /* 0x000fe20003f06270 */
[----:B------:R-:W-:Y:S01]  /*1050*/  HADD2.F32 R4, -RZ, R4.H0_H0 ;  /* 0x20000004ff047230 */ /* 0x000fe20000004100 */
[----:B------:R-:W-:Y:S01]  /*1060*/  LEA R27, R10, R27, 0x2 ;  /* 0x0000001b0a1b7211 */ /* 0x000fe200078e10ff */
[----:B------:R-:W-:Y:S02]  /*1070*/  HADD2.F32 R28, -RZ, R28.H0_H0 ;  /* 0x2000001cff1c7230 */ /* 0x000fe40000004100 */
[----:B------:R-:W-:-:S04]  /*1080*/  FADD.FTZ R29, R29, R26 ;  /* 0x0000001a1d1d7221 */ /* 0x000fc80000010000 */
[----:B------:R-:W-:-:S04]  /*1090*/  FADD.FTZ R29, R29, R4 ;  /* 0x000000041d1d7221 */ /* 0x000fc80000010000 */
[----:B------:R-:W-:Y:S01]  /*10a0*/  FADD.FTZ R29, R29, R28 ;  /* 0x0000001c1d1d7221 */ /* 0x000fe20000010000 */
[----:B--2---:R0:W-:Y:S01]  /*10b0*/  STG.E.U16 desc[UR8][R24.64], R9 ;  /* 0x0000000918007986 */ /* 0x0041e2000c101508 */
[----:B------:R-:W-:-:S05]  /*10c0*/  HADD2.F32 R26, -RZ, R9.H0_H0 ;  /* 0x20000009ff1a7230 */ /* 0x000fca0000004100 */
[----:B------:R-:W-:Y:S01]  /*10d0*/  FADD.FTZ R26, R29, R26 ;  /* 0x0000001a1d1a7221 */ /* 0x000fe20000010000 */
[----:B------:R-:W-:Y:S06]  /*10e0*/  @!P0 BRA `(.L_x_123) ;  /* 0xfffffffc00348947 */ /* 0x000fec000383ffff */
.L_x_122:
[----:B------:R-:W-:Y:S05]  /*10f0*/  BSYNC.RECONVERGENT B0 ;  /* 0x0000000000007941 */ /* 0x000fea0003800200 */
.L_x_121:
[----:B------:R-:W5:Y:S01]  /*1100*/  S2UR UR5, SR_CgaCtaId ;  /* 0x00000000000579c3 */ /* 0x000f620000008800 */
[----:B------:R-:W-:Y:S01]  /*1110*/  UMOV UR4, 0x400 ;  /* 0x0000040000047882 */ /* 0x000fe20000000000 */
[----:B------:R-:W-:Y:S01]  /*1120*/  IMAD R4, R0, R2, R5 ;  /* 0x0000000200047224 */ /* 0x000fe200078e0205 */
[----:B------:R-:W-:-:S04]  /*1130*/  UIADD3 UR4, UPT, UPT, UR4, 0x4, URZ ;  /* 0x0000000404047890 */ /* 0x000fc8000fffe0ff */
[----:B-----5:R-:W-:-:S06]  /*1140*/  ULEA UR4, UR5, UR4, 0x18 ;  /* 0x0000000405047291 */ /* 0x020fcc000f8ec0ff */
[----:B0-----:R-:W-:-:S05]  /*1150*/  LEA R9, R4, UR4, 0x2 ;  /* 0x0000000404097c11 */ /* 0x001fca000f8e10ff */
[----:B------:R0:W-:Y:S02]  /*1160*/  STS [R9], R26 ;  /* 0x0000001a09007388 */ /* 0x0001e40000000800 */
.L_x_108:
[----:B------:R-:W-:Y:S05]  /*1170*/  BSYNC.RECONVERGENT B2 ;  /* 0x0000000000027941 */ /* 0x000fea0003800200 */
.L_x_107:
[----:B------:R-:W-:Y:S05]  /*1180*/  WARPSYNC.ALL ;  /* 0x0000000000007948 */ /* 0x000fea0003800000 */
[----:B------:R-:W-:Y:S01]  /*1190*/  BAR.SYNC.DEFER_BLOCKING 0x0 ;  /* 0x0000000000007b1d */ /* 0x000fe20000010000 */
[----:B------:R-:W-:-:S04]  /*11a0*/  ISETP.GE.AND P0, PT, R7, R10, PT ;  /* 0x0000000a0700720c */ /* 0x000fc80003f06270 */
[----:B------:R-:W-:Y:S01]  /*11b0*/  ISETP.NE.OR P0, PT, R2, RZ, P0 ;  /* 0x000000ff0200720c */ /* 0x000fe20000705670 */
[----:B------:R-:W-:-:S12]  /*11c0*/  BSSY.RECONVERGENT B0, `(.L_x_124) ;  /* 0x0000068000007945 */ /* 0x000fd80003800200 */
        /* <DEDUP_REMOVED lines=8> */
[----:B------:R-:W5:Y:S01]  /*1250*/  S2UR UR6, SR_CgaCtaId ;  /* 0x00000000000679c3 */ /* 0x000f620000008800 */
[----:B------:R-:W-:Y:S01]  /*1260*/  UMOV UR4, 0x400 ;  /* 0x0000040000047882 */ /* 0x000fe20000000000 */
[----:B0-----:R-:W-:Y:S01]  /*1270*/  IADD3 R9, PT, PT, R0, R5, RZ ;  /* 0x0000000500097210 */ /* 0x001fe20007ffe0ff */
[----:B------:R-:W-:Y:S02]  /*1280*/  UIADD3 UR5, UPT, UPT, UR4, 0x4, URZ ;  /* 0x0000000404057890 */ /* 0x000fe4000fffe0ff */
[----:B------:R-:W-:Y:S02]  /*1290*/  ULOP3.LUT UR4, UR10, 0xfffffff8, URZ, 0xc0, !UPT ;  /* 0xfffffff80a047892 */ /* 0x000fe4000f8ec0ff */
[----:B-----5:R-:W-:Y:S02]  /*12a0*/  ULEA UR6, UR6, UR5, 0x18 ;  /* 0x0000000506067291 */ /* 0x020fe4000f8ec0ff */
[----:B------:R-:W-:-:S03]  /*12b0*/  UIADD3 UR5, UPT, UPT, -UR4, URZ, URZ ;  /* 0x000000ff04057290 */ /* 0x000fc6000fffe1ff */
[----:B------:R-:W-:Y:S01]  /*12c0*/  UMOV UR4, URZ ;  /* 0x000000ff00047c82 */ /* 0x000fe20008000000 */
[----:B------:R-:W-:-:S08]  /*12d0*/  LEA R9, R9, UR6, 0x2 ;  /* 0x0000000609097c11 */ /* 0x000fd0000f8e10ff */
.L_x_128:
[C---:B------:R-:W-:Y:S01]  /*12e0*/  LEA R13, R0.reuse, R9, 0x2 ;  /* 0x00000009000d7211 */ /* 0x040fe200078e10ff */
[----:B------:R0:W5:Y:S01]  /*12f0*/  LDS R11, [R9] ;  /* 0x00000000090b7984 */ /* 0x0001620000000800 */
[----:B------:R-:W-:Y:S02]  /*1300*/  UIADD3 UR5, UPT, UPT, UR5, 0x8, URZ ;  /* 0x0000000805057890 */ /* 0x000fe4000fffe0ff */
[C---:B-1----:R-:W-:Y:S01]  /*1310*/  LEA R15, R0.reuse, R13, 0x2 ;  /* 0x0000000d000f7211 */ /* 0x042fe200078e10ff */
[----:B------:R-:W1:Y:S01]  /*1320*/  LDS R4, [R13] ;  /* 0x000000000d047984 */ /* 0x000e620000000800 */
[----:B------:R-:W-:Y:S02]  /*1330*/  UISETP.NE.AND UP0, UPT, UR5, URZ, UPT ;  /* 0x000000ff0500728c */ /* 0x000fe4000bf05270 */
[C---:B--23--:R-:W-:Y:S01]  /*1340*/  LEA R17, R0.reuse, R15, 0x2 ;  /* 0x0000000f00117211 */ /* 0x04cfe200078e10ff */
[----:B------:R-:W-:Y:S01]  /*1350*/  UIADD3 UR4, UPT, UPT, UR4, 0x8, URZ ;  /* 0x0000000804047890 */ /* 0x000fe2000fffe0ff */
[----:B------:R-:W2:Y:S01]  /*1360*/  LDS R15, [R15] ;  /* 0x000000000f0f7984 */ /* 0x000ea20000000800 */
[----:B0-----:R-:W-:-:S02]  /*1370*/  LEA R9, R0, R9, 0x5 ;  /* 0x0000000900097211 */ /* 0x001fc400078e28ff */
[C---:B------:R-:W-:Y:S02]  /*1380*/  LEA R19, R0.reuse, R17, 0x2 ;  /* 0x0000001100137211 */ /* 0x040fe400078e10ff */
[----:B------:R-:W0:Y:S02]  /*1390*/  LDS R17, [R17] ;  /* 0x0000000011117984 */ /* 0x000e240000000800 */
[C---:B----4-:R-:W-:Y:S02]  /*13a0*/  LEA R21, R0.reuse, R19, 0x2 ;  /* 0x0000001300157211 */ /* 0x050fe400078e10ff */
[----:B------:R-:W3:Y:S02]  /*13b0*/  LDS R19, [R19] ;  /* 0x0000000013137984 */ /* 0x000ee40000000800 */
[C---:B------:R-:W-:Y:S02]  /*13c0*/  LEA R23, R0.reuse, R21, 0x2 ;  /* 0x0000001500177211 */ /* 0x040fe400078e10ff */
[----:B------:R-:W4:Y:S02]  /*13d0*/  LDS R21, [R21] ;  /* 0x0000000015157984 */ /* 0x000f240000000800 */
[----:B------:R-:W-:-:S02]  /*13e0*/  LEA R6, R0, R23, 0x2 ;  /* 0x0000001700067211 */ /* 0x000fc400078e10ff */
[----:B------:R-:W4:Y:S04]  /*13f0*/  LDS R23, [R23] ;  /* 0x0000000017177984 */ /* 0x000f280000000800 */
[----:B------:R-:W4:Y:S01]  /*1400*/  LDS R13, [R6] ;  /* 0x00000000060d7984 */ /* 0x000f220000000800 */
[----:B-----5:R-:W-:-:S04]  /*1410*/  FADD.FTZ R11, R11, R26 ;  /* 0x0000001a0b0b7221 */ /* 0x020fc80000010000 */
[----:B-1----:R-:W-:-:S04]  /*1420*/  FADD.FTZ R4, R11, R4 ;  /* 0x000000040b047221 */ /* 0x002fc80000010000 */
[----:B--2---:R-:W-:-:S04]  /*1430*/  FADD.FTZ R4, R4, R15 ;  /* 0x0000000f04047221 */ /* 0x004fc80000010000 */
[----:B0-----:R-:W-:-:S04]  /*1440*/  FADD.FTZ R4, R4, R17 ;  /* 0x0000001104047221 */ /* 0x001fc80000010000 */
[----:B---3--:R-:W-:-:S04]  /*1450*/  FADD.FTZ R4, R4, R19 ;  /* 0x0000001304047221 */ /* 0x008fc80000010000 */
[----:B----4-:R-:W-:-:S04]  /*1460*/  FADD.FTZ R4, R4, R21 ;  /* 0x0000001504047221 */ /* 0x010fc80000010000 */
[----:B------:R-:W-:-:S04]  /*1470*/  FADD.FTZ R4, R4, R23 ;  /* 0x0000001704047221 */ /* 0x000fc80000010000 */
[----:B------:R-:W-:Y:S01]  /*1480*/  FADD.FTZ R26, R4, R13 ;  /* 0x0000000d041a7221 */ /* 0x000fe20000010000 */
[----:B------:R-:W-:Y:S06]  /*1490*/  BRA.U UP0, `(.L_x_128) ;  /* 0xfffffffd00907547 */ /* 0x000fec000b83ffff */
[----:B------:R-:W-:-:S12]  /*14a0*/  UIADD3 UR4, UPT, UPT, UR4, 0x1, URZ ;  /* 0x0000000104047890 */ /* 0x000fd8000fffe0ff */
.L_x_127:
[----:B------:R-:W-:-:S09]  /*14b0*/  UISETP.NE.AND UP0, UPT, UR11, URZ, UPT ;  /* 0x000000ff0b00728c */ /* 0x000fd2000bf05270 */
[----:B------:R-:W-:Y:S05]  /*14c0*/  BRA.U !UP0, `(.L_x_126) ;  /* 0x0000000108c07547 */ /* 0x000fea000b800000 */
[----:B------:R-:W-:Y:S02]  /*14d0*/  UISETP.GE.U32.AND UP0, UPT, UR11, 0x4, UPT ;  /* 0x000000040b00788c */ /* 0x000fe4000bf06070 */
[----:B------:R-:W-:-:S04]  /*14e0*/  ULOP3.LUT UR12, UR10, 0x3, URZ, 0xc0, !UPT ;  /* 0x000000030a0c7892 */ /* 0x000fc8000f8ec0ff */
[----:B------:R-:W-:-:S03]  /*14f0*/  UISETP.NE.AND UP1, UPT, UR12, URZ, UPT ;  /* 0x000000ff0c00728c */ /* 0x000fc6000bf25270 */
[----:B------:R-:W-:Y:S08]  /*1500*/  BRA.U !UP0, `(.L_x_129) ;  /* 0x0000000108487547 */ /* 0x000ff0000b800000 */
[----:B------:R-:W5:Y:S01]  /*1510*/  S2UR UR6, SR_CgaCtaId ;  /* 0x00000000000679c3 */ /* 0x000f620000008800 */
[----:B------:R-:W-:Y:S01]  /*1520*/  UMOV UR5, 0x400 ;  /* 0x0000040000057882 */ /* 0x000fe20000000000 */
[----:B------:R-:W-:Y:S01]  /*1530*/  IMAD R4, R0, UR4, R5 ;  /* 0x0000000400047c24 */ /* 0x000fe2000f8e0205 */
[----:B------:R-:W-:Y:S02]  /*1540*/  UIADD3 UR5, UPT, UPT, UR5, 0x4, URZ ;  /* 0x0000000405057890 */ /* 0x000fe4000fffe0ff */
[----:B------:R-:W-:Y:S02]  /*1550*/  UIADD3 UR4, UPT, UPT, UR4, 0x4, URZ ;  /* 0x0000000404047890 */ /* 0x000fe4000fffe0ff */
[----:B-----5:R-:W-:-:S06]  /*1560*/  ULEA UR5, UR6, UR5, 0x18 ;  /* 0x0000000506057291 */ /* 0x020fcc000f8ec0ff */
[----:B0-----:R-:W-:-:S04]  /*1570*/  LEA R9, R4, UR5, 0x2 ;  /* 0x0000000504097c11 */ /* 0x001fc8000f8e10ff */
[C---:B------:R-:W-:Y:S02]  /*1580*/  LEA R11, R0.reuse, R9, 0x2 ;  /* 0x00000009000b7211 */ /* 0x040fe400078e10ff */
[----:B------:R-:W0:Y:S02]  /*1590*/  LDS R9, [R9] ;  /* 0x0000000009097984 */ /* 0x000e240000000800 */
[C---:B------:R-:W-:Y:S02]  /*15a0*/  LEA R13, R0.reuse, R11, 0x2 ;  /* 0x0000000b000d7211 */ /* 0x040fe400078e10ff */
[----:B------:R-:W5:Y:S02]  /*15b0*/  LDS R11, [R11] ;  /* 0x000000000b0b7984 */ /* 0x000f640000000800 */
[----:B------:R-:W-:Y:S02]  /*15c0*/  LEA R4, R0, R13, 0x2 ;  /* 0x0000000d00047211 */ /* 0x000fe400078e10ff */
[----:B------:R-:W2:Y:S04]  /*15d0*/  LDS R13, [R13] ;  /* 0x000000000d0d7984 */ /* 0x000ea80000000800 */
[----:B-1----:R-:W1:Y:S01]  /*15e0*/  LDS R15, [R4] ;  /* 0x00000000040f7984 */ /* 0x002e620000000800 */
[----:B0-----:R-:W-:-:S04]  /*15f0*/  FADD.FTZ R26, R26, R9 ;  /* 0x000000091a1a7221 */ /* 0x001fc80000010000 */
[----:B-----5:R-:W-:-:S04]  /*1600*/  FADD.FTZ R26, R26, R11 ;  /* 0x0000000b1a1a7221 */ /* 0x020fc80000010000 */
[----:B--2---:R-:W-:-:S04]  /*1610*/  FADD.FTZ R26, R26, R13 ;  /* 0x0000000d1a1a7221 */ /* 0x004fc80000010000 */
[----:B-1----:R-:W-:-:S07]  /*1620*/  FADD.FTZ R26, R26, R15 ;  /* 0x0000000f1a1a7221 */ /* 0x002fce0000010000 */
.L_x_129:
[----:B------:R-:W-:Y:S05]  /*1630*/  BRA.U !UP1, `(.L_x_126) ;  /* 0x0000000109647547 */ /* 0x000fea000b800000 */
[----:B------:R-:W-:Y:S02]  /*1640*/  UISETP.NE.AND UP0, UPT, UR12, 0x1, UPT ;  /* 0x000000010c00788c */ /* 0x000fe4000bf05270 */
[----:B------:R-:W-:-:S04]  /*1650*/  ULOP3.LUT UR5, UR10, 0x1, URZ, 0xc0, !UPT ;  /* 0x000000010a057892 */ /* 0x000fc8000f8ec0ff */
[----:B------:R-:W-:-:S03]  /*1660*/  UISETP.NE.U32.AND UP1, UPT, UR5, 0x1, UPT ;  /* 0x000000010500788c */ /* 0x000fc6000bf25070 */
        /* <DEDUP_REMOVED lines=8> */
[----:B------:R-:W-:Y:S02]  /*16f0*/  LEA R4, R0, R9, 0x2 ;  /* 0x0000000900047211 */ /* 0x000fe400078e10ff */
[----:B------:R-:W0:Y:S04]  /*1700*/  LDS R9, [R9] ;  /* 0x0000000009097984 */ /* 0x000e280000000800 */
[----:B------:R-:W5:Y:S01]  /*1710*/  LDS R11, [R4] ;  /* 0x00000000040b7984 */ /* 0x000f620000000800 */
[----:B0-----:R-:W-:-:S04]  /*1720*/  FADD.FTZ R26, R26, R9 ;  /* 0x000000091a1a7221 */ /* 0x001fc80000010000 */
[----:B-----5:R-:W-:-:S07]  /*1730*/  FADD.FTZ R26, R26, R11 ;  /* 0x0000000b1a1a7221 */ /* 0x020fce0000010000 */
.L_x_130:
[----:B------:R-:W-:Y:S05]  /*1740*/  BRA.U UP1, `(.L_x_126) ;  /* 0x0000000101207547 */ /* 0x000fea000b800000 */
[----:B------:R-:W5:Y:S01]  /*1750*/  S2UR UR6, SR_CgaCtaId ;  /* 0x00000000000679c3 */ /* 0x000f620000008800 */
[----:B------:R-:W-:Y:S01]  /*1760*/  UMOV UR5, 0x400 ;  /* 0x0000040000057882 */ /* 0x000fe20000000000 */
[----:B------:R-:W-:Y:S01]  /*1770*/  IMAD R0, R0, UR4, R5 ;  /* 0x0000000400007c24 */ /* 0x000fe2000f8e0205 */
[----:B------:R-:W-:-:S04]  /*1780*/  UIADD3 UR5, UPT, UPT, UR5, 0x4, URZ ;  /* 0x0000000405057890 */ /* 0x000fc8000fffe0ff */
[----:B-----5:R-:W-:-:S06]  /*1790*/  ULEA UR5, UR6, UR5, 0x18 ;  /* 0x0000000506057291 */ /* 0x020fcc000f8ec0ff */
[----:B------:R-:W-:-:S05]  /*17a0*/  LEA R0, R0, UR5, 0x2 ;  /* 0x0000000500007c11 */ /* 0x000fca000f8e10ff */
[----:B0-----:R-:W0:Y:S02]  /*17b0*/  LDS R9, [R0] ;  /* 0x0000000000097984 */ /* 0x001e240000000800 */
[----:B0-----:R-:W-:-:S07]  /*17c0*/  FADD.FTZ R26, R26, R9 ;  /* 0x000000091a1a7221 */ /* 0x001fce0000010000 */
.L_x_126:
[----:B------:R-:W5:Y:S01]  /*17d0*/  LDCU.64 UR4, c[0x0][0x3a0] ;  /* 0x00007400ff0477ac */ /* 0x000f620008000a00 */
[----:B------:R-:W-:-:S05]  /*17e0*/  IMAD R0, R10, UR14, RZ ;  /* 0x0000000e0a007c24 */ /* 0x000fca000f8e02ff */
[----:B------:R-:W-:-:S04]  /*17f0*/  IADD3 R0, P0, PT, R0, R7, RZ ;  /* 0x0000000700007210 */ /* 0x000fc80007f1e0ff */
[----:B0-----:R-:W-:Y:S02]  /*1800*/  LEA.HI.X.SX32 R9, R7, RZ, 0x1, P0 ;  /* 0x000000ff07097211 */ /* 0x001fe400000f0eff */
[----:B-----5:R-:W-:-:S04]  /*1810*/  LEA R8, P0, R0, UR4, 0x2 ;  /* 0x0000000400087c11 */ /* 0x020fc8000f8010ff */
[----:B------:R-:W-:-:S05]  /*1820*/  LEA.HI.X R9, R0, UR5, R9, 0x2, P0 ;  /* 0x0000000500097c11 */ /* 0x000fca00080f1409 */
[----:B------:R0:W-:Y:S04]  /*1830*/  STG.E.STRONG.SYS desc[UR8][R8.64], R26 ;  /* 0x0000001a08007986 */ /* 0x0001e8000c115908 */
.L_x_125:
[----:B------:R-:W-:Y:S05]  /*1840*/  BSYNC.RECONVERGENT B0 ;  /* 0x0000000000007941 */ /* 0x000fea0003800200 */
.L_x_124:
        /* <DEDUP_REMOVED lines=9> */
[----:B------:R-:W5:Y:S01]  /*18e0*/  S2R R11, SR_LANEID ;  /* 0x00000000000b7919 */ /* 0x000f620000000000 */
[----:B------:R-:W-:Y:S01]  /*18f0*/  VOTEU.ANY UR4, UPT, PT ;  /* 0x0000000000047886 */ /* 0x000fe200038e0100 */
[----:B------:R-:W1:Y:S01]  /*1900*/  LDC.64 R4, c[0x0][0x3a8] ;  /* 0x0000ea00ff047b82 */ /* 0x000e620000000a00 */
[----:B------:R-:W5:Y:S08]  /*1910*/  FLO.U32 R6, UR4 ;  /* 0x0000000400067d00 */ /* 0x000f7000080e0000 */
[----:B0-----:R-:W0:Y:S01]  /*1920*/  POPC R9, UR4 ;  /* 0x0000000400097d09 */ /* 0x001e220008000000 */
[----:B-1----:R-:W-:Y:S01]  /*1930*/  IMAD.WIDE.U32 R4, R3, 0x4, R4 ;  /* 0x0000000403047825 */ /* 0x002fe200078e0004 */
[----:B-----5:R-:W-:-:S13]  /*1940*/  ISETP.EQ.U32.AND P0, PT, R6, R11, PT ;  /* 0x0000000b0600720c */ /* 0x020fda0003f02070 */
[----:B0-----:R-:W5:Y:S01]  /*1950*/  @P0 ATOMG.E.ADD.STRONG.GPU PT, R5, desc[UR8][R4.64], R9 ;  /* 0x80000009040509a8 */ /* 0x001f6200081ef108 */
[----:B------:R-:W0:Y:S01]  /*1960*/  S2UR UR5, SR_CgaCtaId ;  /* 0x00000000000579c3 */ /* 0x000e220000008800 */
[----:B------:R-:W1:Y:S02]  /*1970*/  S2R R3, SR_LTMASK ;  /* 0x0000000000037919 */ /* 0x000e640000003900 */
[----:B-1----:R-:W-:Y:S01]  /*1980*/  LOP3.LUT R3, R3, UR4, RZ, 0xc0, !PT ;  /* 0x0000000403037c12 */ /* 0x002fe2000f8ec0ff */
[----:B------:R-:W-:Y:S02]  /*1990*/  UMOV UR4, 0x400 ;  /* 0x0000040000047882 */ /* 0x000fe40000000000 */
[----:B0-----:R-:W-:-:S03]  /*19a0*/  ULEA UR4, UR5, UR4, 0x18 ;  /* 0x0000000405047291 */ /* 0x001fc6000f8ec0ff */
[----:B------:R-:W0:Y:S01]  /*19b0*/  POPC R3, R3 ;  /* 0x0000000300037309 */ /* 0x000e220000000000 */
[----:B-----5:R-:W0:Y:S02]  /*19c0*/  SHFL.IDX PT, R0, R5, R6, 0x1f ;  /* 0x00001f0605007589 */ /* 0x020e2400000e0000 */
[----:B0-----:R-:W-:-:S04]  /*19d0*/  IADD3 R0, PT, PT, R0, R3, RZ ;  /* 0x0000000300007210 */ /* 0x001fc80007ffe0ff */
[----:B------:R-:W-:-:S04]  /*19e0*/  ISETP.NE.AND P0, PT, R0, UR7, PT ;  /* 0x0000000700007c0c */ /* 0x000fc8000bf05270 */
[----:B------:R-:W-:-:S05]  /*19f0*/  SEL R0, RZ, 0x1, P0 ;  /* 0x00000001ff007807 */ /* 0x000fca0000000000 */
[----:B------:R0:W-:Y:S04]  /*1a00*/  STS.U8 [UR4], R0 ;  /* 0x00000000ff007988 */ /* 0x0001e80008000004 */
.L_x_132:
[----:B------:R-:W-:Y:S05]  /*1a10*/  BSYNC.RECONVERGENT B0 ;  /* 0x0000000000007941 */ /* 0x000fea0003800200 */
.L_x_131:
[----:B------:R-:W5:Y:S08]  /*1a20*/  S2UR UR5, SR_CgaCtaId ;  /* 0x00000000000579c3 */ /* 0x000f700000008800 */
[----:B------:R-:W-:Y:S06]  /*1a30*/  BAR.SYNC.DEFER_BLOCKING 0x0 ;  /* 0x0000000000007b1d */ /* 0x000fec0000010000 */
[----:B------:R-:W-:-:S02]  /*1a40*/  UMOV UR4, 0x400 ;  /* 0x0000040000047882 */ /* 0x000fc40000000000 */
[----:B-----5:R-:W-:-:S09]  /*1a50*/  ULEA UR4, UR5, UR4, 0x18 ;  /* 0x0000000405047291 */ /* 0x020fd2000f8ec0ff */
[----:B0-----:R-:W0:Y:S02]  /*1a60*/  LDS.U8 R0, [UR4] ;  /* 0x00000004ff007984 */ /* 0x001e240008000000 */
        /* <DEDUP_REMOVED lines=14> */
.L_x_134:
[----:B------:R-:W0:Y:S02]  /*1b50*/  LDC.64 R4, c[0x0][0x3a0] ;  /* 0x0000e800ff047b82 */ /* 0x000e240000000a00 */
[----:B0-----:R-:W-:-:S05]  /*1b60*/  IMAD.WIDE R4, R11, 0x4, R4 ;  /* 0x000000040b047825 */ /* 0x001fca00078e0204 */
[----:B------:R-:W5:Y:S01]  /*1b70*/  LDG.E.STRONG.SYS R25, desc[UR8][R4.64] ;  /* 0x0000000804197981 */ /* 0x000f62000c1f5900 */
[----:B------:R-:W-:-:S05]  /*1b80*/  IMAD.WIDE R8, R10, 0x4, R4 ;  /* 0x000000040a087825 */ /* 0x000fca00078e0204 */
[----:B------:R0:W5:Y:S01]  /*1b90*/  LDG.E.STRONG.SYS R23, desc[UR8][R8.64] ;  /* 0x0000000808177981 */ /* 0x000162000c1f5900 */
[----:B------:R-:W-:-:S05]  /*1ba0*/  IMAD.WIDE R12, R10, 0x4, R8 ;  /* 0x000000040a0c7825 */ /* 0x000fca00078e0208 */
[----:B---3--:R3:W5:Y:S01]  /*1bb0*/  LDG.E.STRONG.SYS R22, desc[UR8][R12.64] ;  /* 0x000000080c167981 */ /* 0x008762000c1f5900 */
[----:B--2---:R-:W-:-:S05]  /*1bc0*/  IMAD.WIDE R16, R10, 0x4, R12 ;  /* 0x000000040a107825 */ /* 0x004fca00078e020c */
[----:B----4-:R-:W2:Y:S01]  /*1bd0*/  LDG.E.STRONG.SYS R21, desc[UR8][R16.64] ;  /* 0x0000000810157981 */ /* 0x010ea2000c1f5900 */
[----:B------:R-:W-:-:S05]  /*1be0*/  IMAD.WIDE R18, R10, 0x4, R16 ;  /* 0x000000040a127825 */ /* 0x000fca00078e0210 */
[----:B------:R-:W4:Y:S01]  /*1bf0*/  LDG.E.STRONG.SYS R20, desc[UR8][R18.64] ;  /* 0x0000000812147981 */ /* 0x000f22000c1f5900 */
[----:B------:R-:W-:-:S05]  /*1c00*/  IMAD.WIDE R2, R10, 0x4, R18 ;  /* 0x000000040a027825 */ /* 0x000fca00078e0212 */
[----:B------:R3:W4:Y:S01]  /*1c10*/  LDG.E.STRONG.SYS R6, desc[UR8][R2.64] ;  /* 0x0000000802067981 */ /* 0x000722000c1f5900 */
[----:B------:R-:W-:-:S05]  /*1c20*/  IMAD.WIDE R26, R10, 0x4, R2 ;  /* 0x000000040a1a7825 */ /* 0x000fca00078e0202 */
[----:B------:R3:W4:Y:S01]  /*1c30*/  LDG.E.STRONG.SYS R24, desc[UR8][R26.64] ;  /* 0x000000081a187981 */ /* 0x000722000c1f5900 */
[----:B-1----:R-:W-:-:S05]  /*1c40*/  IMAD.WIDE R14, R10, 0x4, R26 ;  /* 0x000000040a0e7825 */ /* 0x002fca00078e021a */
[----:B------:R1:W4:Y:S01]  /*1c50*/  LDG.E.STRONG.SYS R28, desc[UR8][R14.64] ;  /* 0x000000080e1c7981 */ /* 0x000322000c1f5900 */
[----:B0-----:R-:W-:-:S04]  /*1c60*/  IMAD.WIDE R8, R10, 0x4, R14 ;  /* 0x000000040a087825 */ /* 0x001fc800078e020e */
[C---:B---3--:R-:W-:Y:S02]  /*1c70*/  IMAD.WIDE R12, R10.reuse, 0x4, R8 ;  /* 0x000000040a0c7825 */ /* 0x048fe400078e0208 */
[----:B------:R-:W3:Y:S02]  /*1c80*/  LDG.E.STRONG.SYS R8, desc[UR8][R8.64] ;  /* 0x0000000808087981 */ /* 0x000ee4000c1f5900 */
[C---:B------:R-:W-:Y:S02]  /*1c90*/  IMAD.WIDE R2, R10.reuse, 0x4, R12 ;  /* 0x000000040a027825 */ /* 0x040fe400078e020c */
[----:B------:R-:W3:Y:S02]  /*1ca0*/  LDG.E.STRONG.SYS R12, desc[UR8][R12.64] ;  /* 0x000000080c0c7981 */ /* 0x000ee4000c1f5900 */
[C---:B------:R-:W-:Y:S02]  /*1cb0*/  IMAD.WIDE R4, R10.reuse, 0x4, R2 ;  /* 0x000000040a047825 */ /* 0x040fe400078e0202 */
[----:B------:R-:W3:Y:S02]  /*1cc0*/  LDG.E.STRONG.SYS R29, desc[UR8][R2.64] ;  /* 0x00000008021d7981 */ /* 0x000ee4000c1f5900 */
[----:B------:R-:W-:-:S02]  /*1cd0*/  IMAD.WIDE R16, R10, 0x4, R4 ;  /* 0x000000040a107825 */ /* 0x000fc400078e0204 */
[----:B------:R-:W3:Y:S02]  /*1ce0*/  LDG.E.STRONG.SYS R4, desc[UR8][R4.64] ;  /* 0x0000000804047981 */ /* 0x000ee4000c1f5900 */
[C---:B------:R-:W-:Y:S02]  /*1cf0*/  IMAD.WIDE R18, R10.reuse, 0x4, R16 ;  /* 0x000000040a127825 */ /* 0x040fe400078e0210 */
[----:B------:R-:W3:Y:S02]  /*1d00*/  LDG.E.STRONG.SYS R16, desc[UR8][R16.64] ;  /* 0x0000000810107981 */ /* 0x000ee4000c1f5900 */
[C---:B------:R-:W-:Y:S02]  /*1d10*/  IMAD.WIDE R26, R10.reuse, 0x4, R18 ;  /* 0x000000040a1a7825 */ /* 0x040fe400078e0212 */
[----:B------:R-:W3:Y:S02]  /*1d20*/  LDG.E.STRONG.SYS R18, desc[UR8][R18.64] ;  /* 0x0000000812127981 */ /* 0x000ee4000c1f5900 */
[----:B-1----:R-:W-:-:S02]  /*1d30*/  IMAD.WIDE R14, R10, 0x4, R26 ;  /* 0x000000040a0e7825 */ /* 0x002fc400078e021a */
[----:B------:R-:W3:Y:S04]  /*1d40*/  LDG.E.STRONG.SYS R26, desc[UR8][R26.64] ;  /* 0x000000081a1a7981 */ /* 0x000ee8000c1f5900 */
[----:B------:R-:W3:Y:S01]  /*1d50*/  LDG.E.STRONG.SYS R14, desc[UR8][R14.64] ;  /* 0x000000080e0e7981 */ /* 0x000ee2000c1f5900 */
[----:B------:R-:W-:-:S04]  /*1d60*/  UIADD3 UR5, UPT, UPT, UR5, 0x10, URZ ;  /* 0x0000001005057890 */ /* 0x000fc8000fffe0ff */
[----:B------:R-:W-:Y:S01]  /*1d70*/  UISETP.NE.AND UP0, UPT, UR5, URZ, UPT ;  /* 0x000000ff0500728c */ /* 0x000fe2000bf05270 */
[----:B------:R-:W-:Y:S01]  /*1d80*/  LEA R11, R10, R11, 0x4 ;  /* 0x0000000b0a0b7211 */ /* 0x000fe200078e20ff */
[----:B-----5:R-:W-:-:S04]  /*1d90*/  FADD.FTZ R0, R25, R0 ;  /* 0x0000000019007221 */ /* 0x020fc80000010000 */
[----:B------:R-:W-:-:S04]  /*1da0*/  FADD.FTZ R23, R0, R23 ;  /* 0x0000001700177221 */ /* 0x000fc80000010000 */
[----:B------:R-:W-:-:S04]  /*1db0*/  FADD.FTZ R22, R23, R22 ;  /* 0x0000001617167221 */ /* 0x000fc80000010000 */
[----:B--2---:R-:W-:-:S04]  /*1dc0*/  FADD.FTZ R21, R22, R21 ;  /* 0x0000001516157221 */ /* 0x004fc80000010000 */
[----:B----4-:R-:W-:-:S04]  /*1dd0*/  FADD.FTZ R21, R21, R20 ;  /* 0x0000001415157221 */ /* 0x010fc80000010000 */
[----:B------:R-:W-:-:S04]  /*1de0*/  FADD.FTZ R21, R21, R6 ;  /* 0x0000000615157221 */ /* 0x000fc80000010000 */
[----:B------:R-:W-:-:S04]  /*1df0*/  FADD.FTZ R21, R21, R24 ;  /* 0x0000001815157221 */ /* 0x000fc80000010000 */
[----:B------:R-:W-:-:S04]  /*1e00*/  FADD.FTZ R21, R21, R28 ;  /* 0x0000001c15157221 */ /* 0x000fc80000010000 */
[----:B---3--:R-:W-:-:S04]  /*1e10*/  FADD.FTZ R21, R21, R8 ;  /* 0x0000000815157221 */ /* 0x008fc80000010000 */
        /* <DEDUP_REMOVED lines=8> */
.L_x_133:
        /* <DEDUP_REMOVED lines=10> */
[----:B------:R-:W5:Y:S02]  /*1f40*/  LDG.E.STRONG.SYS R3, desc[UR8][R2.64] ;  /* 0x0000000802037981 */ /* 0x000f64000c1f5900 */
[C---:B------:R-:W-:Y:S02]  /*1f50*/  IMAD.WIDE R8, R10.reuse, 0x4, R4 ;  /* 0x000000040a087825 */ /* 0x040fe400078e0204 */
[----:B------:R-:W5:Y:S02]  /*1f60*/  LDG.E.STRONG.SYS R4, desc[UR8][R4.64] ;  /* 0x0000000804047981 */ /* 0x000f64000c1f5900 */
[C---:B------:R-:W-:Y:S02]  /*1f70*/  IMAD.WIDE R12, R10.reuse, 0x4, R8 ;  /* 0x000000040a0c7825 */ /* 0x040fe400078e0208 */
[----:B------:R-:W5:Y:S02]  /*1f80*/  LDG.E.STRONG.SYS R8, desc[UR8][R8.64] ;  /* 0x0000000808087981 */ /* 0x000f64000c1f5900 */
[----:B-1----:R-:W-:-:S02]  /*1f90*/  IMAD.WIDE R14, R10, 0x4, R12 ;  /* 0x000000040a0e7825 */ /* 0x002fc400078e020c */
[----:B------:R-:W5:Y:S02]  /*1fa0*/  LDG.E.STRONG.SYS R12, desc[UR8][R12.64] ;  /* 0x000000080c0c7981 */ /* 0x000f64000c1f5900 */
[C---:B--23--:R-:W-:Y:S02]  /*1fb0*/  IMAD.WIDE R16, R10.reuse, 0x4, R14 ;  /* 0x000000040a107825 */ /* 0x04cfe400078e020e */
[----:B------:R-:W2:Y:S02]  /*1fc0*/  LDG.E.STRONG.SYS R14, desc[UR8][R14.64] ;  /* 0x000000080e0e7981 */ /* 0x000ea4000c1f5900 */
[C---:B------:R-:W-:Y:S02]  /*1fd0*/  IMAD.WIDE R18, R10.reuse, 0x4, R16 ;  /* 0x000000040a127825 */ /* 0x040fe400078e0210 */
[----:B------:R-:W3:Y:S02]  /*1fe0*/  LDG.E.STRONG.SYS R16, desc[UR8][R16.64] ;  /* 0x0000000810107981 */ /* 0x000ee4000c1f5900 */
[----:B----4-:R-:W-:-:S02]  /*1ff0*/  IMAD.WIDE R20, R10, 0x4, R18 ;  /* 0x000000040a147825 */ /* 0x010fc400078e0212 */
[----:B------:R-:W4:Y:S04]  /*2000*/  LDG.E.STRONG.SYS R18, desc[UR8][R18.64] ;  /* 0x0000000812127981 */ /* 0x000f28000c1f5900 */
[----:B------:R-:W4:Y:S01]  /*2010*/  LDG.E.STRONG.SYS R20, desc[UR8][R20.64] ;  /* 0x0000000814147981 */ /* 0x000f22000c1f5900 */
[----:B------:R-:W-:Y:S01]  /*2020*/  UIADD3 UR4, UPT, UPT, UR4, 0x8, URZ ;  /* 0x0000000804047890 */ /* 0x000fe2000fffe0ff */
[----:B-----5:R-:W-:-:S04]  /*2030*/  FADD.FTZ R3, R0, R3 ;  /* 0x0000000300037221 */ /* 0x020fc80000010000 */
[----:B------:R-:W-:-:S04]  /*2040*/  FADD.FTZ R3, R3, R4 ;  /* 0x0000000403037221 */ /* 0x000fc80000010000 */
[----:B------:R-:W-:-:S04]  /*2050*/  FADD.FTZ R3, R3, R8 ;  /* 0x0000000803037221 */ /* 0x000fc80000010000 */
[----:B------:R-:W-:-:S04]  /*2060*/  FADD.FTZ R3, R3, R12 ;  /* 0x0000000c03037221 */ /* 0x000fc80000010000 */
[----:B--2---:R-:W-:-:S04]  /*2070*/  FADD.FTZ R3, R3, R14 ;  /* 0x0000000e03037221 */ /* 0x004fc80000010000 */
[----:B---3--:R-:W-:-:S04]  /*2080*/  FADD.FTZ R3, R3, R16 ;  /* 0x0000001003037221 */ /* 0x008fc80000010000 */
[----:B----4-:R-:W-:-:S04]  /*2090*/  FADD.FTZ R3, R3, R18 ;  /* 0x0000001203037221 */ /* 0x010fc80000010000 */
[----:B------:R-:W-:-:S07]  /*20a0*/  FADD.FTZ R0, R3, R20 ;  /* 0x0000001403007221 */ /* 0x000fce0000010000 */
.L_x_136:
        /* <DEDUP_REMOVED lines=11> */
[----:B------:R-:W2:Y:S02]  /*2160*/  LDG.E.STRONG.SYS R5, desc[UR8][R4.64] ;  /* 0x0000000804057981 */ /* 0x000ea4000c1f5900 */
[----:B------:R-:W-:Y:S02]  /*2170*/  IMAD.WIDE R12, R10, 0x4, R8 ;  /* 0x000000040a0c7825 */ /* 0x000fe400078e0208 */
[----:B------:R-:W3:Y:S04]  /*2180*/  LDG.E.STRONG.SYS R9, desc[UR8][R8.64] ;  /* 0x0000000808097981 */ /* 0x000ee8000c1f5900 */
[----:B------:R-:W4:Y:S01]  /*2190*/  LDG.E.STRONG.SYS R13, desc[UR8][R12.64] ;  /* 0x000000080c0d7981 */ /* 0x000f22000c1f5900 */
[----:B------:R-:W-:Y:S01]  /*21a0*/  UIADD3 UR4, UPT, UPT, UR4, 0x4, URZ ;  /* 0x0000000404047890 */ /* 0x000fe2000fffe0ff */
[----:B-----5:R-:W-:-:S04]  /*21b0*/  FADD.FTZ R0, R0, R3 ;  /* 0x0000000300007221 */ /* 0x020fc80000010000 */
[----:B--2---:R-:W-:-:S04]  /*21c0*/  FADD.FTZ R0, R0, R5 ;  /* 0x0000000500007221 */ /* 0x004fc80000010000 */
[----:B---3--:R-:W-:-:S04]  /*21d0*/  FADD.FTZ R0, R0, R9 ;  /* 0x0000000900007221 */ /* 0x008fc80000010000 */
[----:B----4-:R-:W-:-:S07]  /*21e0*/  FADD.FTZ R0, R0, R13 ;  /* 0x0000000d00007221 */ /* 0x010fce0000010000 */
.L_x_137:
[----:B------:R-:W-:Y:S05]  /*21f0*/  BRA.U !UP1, `(.L_x_135) ;  /* 0x0000000109287547 */ /* 0x000fea000b800000 */
[----:B------:R-:W0:Y:S01]  /*2200*/  LDC.64 R4, c[0x0][0x3a0] ;  /* 0x0000e800ff047b82 */ /* 0x000e220000000a00 */
[----:B------:R-:W-:Y:S01]  /*2210*/  IMAD R9, R10, UR4, R7 ;  /* 0x000000040a097c24 */ /* 0x000fe2000f8e0207 */
[----:B------:R-:W-:-:S12]  /*2220*/  UIADD3 UR5, UPT, UPT, -UR5, URZ, URZ ;  /* 0x000000ff05057290 */ /* 0x000fd8000fffe1ff */
.L_x_138:
[----:B0-----:R-:W-:-:S06]  /*2230*/  IMAD.WIDE R2, R9, 0x4, R4 ;  /* 0x0000000409027825 */ /* 0x001fcc00078e0204 */
[----:B------:R-:W5:Y:S01]  /*2240*/  LDG.E.STRONG.SYS R3, desc[UR8][R2.64] ;  /* 0x0000000802037981 */ /* 0x000f62000c1f5900 */
[----:B------:R-:W-:Y:S01]  /*2250*/  UIADD3 UR5, UPT, UPT, UR5, 0x1, URZ ;  /* 0x0000000105057890 */ /* 0x000fe2000fffe0ff */
[----:B------:R-:W-:-:S03]  /*2260*/  IADD3 R9, PT, PT, R9, R10, RZ ;  /* 0x0000000a09097210 */ /* 0x000fc60007ffe0ff */
[----:B------:R-:W-:Y:S01]  /*2270*/  UISETP.NE.AND UP0, UPT, UR5, URZ, UPT ;  /* 0x000000ff0500728c */ /* 0x000fe2000bf05270 */
[----:B-----5:R-:W-:-:S08]  /*2280*/  FADD.FTZ R0, R3, R0 ;  /* 0x0000000003007221 */ /* 0x020fd00000010000 */
[----:B------:R-:W-:Y:S05]  /*2290*/  BRA.U UP0, `(.L_x_138) ;  /* 0xfffffffd00e47547 */ /* 0x000fea000b83ffff */
.L_x_135:
[----:B------:R-:W0:Y:S01]  /*22a0*/  LDC.64 R2, c[0x0][0x3b0] ;  /* 0x0000ec00ff027b82 */ /* 0x000e220000000a00 */
[----:B------:R-:W-:Y:S01]  /*22b0*/  F2FP.F16.F32.PACK_AB R0, RZ, R0 ;  /* 0x00000000ff00723e */ /* 0x000fe200000000ff */
[----:B0-----:R-:W-:-:S05]  /*22c0*/  IMAD.WIDE R2, R7, 0x2, R2 ;  /* 0x0000000207027825 */ /* 0x001fca00078e0202 */
[----:B------:R-:W-:Y:S01]  /*22d0*/  STG.E.U16 desc[UR8][R2.64], R0 ;  /* 0x0000000002007986 */ /* 0x000fe2000c101508 */
[----:B------:R-:W-:Y:S05]  /*22e0*/  EXIT ;  /* 0x000000000000794d */ /* 0x000fea0003800000 */
.L_x_139:
        /* <DEDUP_REMOVED lines=9> */
.L_x_315:


//--------------------- .text._Z25biasAddRelu_bprop_alignedIN3c104HalfELi4EEvPT_S3_iiS3_PVfPiS3_ --------------------------
	.section	.text._Z25biasAddRelu_bprop_alignedIN3c104HalfELi4EEvPT_S3_iiS3_PVfPiS3_,"ax",@progbits
	.align	128
        .global         _Z25biasAddRelu_bprop_alignedIN3c104HalfELi4EEvPT_S3_iiS3_PVfPiS3_
        .type           _Z25biasAddRelu_bprop_alignedIN3c104HalfELi4EEvPT_S3_iiS3_PVfPiS3_,@function
        .size           _Z25biasAddRelu_bprop_alignedIN3c104HalfELi4EEvPT_S3_iiS3_PVfPiS3_,(.L_x_316 - _Z25biasAddRelu_bprop_alignedIN3c104HalfELi4EEvPT_S3_iiS3_PVfPiS3_)
        .other          _Z25biasAddRelu_bprop_alignedIN3c104HalfELi4EEvPT_S3_iiS3_PVfPiS3_,@"STO_CUDA_ENTRY STV_DEFAULT"
_Z25biasAddRelu_bprop_alignedIN3c104HalfELi4EEvPT_S3_iiS3_PVfPiS3_:
.text._Z25biasAddRelu_bprop_alignedIN3c104HalfELi4EEvPT_S3_iiS3_PVfPiS3_:
[----:B------:R-:W-:Y:S08]  /*0000*/  LDC R1, c[0x0][0x37c] ;  /* 0x0000df00ff017b82 */ /* 0x000ff00000000800 */
[----:B------:R-:W0:Y:S01]  /*0010*/  LDC R0, c[0x0][0x360] ;  /* 0x0000d800ff007b82 */ /* 0x000e220000000800 */
[----:B------:R-:W1:Y:S01]  /*0020*/  LDCU UR8, c[0x0][0x374] ;  /* 0x00006e80ff0877ac */ /* 0x000e620008000800 */
[----:B------:R-:W-:Y:S01]  /*0030*/  HFMA2 R2, -RZ, RZ, 0, 0 ;  /* 0x00000000ff027431 */ /* 0x000fe200000001ff */
[----:B------:R-:W0:Y:S01]  /*0040*/  S2R R7, SR_TID.X ;  /* 0x0000000000077919 */ /* 0x000e220000002100 */
[----:B------:R-:W-:Y:S01]  /*0050*/  BSSY.RECONVERGENT B0, `(.L_x_140) ;  /* 0x00000a7000007945 */ /* 0x000fe20003800200 */
[----:B------:R-:W2:Y:S01]  /*0060*/  LDCU UR15, c[0x0][0x364] ;  /* 0x00006c80ff0f77ac */ /* 0x000ea20008000800 */
[----:B------:R-:W-:-:S02]  /*0070*/  CS2R R10, SRZ ;  /* 0x00000000000a7805 */ /* 0x000fc4000001ff00 */
[----:B------:R-:W3:Y:S01]  /*0080*/  LDC.64 R14, c[0x0][0x390] ;  /* 0x0000e400ff0e7b82 */ /* 0x000ee20000000a00 */
[----:B------:R-:W4:Y:S01]  /*0090*/  LDCU.64 UR12, c[0x0][0x358] ;  /* 0x00006b00ff0c77ac */ /* 0x000f220008000a00 */
[----:B------:R-:W0:Y:S06]  /*00a0*/  LDCU UR5, c[0x0][0x390] ;  /* 0x00007200ff0577ac */ /* 0x000e2c0008000800 */
[----:B------:R-:W3:Y:S01]  /*00b0*/  S2UR UR4, SR_CTAID.Y ;  /* 0x00000000000479c3 */ /* 0x000ee20000002600 */
[----:B-1----:R-:W1:Y:S01]  /*00c0*/  I2F.U32.RP R4, UR8 ;  /* 0x0000000800047d06 */ /* 0x002e620008209000 */
[----:B------:R-:W-:-:S02]  /*00d0*/  UIADD3 UR9, UPT, UPT, UR8, -0x1, URZ ;  /* 0xffffffff08097890 */ /* 0x000fc4000fffe0ff */
[----:B------:R-:W-:Y:S01]  /*00e0*/  ISETP.NE.U32.AND P2, PT, RZ, UR8, PT ;  /* 0x00000008ff007c0c */ /* 0x000fe2000bf45070 */
[----:B--2---:R-:W-:-:S04]  /*00f0*/  UIADD3 UR10, UPT, UPT, UR15, -0x1, URZ ;  /* 0xffffffff0f0a7890 */ /* 0x004fc8000fffe0ff */
[----:B------:R-:W2:Y:S08]  /*0100*/  I2F.U32.RP R6, UR15 ;  /* 0x0000000f00067d06 */ /* 0x000eb00008209000 */
[----:B-1----:R-:W1:Y:S01]  /*0110*/  MUFU.RCP R4, R4 ;  /* 0x0000000400047308 */ /* 0x002e620000001000 */
[----:B---3--:R-:W-:-:S07]  /*0120*/  IMAD R12, R14, UR4, RZ ;  /* 0x000000040e0c7c24 */ /* 0x008fce000f8e02ff */
[----:B--2---:R-:W-:Y:S01]  /*0130*/  MUFU.RCP R6, R6 ;  /* 0x0000000600067308 */ /* 0x004fe20000001000 */
[----:B-1----:R-:W-:-:S07]  /*0140*/  IADD3 R3, PT, PT, R4, 0xffffffe, RZ ;  /* 0x0ffffffe04037810 */ /* 0x002fce0007ffe0ff */
[----:B------:R-:W1:Y:S02]  /*0150*/  F2I.FTZ.U32.TRUNC.NTZ R3, R3 ;  /* 0x0000000300037305 */ /* 0x000e64000021f000 */
[----:B-1----:R-:W-:-:S05]  /*0160*/  IADD3 R5, PT, PT, RZ, -R3, RZ ;  /* 0x80000003ff057210 */ /* 0x002fca0007ffe0ff */
[----:B------:R-:W-:-:S04]  /*0170*/  IMAD R5, R5, UR8, RZ ;  /* 0x0000000805057c24 */ /* 0x000fc8000f8e02ff */
[----:B------:R-:W-:Y:S01]  /*0180*/  IMAD.HI.U32 R5, R3, R5, R2 ;  /* 0x0000000503057227 */ /* 0x000fe200078e0002 */
[----:B------:R-:W-:-:S05]  /*0190*/  IADD3 R2, PT, PT, R15, UR9, RZ ;  /* 0x000000090f027c10 */ /* 0x000fca000fffe0ff */
        /* <DEDUP_REMOVED lines=14> */
[----:B------:R-:W0:Y:S01]  /*0280*/  S2R R5, SR_CTAID.X ;  /* 0x0000000000057919 */ /* 0x000e220000002500 */
        /* <DEDUP_REMOVED lines=12> */
[----:B------:R-:W-:-:S13]  /*0350*/  ISETP.GE.U32.AND P1, PT, R2, UR15, PT ;  /* 0x0000000f02007c0c */ /* 0x000fda000bf26070 */
[----:B------:R-:W-:Y:S02]  /*0360*/  @P1 IADD3 R6, PT, PT, R6, 0x1, RZ ;  /* 0x0000000106061810 */ /* 0x000fe40007ffe0ff */
[----:B------:R-:W-:-:S05]  /*0370*/  @!P2 LOP3.LUT R6, RZ, UR15, RZ, 0x33, !PT ;  /* 0x0000000fff06ac12 */ /* 0x000fca000f8e33ff */
[----:B-1----:R-:W-:-:S05]  /*0380*/  IMAD R13, R6, R3, RZ ;  /* 0x00000003060d7224 */ /* 0x002fca00078e02ff */
[----:B------:R-:W-:-:S04]  /*0390*/  IADD3 R17, PT, PT, R16, R13, RZ ;  /* 0x0000000d10117210 */ /* 0x000fc80007ffe0ff */
[----:B------:R-:W-:Y:S01]  /*03a0*/  VIADDMNMX R2, R17, R6, R4, PT ;  /* 0x0000000611027246 */ /* 0x000fe20003800104 */
[----:B------:R-:W-:Y:S02]  /*03b0*/  HFMA2 R4, -RZ, RZ, 0, 0 ;  /* 0x00000000ff047431 */ /* 0x000fe400000001ff */
[----:B0-----:R-:W-:Y:S01]  /*03c0*/  IMAD R6, R5, R0, R7 ;  /* 0x0000000005067224 */ /* 0x001fe200078e0207 */
[----:B------:R-:W-:-:S04]  /*03d0*/  IADD3 R2, PT, PT, -R17, R2, RZ ;  /* 0x0000000211027210 */ /* 0x000fc80007ffe1ff */
[----:B------:R-:W-:-:S04]  /*03e0*/  SHF.R.S32.HI R9, RZ, 0x1f, R2 ;  /* 0x0000001fff097819 */ /* 0x000fc80000011402 */
[----:B------:R-:W-:-:S04]  /*03f0*/  LEA.HI R9, R9, R2, RZ, 0x2 ;  /* 0x0000000209097211 */ /* 0x000fc800078f10ff */
[----:B------:R-:W-:-:S04]  /*0400*/  LOP3.LUT R9, R9, 0xfffffffc, RZ, 0xc0, !PT ;  /* 0xfffffffc09097812 */ /* 0x000fc800078ec0ff */
[----:B------:R-:W-:Y:S02]  /*0410*/  IADD3 R15, PT, PT, R2, -R9, RZ ;  /* 0x80000009020f7210 */ /* 0x000fe40007ffe0ff */
[----:B------:R-:W-:Y:S02]  /*0420*/  CS2R R8, SRZ ;  /* 0x0000000000087805 */ /* 0x000fe4000001ff00 */
[----:B------:R-:W-:-:S13]  /*0430*/  ISETP.GE.AND P0, PT, R15, 0x1, PT ;  /* 0x000000010f00780c */ /* 0x000fda0003f06270 */
[----:B----4-:R-:W-:Y:S05]  /*0440*/  @!P0 BRA `(.L_x_141) ;  /* 0x00000004009c8947 */ /* 0x010fea0003800000 */
[----:B------:R-:W0:Y:S01]  /*0450*/  LDC.64 R8, c[0x0][0x380] ;  /* 0x0000e000ff087b82 */ /* 0x000e220000000a00 */
[----:B------:R-:W-:-:S05]  /*0460*/  IMAD R17, R17, R14, RZ ;  /* 0x0000000e11117224 */ /* 0x000fca00078e02ff */
[----:B------:R-:W-:Y:S02]  /*0470*/  SHF.R.S32.HI R4, RZ, 0x1f, R17 ;  /* 0x0000001fff047819 */ /* 0x000fe40000011411 */
[----:B------:R-:W1:Y:S02]  /*0480*/  LDC.64 R10, c[0x0][0x388] ;  /* 0x0000e200ff0a7b82 */ /* 0x000e640000000a00 */
[----:B------:R-:W-:-:S04]  /*0490*/  LEA.HI R21, R4, R17, RZ, 0x2 ;  /* 0x0000001104157211 */ /* 0x000fc800078f10ff */
[----:B------:R-:W-:-:S05]  /*04a0*/  LEA.HI.SX32 R21, R21, R6, 0x1e ;  /* 0x0000000615157211 */ /* 0x000fca00078ff2ff */
[----:B0-----:R-:W-:-:S06]  /*04b0*/  IMAD.WIDE R8, R21, 0x8, R8 ;  /* 0x0000000815087825 */ /* 0x001fcc00078e0208 */
[----:B------:R-:W2:Y:S01]  /*04c0*/  LDG.E.64 R8, desc[UR12][R8.64] ;  /* 0x0000000c08087981 */ /* 0x000ea2000c1e1b00 */
[----:B-1----:R-:W-:-:S06]  /*04d0*/  IMAD.WIDE R10, R21, 0x8, R10 ;  /* 0x00000008150a7825 */ /* 0x002fcc00078e020a */
[----:B------:R-:W3:Y:S01]  /*04e0*/  LDG.E.64 R10, desc[UR12][R10.64] ;  /* 0x0000000c0a0a7981 */ /* 0x000ee2000c1e1b00 */
[----:B------:R-:W-:Y:S02]  /*04f0*/  IADD3 R26, PT, PT, -R15, 0x1, RZ ;  /* 0x000000010f1a7810 */ /* 0x000fe40007ffe1ff */
[----:B------:R-:W-:Y:S02]  /*0500*/  IADD3 R17, PT, PT, R17, R14, RZ ;  /* 0x0000000e11117210 */ /* 0x000fe40007ffe0ff */
[--C-:B--2---:R-:W-:Y:S01]  /*0510*/  SHF.R.U64 R4, R8, 0x10, R9.reuse ;  /* 0x0000001008047819 */ /* 0x104fe20000001209 */
[----:B------:R-:W-:Y:S01]  /*0520*/  HADD2.F32 R18, -RZ, R9.H0_H0 ;  /* 0x20000009ff127230 */ /* 0x000fe20000004100 */
[----:B------:R-:W-:-:S03]  /*0530*/  SHF.R.U32.HI R19, RZ, 0x10, R9 ;  /* 0x00000010ff137819 */ /* 0x000fc60000011609 */
[----:B------:R-:W-:Y:S01]  /*0540*/  HADD2.F32 R4, -RZ, R4.H0_H0 ;  /* 0x20000004ff047230 */ /* 0x000fe20000004100 */
[----:B------:R-:W-:Y:S01]  /*0550*/  FSETP.GTU.FTZ.AND P2, PT, R18, RZ, PT ;  /* 0x000000ff1200720b */ /* 0x000fe20003f5c000 */
[----:B------:R-:W-:Y:S01]  /*0560*/  HADD2.F32 R19, -RZ, R19.H0_H0 ;  /* 0x20000013ff137230 */ /* 0x000fe20000004100 */
[--C-:B---3--:R-:W-:Y:S02]  /*0570*/  SHF.R.U64 R22, R10, 0x10, R11.reuse ;  /* 0x000000100a167819 */ /* 0x108fe4000000120b */
[----:B------:R-:W-:Y:S01]  /*0580*/  FSETP.GTU.FTZ.AND P1, PT, R4, RZ, PT ;  /* 0x000000ff0400720b */ /* 0x000fe20003f3c000 */
[----:B------:R-:W-:Y:S01]  /*0590*/  HADD2.F32 R4, -RZ, R8.H0_H0 ;  /* 0x20000008ff047230 */ /* 0x000fe20000004100 */
[----:B------:R-:W-:Y:S01]  /*05a0*/  FSETP.GTU.FTZ.AND P3, PT, R19, RZ, PT ;  /* 0x000000ff1300720b */ /* 0x000fe20003f7c000 */
[----:B------:R-:W0:Y:S01]  /*05b0*/  LDC.64 R8, c[0x0][0x398] ;  /* 0x0000e600ff087b82 */ /* 0x000e220000000a00 */
[----:B------:R-:W-:Y:S02]  /*05c0*/  SHF.R.U32.HI R23, RZ, 0x10, R11 ;  /* 0x00000010ff177819 */ /* 0x000fe4000001160b */
[----:B------:R-:W-:-:S02]  /*05d0*/  FSETP.GTU.FTZ.AND P0, PT, R4, RZ, PT ;  /* 0x000000ff0400720b */ /* 0x000fc40003f1c000 */
[----:B------:R-:W-:Y:S02]  /*05e0*/  PRMT R24, R11, 0x7610, R24 ;  /* 0x000076100b187816 */ /* 0x000fe40000000018 */
[----:B------:R-:W-:Y:S02]  /*05f0*/  PRMT R25, R10, 0x7610, R25 ;  /* 0x000076100a197816 */ /* 0x000fe40000000019 */
[----:B------:R-:W-:Y:S02]  /*0600*/  @!P2 PRMT R24, RZ, 0x7610, R24 ;  /* 0x00007610ff18a816 */ /* 0x000fe40000000018 */
[----:B------:R-:W-:Y:S02]  /*0610*/  @!P1 PRMT R22, RZ, 0x7610, R22 ;  /* 0x00007610ff169816 */ /* 0x000fe40000000016 */
[----:B------:R-:W-:Y:S02]  /*0620*/  @!P3 PRMT R23, RZ, 0x7610, R23 ;  /* 0x00007610ff17b816 */ /* 0x000fe40000000017 */
[----:B------:R-:W-:-:S02]  /*0630*/  LOP3.LUT R11, R22, 0xffff, RZ, 0xc0, !PT ;  /* 0x0000ffff160b7812 */ /* 0x000fc400078ec0ff */
[----:B------:R-:W-:Y:S02]  /*0640*/  PRMT R19, R24, 0x5410, R23 ;  /* 0x0000541018137816 */ /* 0x000fe40000000017 */
[----:B------:R-:W-:Y:S01]  /*0650*/  @!P0 PRMT R25, RZ, 0x7610, R25 ;  /* 0x00007610ff198816 */ /* 0x000fe20000000019 */
[----:B------:R-:W-:Y:S01]  /*0660*/  IMAD.WIDE.U32 R10, R11, 0x10000, RZ ;  /* 0x000100000b0a7825 */ /* 0x000fe200078e00ff */
[----:B------:R-:W-:Y:S02]  /*0670*/  ISETP.NE.AND P0, PT, R26, RZ, PT ;  /* 0x000000ff1a00720c */ /* 0x000fe40003f05270 */
[----:B------:R-:W-:Y:S01]  /*0680*/  MOV R4, R15 ;  /* 0x0000000f00047202 */ /* 0x000fe20000000f00 */
[----:B0-----:R-:W-:Y:S01]  /*0690*/  IMAD.WIDE R20, R21, 0x8, R8 ;  /* 0x0000000815147825 */ /* 0x001fe200078e0208 */
[----:B------:R-:W-:Y:S02]  /*06a0*/  LOP3.LUT R19, R19, R11, RZ, 0xfc, !PT ;  /* 0x0000000b13137212 */ /* 0x000fe400078efcff */
[----:B------:R-:W-:Y:S01]  /*06b0*/  LOP3.LUT R18, R10, 0xffff, R25, 0xf8, !PT ;  /* 0x0000ffff0a127812 */ /* 0x000fe200078ef819 */
[----:B------:R-:W-:-:S02]  /*06c0*/  HADD2.F32 R10, -RZ, R24.H0_H0 ;  /* 0x20000018ff0a7230 */ /* 0x000fc40000004100 */
[----:B------:R-:W-:Y:S02]  /*06d0*/  HADD2.F32 R8, -RZ, R25.H0_H0 ;  /* 0x20000019ff087230 */ /* 0x000fe40000004100 */
[----:B------:R0:W-:Y:S01]  /*06e0*/  STG.E.64 desc[UR12][R20.64], R18 ;  /* 0x0000001214007986 */ /* 0x0001e2000c101b0c */
[----:B------:R-:W-:Y:S02]  /*06f0*/  HADD2.F32 R11, -RZ, R23.H0_H0 ;  /* 0x20000017ff0b7230 */ /* 0x000fe40000004100 */
[----:B------:R-:W-:Y:S01]  /*0700*/  FADD.FTZ R10, RZ, R10 ;  /* 0x0000000aff0a7221 */ /* 0x000fe20000010000 */
[----:B------:R-:W-:Y:S02]  /*0710*/  HADD2.F32 R9, -RZ, R22.H0_H0 ;  /* 0x20000016ff097230 */ /* 0x000fe40000004100 */
[----:B------:R-:W-:Y:S01]  /*0720*/  FADD.FTZ R8, RZ, R8 ;  /* 0x00000008ff087221 */ /* 0x000fe20000010000 */
[----:B------:R-:W-:Y:S02]  /*0730*/  FADD.FTZ R11, RZ, R11 ;  /* 0x0000000bff0b7221 */ /* 0x000fe40000010000 */
[----:B------:R-:W-:Y:S01]  /*0740*/  FADD.FTZ R9, RZ, R9 ;  /* 0x00000009ff097221 */ /* 0x000fe20000010000 */
[----:B------:R-:W-:Y:S06]  /*0750*/  @!P0 BRA `(.L_x_141) ;  /* 0x0000000000d88947 */ /* 0x000fec0003800000 */
[----:B------:R-:W-:Y:S01]  /*0760*/  BSSY.RECONVERGENT B1, `(.L_x_142) ;  /* 0x0000034000017945 */ /* 0x000fe20003800200 */
[----:B------:R-:W-:-:S07]  /*0770*/  MOV R4, R26 ;  /* 0x0000001a00047202 */ /* 0x000fce0000000f00 */
.L_x_143:
[----:B01----:R-:W0:Y:S01]  /*0780*/  LDC.64 R18, c[0x0][0x380] ;  /* 0x0000e000ff127b82 */ /* 0x003e220000000a00 */
[----:B------:R-:W-:-:S04]  /*0790*/  SHF.R.S32.HI R14, RZ, 0x1f, R17 ;  /* 0x0000001fff0e7819 */ /* 0x000fc80000011411 */
[----:B------:R-:W-:-:S03]  /*07a0*/  LEA.HI R23, R14, R17, RZ, 0x2 ;  /* 0x000000110e177211 */ /* 0x000fc600078f10ff */
[----:B------:R-:W1:Y:S01]  /*07b0*/  LDC.64 R20, c[0x0][0x388] ;  /* 0x0000e200ff147b82 */ /* 0x000e620000000a00 */
[----:B------:R-:W-:-:S05]  /*07c0*/  LEA.HI.SX32 R23, R23, R6, 0x1e ;  /* 0x0000000617177211 */ /* 0x000fca00078ff2ff */
[----:B0-----:R-:W-:-:S06]  /*07d0*/  IMAD.WIDE R18, R23, 0x8, R18 ;  /* 0x0000000817127825 */ /* 0x001fcc00078e0212 */
[----:B------:R-:W2:Y:S01]  /*07e0*/  LDG.E.64 R18, desc[UR12][R18.64] ;  /* 0x0000000c12127981 */ /* 0x000ea2000c1e1b00 */
[----:B-1----:R-:W-:-:S06]  /*07f0*/  IMAD.WIDE R20, R23, 0x8, R20 ;  /* 0x0000000817147825 */ /* 0x002fcc00078e0214 */
[----:B------:R-:W3:Y:S01]  /*0800*/  LDG.E.64 R20, desc[UR12][R20.64] ;  /* 0x0000000c14147981 */ /* 0x000ee2000c1e1b00 */
[----:B------:R-:W-:Y:S02]  /*0810*/  IADD3 R4, PT, PT, R4, 0x1, RZ ;  /* 0x0000000104047810 */ /* 0x000fe40007ffe0ff */
[--C-:B--2---:R-:W-:Y:S02]  /*0820*/  SHF.R.U64 R24, R18, 0x10, R19.reuse ;  /* 0x0000001012187819 */ /* 0x104fe40000001213 */
[----:B------:R-:W-:Y:S02]  /*0830*/  MOV R14, R19 ;  /* 0x00000013000e7202 */ /* 0x000fe40000000f00 */
[----:B------:R-:W-:Y:S01]  /*0840*/  SHF.R.U32.HI R25, RZ, 0x10, R19 ;  /* 0x00000010ff197819 */ /* 0x000fe20000011613 */
[----:B------:R-:W-:Y:S02]  /*0850*/  HADD2.F32 R24, -RZ, R24.H0_H0 ;  /* 0x20000018ff187230 */ /* 0x000fe40000004100 */
[----:B------:R-:W-:Y:S01]  /*0860*/  HADD2.F32 R22, -RZ, R14.H0_H0 ;  /* 0x2000000eff167230 */ /* 0x000fe20000004100 */
[----:B---3--:R-:W-:Y:S01]  /*0870*/  MOV R27, R21 ;  /* 0x00000015001b7202 */ /* 0x008fe20000000f00 */
[----:B------:R-:W-:Y:S01]  /*0880*/  HADD2.F32 R14, -RZ, R25.H0_H0 ;  /* 0x20000019ff0e7230 */ /* 0x000fe20000004100 */
[----:B------:R-:W-:-:S02]  /*0890*/  FSETP.GTU.FTZ.AND P2, PT, R24, RZ, PT ;  /* 0x000000ff1800720b */ /* 0x000fc40003f5c000 */
[----:B------:R-:W-:Y:S01]  /*08a0*/  FSETP.GTU.FTZ.AND P1, PT, R22, RZ, PT ;  /* 0x000000ff1600720b */ /* 0x000fe20003f3c000 */
[----:B------:R-:W-:Y:S01]  /*08b0*/  HADD2.F32 R22, -RZ, R18.H0_H0 ;  /* 0x20000012ff167230 */ /* 0x000fe20000004100 */
[--C-:B------:R-:W-:Y:S01]  /*08c0*/  SHF.R.U64 R24, R20, 0x10, R21.reuse ;  /* 0x0000001014187819 */ /* 0x100fe20000001215 */
[----:B------:R-:W0:Y:S01]  /*08d0*/  LDC.64 R18, c[0x0][0x398] ;  /* 0x0000e600ff127b82 */ /* 0x000e220000000a00 */
[----:B------:R-:W-:Y:S02]  /*08e0*/  FSETP.GTU.FTZ.AND P0, PT, R14, RZ, PT ;  /* 0x000000ff0e00720b */ /* 0x000fe40003f1c000 */
[----:B------:R-:W-:Y:S02]  /*08f0*/  PRMT R14, R24, 0x7610, R14 ;  /* 0x00007610180e7816 */ /* 0x000fe4000000000e */
[----:B------:R-:W-:Y:S02]  /*0900*/  FSETP.GTU.FTZ.AND P3, PT, R22, RZ, PT ;  /* 0x000000ff1600720b */ /* 0x000fe40003f7c000 */
[----:B------:R-:W-:-:S02]  /*0910*/  SHF.R.U32.HI R22, RZ, 0x10, R21 ;  /* 0x00000010ff167819 */ /* 0x000fc40000011615 */
[----:B------:R-:W-:Y:S02]  /*0920*/  @!P2 PRMT R14, RZ, 0x7610, R14 ;  /* 0x00007610ff0ea816 */ /* 0x000fe4000000000e */
[----:B------:R-:W-:Y:S02]  /*0930*/  PRMT R25, R20, 0x7610, R25 ;  /* 0x0000761014197816 */ /* 0x000fe40000000019 */
[----:B------:R-:W-:Y:S01]  /*0940*/  LOP3.LUT R20, R14, 0xffff, RZ, 0xc0, !PT ;  /* 0x0000ffff0e147812 */ /* 0x000fe200078ec0ff */
[----:B------:R-:W-:Y:S01]  /*0950*/  HADD2.F32 R24, -RZ, R14.H0_H0 ;  /* 0x2000000eff187230 */ /* 0x000fe20000004100 */
[----:B------:R-:W-:Y:S02]  /*0960*/  @!P1 PRMT R27, RZ, 0x7610, R27 ;  /* 0x00007610ff1b9816 */ /* 0x000fe4000000001b */
[----:B------:R-:W-:Y:S01]  /*0970*/  @!P0 PRMT R22, RZ, 0x7610, R22 ;  /* 0x00007610ff168816 */ /* 0x000fe20000000016 */
[----:B------:R-:W-:Y:S01]  /*0980*/  IMAD.WIDE.U32 R20, R20, 0x10000, RZ ;  /* 0x0001000014147825 */ /* 0x000fe200078e00ff */
[----:B------:R-:W-:-:S03]  /*0990*/  @!P3 PRMT R25, RZ, 0x7610, R25 ;  /* 0x00007610ff19b816 */ /* 0x000fc60000000019 */
[----:B------:R-:W-:Y:S01]  /*09a0*/  FADD.FTZ R9, R24, R9 ;  /* 0x0000000918097221 */ /* 0x000fe20000010000 */
[----:B------:R-:W-:Y:S01]  /*09b0*/  PRMT R29, R27, 0x5410, R22 ;  /* 0x000054101b1d7816 */ /* 0x000fe20000000016 */
[----:B------:R-:W-:Y:S01]  /*09c0*/  HADD2.F32 R27, -RZ, R27.H0_H0 ;  /* 0x2000001bff1b7230 */ /* 0x000fe20000004100 */
[----:B------:R-:W-:Y:S01]  /*09d0*/  LOP3.LUT R20, R20, 0xffff, R25, 0xf8, !PT ;  /* 0x0000ffff14147812 */ /* 0x000fe200078ef819 */
[----:B0-----:R-:W-:Y:S01]  /*09e0*/  IMAD.WIDE R18, R23, 0x8, R18 ;  /* 0x0000000817127825 */ /* 0x001fe200078e0212 */
[----:B------:R-:W-:Y:S02]  /*09f0*/  LOP3.LUT R21, R29, R21, RZ, 0xfc, !PT ;  /* 0x000000151d157212 */ /* 0x000fe400078efcff */
[----:B------:R-:W-:Y:S01]  /*0a00*/  ISETP.NE.AND P0, PT, R4, RZ, PT ;  /* 0x000000ff0400720c */ /* 0x000fe20003f05270 */
[----:B------:R-:W-:Y:S01]  /*0a10*/  HADD2.F32 R22, -RZ, R22.H0_H0 ;  /* 0x20000016ff167230 */ /* 0x000fe20000004100 */
[----:B------:R-:W-:Y:S01]  /*0a20*/  MOV R14, UR5 ;  /* 0x00000005000e7c02 */ /* 0x000fe20008000f00 */
[----:B------:R1:W-:Y:S01]  /*0a30*/  STG.E.64 desc[UR12][R18.64], R20 ;  /* 0x0000001412007986 */ /* 0x0003e2000c101b0c */
[----:B------:R-:W-:-:S02]  /*0a40*/  HADD2.F32 R25, -RZ, R25.H0_H0 ;  /* 0x20000019ff197230 */ /* 0x000fc40000004100 */
[----:B------:R-:W-:Y:S01]  /*0a50*/  FADD.FTZ R10, R27, R10 ;  /* 0x0000000a1b0a7221 */ /* 0x000fe20000010000 */
[----:B------:R-:W-:Y:S01]  /*0a60*/  FADD.FTZ R11, R22, R11 ;  /* 0x0000000b160b7221 */ /* 0x000fe20000010000 */
[----:B------:R-:W-:Y:S01]  /*0a70*/  IADD3 R17, PT, PT, R17, R14, RZ ;  /* 0x0000000e11117210 */ /* 0x000fe20007ffe0ff */
[----:B------:R-:W-:-:S04]  /*0a80*/  FADD.FTZ R8, R25, R8 ;  /* 0x0000000819087221 */ /* 0x000fc80000010000 */
[----:B------:R-:W-:Y:S05]  /*0a90*/  @P0 BRA `(.L_x_143) ;  /* 0xfffffffc00380947 */ /* 0x000fea000383ffff */
[----:B------:R-:W-:Y:S05]  /*0aa0*/  BSYNC.RECONVERGENT B1 ;  /* 0x0000000000017941 */ /* 0x000fea0003800200 */
.L_x_142:
[----:B------:R-:W-:-:S07]  /*0ab0*/  MOV R4, R15 ;  /* 0x0000000f00047202 */ /* 0x000fce0000000f00 */
.L_x_141:
[----:B------:R-:W-:Y:S05]  /*0ac0*/  BSYNC.RECONVERGENT B0 ;  /* 0x0000000000007941 */ /* 0x000fea0003800200 */
.L_x_140:
[----:B------:R-:W-:Y:S01]  /*0ad0*/  IADD3 R15, PT, PT, R4, 0x3, RZ ;  /* 0x00000003040f7810 */ /* 0x000fe20007ffe0ff */
[----:B------:R-:W2:Y:S01]  /*0ae0*/  S2UR UR14, SR_CgaCtaId ;  /* 0x00000000000e79c3 */ /* 0x000ea20000008800 */
[----:B------:R-:W3:Y:S01]  /*0af0*/  LDCU UR4, c[0x0][0x390] ;  /* 0x00007200ff0477ac */ /* 0x000ee20008000800 */
[----:B------:R-:W-:Y:S01]  /*0b00*/  BSSY.RECONVERGENT B0, `(.L_x_144) ;  /* 0x00000b3000007945 */ /* 0x000fe20003800200 */
[----:B------:R-:W-:Y:S01]  /*0b10*/  ISETP.GE.AND P0, PT, R15, R2, PT ;  /* 0x000000020f00720c */ /* 0x000fe20003f06270 */
[----:B------:R-:W-:-:S12]  /*0b20*/  UMOV UR11, 0x400 ;  /* 0x00000400000b7882 */ /* 0x000fd80000000000 */
[----:B------:R-:W-:Y:S05]  /*0b30*/  @P0 BRA `(.L_x_145) ;  /* 0x0000000800bc0947 */ /* 0x000fea0003800000 */
[----:B------:R-:W-:Y:S02]  /*0b40*/  SHF.R.S32.HI R15, RZ, 0x1f, R14 ;  /* 0x0000001fff0f7819 */ /* 0x000fe4000001140e */
[----:B------:R-:W-:Y:S02]  /*0b50*/  IADD3 R13, PT, PT, R13, R4, R16 ;  /* 0x000000040d0d7210 */ /* 0x000fe40007ffe010 */
[----:B------:R-:W-:-:S03]  /*0b60*/  LEA.HI R15, R15, R14, RZ, 0x2 ;  /* 0x0000000e0f0f7211 */ /* 0x000fc600078f10ff */
[----:B------:R-:W-:Y:S01]  /*0b70*/  IMAD R13, R13, R14, RZ ;  /* 0x0000000e0d0d7224 */ /* 0x000fe200078e02ff */
[----:B01----:R-:W-:-:S07]  /*0b80*/  SHF.R.S32.HI R21, RZ, 0x2, R15 ;  /* 0x00000002ff157819 */ /* 0x003fce000001140f */
.L_x_146:
[----:B------:R-:W0:Y:S01]  /*0b90*/  LDC.64 R16, c[0x0][0x380] ;  /* 0x0000e000ff107b82 */ /* 0x000e220000000a00 */
[----:B------:R-:W-:-:S04]  /*0ba0*/  SHF.R.S32.HI R14, RZ, 0x1f, R13 ;  /* 0x0000001fff0e7819 */ /* 0x000fc8000001140d */
[----:B------:R-:W-:-:S03]  /*0bb0*/  LEA.HI R23, R14, R13, RZ, 0x2 ;  /* 0x0000000d0e177211 */ /* 0x000fc600078f10ff */
[----:B------:R-:W1:Y:S01]  /*0bc0*/  LDC.64 R18, c[0x0][0x388] ;  /* 0x0000e200ff127b82 */ /* 0x000e620000000a00 */
[----:B------:R-:W-:-:S05]  /*0bd0*/  LEA.HI.SX32 R23, R23, R6, 0x1e ;  /* 0x0000000617177211 */ /* 0x000fca00078ff2ff */
[----:B0-----:R-:W-:-:S05]  /*0be0*/  IMAD.WIDE R16, R23, 0x8, R16 ;  /* 0x0000000817107825 */ /* 0x001fca00078e0210 */
[----:B------:R0:W4:Y:S01]  /*0bf0*/  LDG.E.64 R24, desc[UR12][R16.64] ;  /* 0x0000000c10187981 */ /* 0x000122000c1e1b00 */
[----:B-1----:R-:W-:-:S05]  /*0c00*/  IMAD.WIDE R18, R23, 0x8, R18 ;  /* 0x0000000817127825 */ /* 0x002fca00078e0212 */
[----:B------:R1:W5:Y:S01]  /*0c10*/  LDG.E.64 R14, desc[UR12][R18.64] ;  /* 0x0000000c120e7981 */ /* 0x000362000c1e1b00 */
[----:B0-----:R-:W-:-:S04]  /*0c20*/  IMAD.WIDE R16, R21, 0x8, R16 ;  /* 0x0000000815107825 */ /* 0x001fc800078e0210 */
[----:B-1----:R-:W-:Y:S01]  /*0c30*/  IMAD.WIDE R18, R21, 0x8, R18 ;  /* 0x0000000815127825 */ /* 0x002fe200078e0212 */
[----:B----4-:R-:W-:Y:S02]  /*0c40*/  MOV R20, R25 ;  /* 0x0000001900147202 */ /* 0x010fe40000000f00 */
[--C-:B------:R-:W-:Y:S01]  /*0c50*/  SHF.R.U64 R26, R24, 0x10, R25.reuse ;  /* 0x00000010181a7819 */ /* 0x100fe20000001219 */
[----:B------:R-:W-:Y:S01]  /*0c60*/  HADD2.F32 R24, -RZ, R24.H0_H0 ;  /* 0x20000018ff187230 */ /* 0x000fe20000004100 */
[----:B------:R-:W-:Y:S01]  /*0c70*/  SHF.R.U32.HI R25, RZ, 0x10, R25 ;  /* 0x00000010ff197819 */ /* 0x000fe20000011619 */
[----:B------:R-:W-:Y:S02]  /*0c80*/  HADD2.F32 R22, -RZ, R20.H0_H0 ;  /* 0x20000014ff167230 */ /* 0x000fe40000004100 */
[----:B------:R-:W-:Y:S01]  /*0c90*/  HADD2.F32 R20, -RZ, R26.H0_H0 ;  /* 0x2000001aff147230 */ /* 0x000fe20000004100 */
[----:B-----5:R-:W-:Y:S02]  /*0ca0*/  SHF.R.U64 R26, R14, 0x10, R15 ;  /* 0x000000100e1a7819 */ /* 0x020fe4000000120f */
[----:B------:R-:W-:Y:S01]  /*0cb0*/  FSETP.GTU.FTZ.AND P2, PT, R22, RZ, PT ;  /* 0x000000ff1600720b */ /* 0x000fe20003f5c000 */
[----:B------:R-:W-:Y:S01]  /*0cc0*/  HADD2.F32 R22, -RZ, R25.H0_H0 ;  /* 0x20000019ff167230 */ /* 0x000fe20000004100 */
[----:B------:R-:W-:-:S02]  /*0cd0*/  FSETP.GTU.FTZ.AND P1, PT, R20, RZ, PT ;  /* 0x000000ff1400720b */ /* 0x000fc40003f3c000 */
[----:B------:R-:W-:Y:S02]  /*0ce0*/  MOV R20, R15 ;  /* 0x0000000f00147202 */ /* 0x000fe40000000f00 */
[----:B------:R-:W-:Y:S02]  /*0cf0*/  FSETP.GTU.FTZ.AND P3, PT, R22, RZ, PT ;  /* 0x000000ff1600720b */ /* 0x000fe40003f7c000 */
[----:B------:R-:W-:Y:S02]  /*0d00*/  PRMT R25, R20, 0x7610, R25 ;  /* 0x0000761014197816 */ /* 0x000fe40000000019 */
[----:B------:R-:W-:Y:S02]  /*0d10*/  FSETP.GTU.FTZ.AND P0, PT, R24, RZ, PT ;  /* 0x000000ff1800720b */ /* 0x000fe40003f1c000 */
[----:B------:R-:W-:Y:S02]  /*0d20*/  SHF.R.U32.HI R22, RZ, 0x10, R15 ;  /* 0x00000010ff167819 */ /* 0x000fe4000001160f */
[----:B------:R-:W-:-:S02]  /*0d30*/  @!P2 PRMT R25, RZ, 0x7610, R25 ;  /* 0x00007610ff19a816 */ /* 0x000fc40000000019 */
[----:B------:R-:W-:Y:S02]  /*0d40*/  @!P1 PRMT R26, RZ, 0x7610, R26 ;  /* 0x00007610ff1a9816 */ /* 0x000fe4000000001a */
[----:B------:R-:W-:Y:S01]  /*0d50*/  PRMT R20, R14, 0x7610, R20 ;  /* 0x000076100e147816 */ /* 0x000fe20000000014 */
[----:B------:R-:W-:Y:S01]  /*0d60*/  HADD2.F32 R15, -RZ, R25.H0_H0 ;  /* 0x20000019ff0f7230 */ /* 0x000fe20000004100 */
[----:B------:R-:W-:Y:S02]  /*0d70*/  LOP3.LUT R24, R26, 0xffff, RZ, 0xc0, !PT ;  /* 0x0000ffff1a187812 */ /* 0x000fe400078ec0ff */
[----:B------:R-:W-:Y:S02]  /*0d80*/  @!P3 PRMT R22, RZ, 0x7610, R22 ;  /* 0x00007610ff16b816 */ /* 0x000fe40000000016 */
[----:B------:R-:W-:Y:S01]  /*0d90*/  FADD.FTZ R10, R15, R10 ;  /* 0x0000000a0f0a7221 */ /* 0x000fe20000010000 */
[----:B------:R-:W-:Y:S01]  /*0da0*/  IMAD.WIDE.U32 R14, R24, 0x10000, RZ ;  /* 0x00010000180e7825 */ /* 0x000fe200078e00ff */
[----:B------:R-:W-:-:S02]  /*0db0*/  PRMT R25, R25, 0x5410, R22 ;  /* 0x0000541019197816 */ /* 0x000fc40000000016 */
[----:B------:R-:W-:Y:S02]  /*0dc0*/  @!P0 PRMT R20, RZ, 0x7610, R20 ;  /* 0x00007610ff148816 */ /* 0x000fe40000000014 */
[----:B------:R-:W-:Y:S02]  /*0dd0*/  LOP3.LUT R29, R25, R15, RZ, 0xfc, !PT ;  /* 0x0000000f191d7212 */ /* 0x000fe400078efcff */
[----:B------:R-:W-:Y:S02]  /*0de0*/  LOP3.LUT R28, R14, 0xffff, R20, 0xf8, !PT ;  /* 0x0000ffff0e1c7812 */ /* 0x000fe400078ef814 */
[----:B------:R-:W0:Y:S02]  /*0df0*/  LDC.64 R14, c[0x0][0x398] ;  /* 0x0000e600ff0e7b82 */ /* 0x000e240000000a00 */
[----:B0-----:R-:W-:-:S05]  /*0e00*/  IMAD.WIDE R14, R23, 0x8, R14 ;  /* 0x00000008170e7825 */ /* 0x001fca00078e020e */
[----:B------:R0:W-:Y:S04]  /*0e10*/  STG.E.64 desc[UR12][R14.64], R28 ;  /* 0x0000001c0e007986 */ /* 0x0001e8000c101b0c */
[----:B------:R1:W4:Y:S01]  /*0e20*/  LDG.E.64 R24, desc[UR12][R16.64] ;  /* 0x0000000c10187981 */ /* 0x000322000c1e1b00 */
[----:B------:R-:W-:-:S05]  /*0e30*/  HADD2.F32 R22, -RZ, R22.H0_H0 ;  /* 0x20000016ff167230 */ /* 0x000fca0000004100 */
[----:B------:R-:W-:Y:S02]  /*0e40*/  FADD.FTZ R11, R22, R11 ;  /* 0x0000000b160b7221 */ /* 0x000fe40000010000 */
[----:B------:R-:W5:Y:S01]  /*0e50*/  LDG.E.64 R22, desc[UR12][R18.64] ;  /* 0x0000000c12167981 */ /* 0x000f62000c1e1b00 */
[----:B------:R-:W-:Y:S02]  /*0e60*/  HADD2.F32 R27, -RZ, R20.H0_H0 ;  /* 0x20000014ff1b7230 */ /* 0x000fe40000004100 */
[----:B------:R-:W-:Y:S02]  /*0e70*/  HADD2.F32 R26, -RZ, R26.H0_H0 ;  /* 0x2000001aff1a7230 */ /* 0x000fe40000004100 */
[----:B0-----:R-:W-:-:S04]  /*0e80*/  IMAD.WIDE R14, R21, 0x8, R14 ;  /* 0x00000008150e7825 */ /* 0x001fc800078e020e */
[----:B------:R-:W-:Y:S01]  /*0e90*/  FADD.FTZ R20, R27, R8 ;  /* 0x000000081b147221 */ /* 0x000fe20000010000 */
[----:B------:R-:W-:Y:S01]  /*0ea0*/  FADD.FTZ R26, R26, R9 ;  /* 0x000000091a1a7221 */ /* 0x000fe20000010000 */
[----:B-1----:R-:W-:Y:S01]  /*0eb0*/  IMAD.WIDE R16, R21, 0x8, R16 ;  /* 0x0000000815107825 */ /* 0x002fe200078e0210 */
[----:B----4-:R-:W-:-:S03]  /*0ec0*/  SHF.R.U64 R8, R24, 0x10, R25 ;  /* 0x0000001018087819 */ /* 0x010fc60000001219 */
[----:B------:R-:W-:Y:S01]  /*0ed0*/  HADD2.F32 R24, -RZ, R24.H0_H0 ;  /* 0x20000018ff187230 */ /* 0x000fe20000004100 */
[----:B------:R-:W-:Y:S01]  /*0ee0*/  SHF.R.U32.HI R9, RZ, 0x10, R25 ;  /* 0x00000010ff097819 */ /* 0x000fe20000011619 */
[----:B------:R-:W-:-:S03]  /*0ef0*/  HADD2.F32 R8, -RZ, R8.H0_H0 ;  /* 0x20000008ff087230 */ /* 0x000fc60000004100 */
[----:B------:R-:W-:Y:S01]  /*0f00*/  FSETP.GTU.FTZ.AND P0, PT, R24, RZ, PT ;  /* 0x000000ff1800720b */ /* 0x000fe20003f1c000 */
[----:B------:R-:W-:Y:S01]  /*0f10*/  HADD2.F32 R9, -RZ, R9.H0_H0 ;  /* 0x20000009ff097230 */ /* 0x000fe20000004100 */
[--C-:B-----5:R-:W-:Y:S02]  /*0f20*/  SHF.R.U64 R24, R22, 0x10, R23.reuse ;  /* 0x0000001016187819 */ /* 0x120fe40000001217 */
[----:B------:R-:W-:Y:S02]  /*0f30*/  FSETP.GTU.FTZ.AND P1, PT, R8, RZ, PT ;  /* 0x000000ff0800720b */ /* 0x000fe40003f3c000 */
[----:B------:R-:W-:Y:S02]  /*0f40*/  MOV R8, R25 ;  /* 0x0000001900087202 */ /* 0x000fe40000000f00 */
[----:B------:R-:W-:Y:S02]  /*0f50*/  FSETP.GTU.FTZ.AND P3, PT, R9, RZ, PT ;  /* 0x000000ff0900720b */ /* 0x000fe40003f7c000 */
[----:B------:R-:W-:Y:S01]  /*0f60*/  MOV R9, R23 ;  /* 0x0000001700097202 */ /* 0x000fe20000000f00 */
[----:B------:R-:W-:Y:S01]  /*0f70*/  HADD2.F32 R8, -RZ, R8.H0_H0 ;  /* 0x20000008ff087230 */ /* 0x000fe20000004100 */
[----:B------:R-:W-:-:S04]  /*0f80*/  SHF.R.U32.HI R25, RZ, 0x10, R23 ;  /* 0x00000010ff197819 */ /* 0x000fc80000011617 */
[----:B------:R-:W-:Y:S02]  /*0f90*/  FSETP.GTU.FTZ.AND P2, PT, R8, RZ, PT ;  /* 0x000000ff0800720b */ /* 0x000fe40003f5c000 */
[----:B------:R-:W-:Y:S02]  /*0fa0*/  MOV R8, R22 ;  /* 0x0000001600087202 */ /* 0x000fe40000000f00 */
[----:B------:R-:W-:Y:S02]  /*0fb0*/  @!P1 PRMT R24, RZ, 0x7610, R24 ;  /* 0x00007610ff189816 */ /* 0x000fe40000000018 */
[----:B------:R-:W-:Y:S02]  /*0fc0*/  PRMT R22, R9, 0x7610, R22 ;  /* 0x0000761009167816 */ /* 0x000fe40000000016 */
[----:B------:R-:W-:Y:S02]  /*0fd0*/  PRMT R23, R8, 0x7610, R23 ;  /* 0x0000761008177816 */ /* 0x000fe40000000017 */
[----:B------:R-:W-:-:S02]  /*0fe0*/  LOP3.LUT R8, R24, 0xffff, RZ, 0xc0, !PT ;  /* 0x0000ffff18087812 */ /* 0x000fc400078ec0ff */
[----:B------:R-:W-:Y:S02]  /*0ff0*/  @!P3 PRMT R25, RZ, 0x7610, R25 ;  /* 0x00007610ff19b816 */ /* 0x000fe40000000019 */
[----:B------:R-:W-:Y:S01]  /*1000*/  @!P2 PRMT R22, RZ, 0x7610, R22 ;  /* 0x00007610ff16a816 */ /* 0x000fe20000000016 */
[----:B------:R-:W-:Y:S01]  /*1010*/  IMAD.WIDE.U32 R8, R8, 0x10000, RZ ;  /* 0x0001000008087825 */ /* 0x000fe200078e00ff */
[----:B------:R-:W-:Y:S02]  /*1020*/  @!P0 PRMT R23, RZ, 0x7610, R23 ;  /* 0x00007610ff178816 */ /* 0x000fe40000000017 */
[----:B------:R-:W-:Y:S02]  /*1030*/  PRMT R27, R22, 0x5410, R25 ;  /* 0x00005410161b7816 */ /* 0x000fe40000000019 */
[----:B------:R-:W-:Y:S02]  /*1040*/  LOP3.LUT R8, R8, 0xffff, R23, 0xf8, !PT ;  /* 0x0000ffff08087812 */ /* 0x000fe400078ef817 */
[----:B------:R-:W-:-:S05]  /*1050*/  LOP3.LUT R9, R27, R9, RZ, 0xfc, !PT ;  /* 0x000000091b097212 */ /* 0x000fca00078efcff */
[----:B------:R0:W-:Y:S04]  /*1060*/  STG.E.64 desc[UR12][R14.64], R8 ;  /* 0x000000080e007986 */ /* 0x0001e8000c101b0c */
[----:B------:R1:W4:Y:S01]  /*1070*/  LDG.E.64 R28, desc[UR12][R16.64] ;  /* 0x0000000c101c7981 */ /* 0x000322000c1e1b00 */
[----:B0-----:R-:W-:-:S05]  /*1080*/  IMAD.WIDE R8, R21, 0x8, R18 ;  /* 0x0000000815087825 */ /* 0x001fca00078e0212 */
[----:B------:R0:W5:Y:S01]  /*1090*/  LDG.E.64 R18, desc[UR12][R8.64] ;  /* 0x0000000c08127981 */ /* 0x000162000c1e1b00 */
[----:B------:R-:W-:Y:S02]  /*10a0*/  HADD2.F32 R27, -RZ, R22.H0_H0 ;  /* 0x20000016ff1b7230 */ /* 0x000fe40000004100 */
[----:B------:R-:W-:Y:S02]  /*10b0*/  HADD2.F32 R22, -RZ, R25.H0_H0 ;  /* 0x20000019ff167230 */ /* 0x000fe40000004100 */
[----:B------:R-:W-:Y:S02]  /*10c0*/  HADD2.F32 R23, -RZ, R23.H0_H0 ;  /* 0x20000017ff177230 */ /* 0x000fe40000004100 */
[----:B------:R-:W-:Y:S01]  /*10d0*/  FADD.FTZ R10, R10, R27 ;  /* 0x0000001b0a0a7221 */ /* 0x000fe20000010000 */
[----:B------:R-:W-:-:S04]  /*10e0*/  IMAD.WIDE R14, R21, 0x8, R14 ;  /* 0x00000008150e7825 */ /* 0x000fc800078e020e */
[----:B------:R-:W-:Y:S01]  /*10f0*/  FADD.FTZ R22, R11, R22 ;  /* 0x000000160b167221 */ /* 0x000fe20000010000 */
[----:B------:R-:W-:Y:S01]  /*1100*/  FADD.FTZ R20, R20, R23 ;  /* 0x0000001714147221 */ /* 0x000fe20000010000 */
[----:B------:R-:W-:Y:S02]  /*1110*/  HADD2.F32 R11, -RZ, R24.H0_H0 ;  /* 0x20000018ff0b7230 */ /* 0x000fe40000004100 */
[----:B-1----:R-:W-:-:S04]  /*1120*/  IMAD.WIDE R16, R21, 0x8, R16 ;  /* 0x0000000815107825 */ /* 0x002fc800078e0210 */
[----:B------:R-:W-:Y:S01]  /*1130*/  FADD.FTZ R26, R26, R11 ;  /* 0x0000000b1a1a7221 */ /* 0x000fe20000010000 */
[----:B0-----:R-:W-:Y:S01]  /*1140*/  IMAD.WIDE R8, R21, 0x8, R8 ;  /* 0x0000000815087825 */ /* 0x001fe200078e0208 */
[----:B----4-:R-:W-:Y:S02]  /*1150*/  MOV R11, R28 ;  /* 0x0000001c000b7202 */ /* 0x010fe40000000f00 */
[----:B------:R-:W-:Y:S02]  /*1160*/  MOV R23, R29 ;  /* 0x0000001d00177202 */ /* 0x000fe40000000f00 */
[----:B------:R-:W-:Y:S01]  /*1170*/  SHF.R.U32.HI R24, RZ, 0x10, R29 ;  /* 0x00000010ff187819 */ /* 0x000fe2000001161d */
[----:B------:R-:W-:Y:S02]  /*1180*/  HADD2.F32 R11, -RZ, R11.H0_H0 ;  /* 0x2000000bff0b7230 */ /* 0x000fe40000004100 */
[----:B------:R-:W-:Y:S02]  /*1190*/  HADD2.F32 R23, -RZ, R23.H0_H0 ;  /* 0x20000017ff177230 */ /* 0x000fe40000004100 */
[----:B------:R-:W-:Y:S01]  /*11a0*/  HADD2.F32 R24, -RZ, R24.H0_H0 ;  /* 0x20000018ff187230 */ /* 0x000fe20000004100 */
[----:B------:R-:W-:-:S02]  /*11b0*/  FSETP.GTU.FTZ.AND P0, PT, R11, RZ, PT ;  /* 0x000000ff0b00720b */ /* 0x000fc40003f1c000 */
[----:B------:R-:W-:Y:S02]  /*11c0*/  SHF.R.U64 R11, R28, 0x10, R29 ;  /* 0x000000101c0b7819 */ /* 0x000fe4000000121d */
[----:B------:R-:W-:Y:S02]  /*11d0*/  FSETP.GTU.FTZ.AND P2, PT, R23, RZ, PT ;  /* 0x000000ff1700720b */ /* 0x000fe40003f5c000 */
[----:B-----5:R-:W-:Y:S01]  /*11e0*/  MOV R23, R19 ;  /* 0x0000001300177202 */ /* 0x020fe20000000f00 */
[----:B------:R-:W-:Y:S01]  /*11f0*/  HADD2.F32 R11, -RZ, R11.H0_H0 ;  /* 0x2000000bff0b7230 */ /* 0x000fe20000004100 */
[----:B------:R-:W-:Y:S02]  /*1200*/  FSETP.GTU.FTZ.AND P3, PT, R24, RZ, PT ;  /* 0x000000ff1800720b */ /* 0x000fe40003f7c000 */
[----:B------:R-:W-:Y:S02]  /*1210*/  SHF.R.U64 R24, R18, 0x10, R19 ;  /* 0x0000001012187819 */ /* 0x000fe40000001213 */
[----:B------:R-:W-:-:S02]  /*1220*/  FSETP.GTU.FTZ.AND P1, PT, R11, RZ, PT ;  /* 0x000000ff0b00720b */ /* 0x000fc40003f3c000 */
[----:B------:R-:W-:Y:S02]  /*1230*/  PRMT R11, R23, 0x7610, R11 ;  /* 0x00007610170b7816 */ /* 0x000fe4000000000b */
[----:B------:R-:W-:Y:S02]  /*1240*/  MOV R23, R18 ;  /* 0x0000001200177202 */ /* 0x000fe40000000f00 */
[----:B------:R-:W-:Y:S02]  /*1250*/  @!P2 PRMT R11, RZ, 0x7610, R11 ;  /* 0x00007610ff0ba816 */ /* 0x000fe4000000000b */
[--C-:B------:R-:W-:Y:S02]  /*1260*/  SHF.R.U32.HI R18, RZ, 0x10, R19.reuse ;  /* 0x00000010ff127819 */ /* 0x100fe40000011613 */
[----:B------:R-:W-:Y:S01]  /*1270*/  PRMT R19, R24, 0x7610, R19 ;  /* 0x0000761018137816 */ /* 0x000fe20000000013 */
[----:B------:R-:W-:Y:S01]  /*1280*/  HADD2.F32 R25, -RZ, R11.H0_H0 ;  /* 0x2000000bff197230 */ /* 0x000fe20000004100 */
[----:B------:R-:W-:-:S02]  /*1290*/  @!P3 PRMT R18, RZ, 0x7610, R18 ;  /* 0x00007610ff12b816 */ /* 0x000fc40000000012 */
[----:B------:R-:W-:Y:S02]  /*12a0*/  @!P1 PRMT R19, RZ, 0x7610, R19 ;  /* 0x00007610ff139816 */ /* 0x000fe40000000013 */
[----:B------:R-:W-:Y:S01]  /*12b0*/  FADD.FTZ R24, R10, R25 ;  /* 0x000000190a187221 */ /* 0x000fe20000010000 */
[----:B------:R-:W-:Y:S02]  /*12c0*/  PRMT R25, R11, 0x5410, R18 ;  /* 0x000054100b197816 */ /* 0x000fe40000000012 */
[----:B------:R-:W-:Y:S02]  /*12d0*/  LOP3.LUT R10, R19, 0xffff, RZ, 0xc0, !PT ;  /* 0x0000ffff130a7812 */ /* 0x000fe400078ec0ff */
[----:B------:R-:W-:-:S03]  /*12e0*/  @!P0 PRMT R23, RZ, 0x7610, R23 ;  /* 0x00007610ff178816 */ /* 0x000fc60000000017 */
[----:B------:R-:W-:-:S05]  /*12f0*/  IMAD.WIDE.U32 R10, R10, 0x10000, RZ ;  /* 0x000100000a0a7825 */ /* 0x000fca00078e00ff */
[----:B------:R-:W-:Y:S02]  /*1300*/  LOP3.LUT R11, R25, R11, RZ, 0xfc, !PT ;  /* 0x0000000b190b7212 */ /* 0x000fe400078efcff */
[----:B------:R-:W-:-:S05]  /*1310*/  LOP3.LUT R10, R10, 0xffff, R23, 0xf8, !PT ;  /* 0x0000ffff0a0a7812 */ /* 0x000fca00078ef817 */
[----:B------:R0:W-:Y:S04]  /*1320*/  STG.E.64 desc[UR12][R14.64], R10 ;  /* 0x0000000a0e007986 */ /* 0x0001e8000c101b0c */
[----:B------:R-:W4:Y:S04]  /*1330*/  LDG.E.64 R16, desc[UR12][R16.64] ;  /* 0x0000000c10107981 */ /* 0x000f28000c1e1b00 */
[----:B------:R-:W5:Y:S01]  /*1340*/  LDG.E.64 R8, desc[UR12][R8.64] ;  /* 0x0000000c08087981 */ /* 0x000f62000c1e1b00 */
[----:B------:R-:W-:Y:S02]  /*1350*/  HADD2.F32 R23, -RZ, R23.H0_H0 ;  /* 0x20000017ff177230 */ /* 0x000fe40000004100 */
[----:B------:R-:W-:-:S02]  /*1360*/  HADD2.F32 R19, -RZ, R19.H0_H0 ;  /* 0x20000013ff137230 */ /* 0x000fc40000004100 */
[----:B0-----:R-:W-:-:S04]  /*1370*/  IMAD.WIDE R14, R21, 0x8, R14 ;  /* 0x00000008150e7825 */ /* 0x001fc800078e020e */
[----:B------:R-:W-:Y:S01]  /*1380*/  FADD.FTZ R20, R20, R23 ;  /* 0x0000001714147221 */ /* 0x000fe20000010000 */
[----:B------:R-:W-:Y:S01]  /*1390*/  FADD.FTZ R26, R26, R19 ;  /* 0x000000131a1a7221 */ /* 0x000fe20000010000 */
[--C-:B----4-:R-:W-:Y:S01]  /*13a0*/  SHF.R.U64 R25, R16, 0x10, R17.reuse ;  /* 0x0000001010197819 */ /* 0x110fe20000001211 */
[----:B------:R-:W-:Y:S01]  /*13b0*/  HADD2.F32 R16, -RZ, R16.H0_H0 ;  /* 0x20000010ff107230 */ /* 0x000fe20000004100 */
[----:B------:R-:W-:Y:S02]  /*13c0*/  MOV R27, R17 ;  /* 0x00000011001b7202 */ /* 0x000fe40000000f00 */
[----:B------:R-:W-:Y:S01]  /*13d0*/  SHF.R.U32.HI R28, RZ, 0x10, R17 ;  /* 0x00000010ff1c7819 */ /* 0x000fe20000011611 */
[----:B------:R-:W-:Y:S01]  /*13e0*/  HADD2.F32 R25, -RZ, R25.H0_H0 ;  /* 0x20000019ff197230 */ /* 0x000fe20000004100 */
[C---:B-----5:R-:W-:Y:S01]  /*13f0*/  SHF.R.U64 R11, R8.reuse, 0x10, R9 ;  /* 0x00000010080b7819 */ /* 0x060fe20000001209 */
[----:B------:R-:W-:Y:S01]  /*1400*/  HADD2.F32 R27, -RZ, R27.H0_H0 ;  /* 0x2000001bff1b7230 */ /* 0x000fe20000004100 */
[----:B------:R-:W-:Y:S01]  /*1410*/  PRMT R17, R8, 0x7610, R17 ;  /* 0x0000761008117816 */ /* 0x000fe20000000011 */
[----:B------:R-:W-:Y:S01]  /*1420*/  HADD2.F32 R10, -RZ, R28.H0_H0 ;  /* 0x2000001cff0a7230 */ /* 0x000fe20000004100 */
[----:B------:R-:W-:-:S02]  /*1430*/  FSETP.GTU.FTZ.AND P1, PT, R25, RZ, PT ;  /* 0x000000ff1900720b */ /* 0x000fc40003f3c000 */
[----:B------:R-:W-:Y:S02]  /*1440*/  FSETP.GTU.FTZ.AND P2, PT, R27, RZ, PT ;  /* 0x000000ff1b00720b */ /* 0x000fe40003f5c000 */
[----:B------:R-:W-:Y:S02]  /*1450*/  FSETP.GTU.FTZ.AND P3, PT, R10, RZ, PT ;  /* 0x000000ff0a00720b */ /* 0x000fe40003f7c000 */
[----:B------:R-:W-:Y:S02]  /*1460*/  MOV R25, R9 ;  /* 0x0000000900197202 */ /* 0x000fe40000000f00 */
[----:B------:R-:W-:Y:S02]  /*1470*/  SHF.R.U32.HI R10, RZ, 0x10, R9 ;  /* 0x00000010ff0a7819 */ /* 0x000fe40000011609 */
[----:B------:R-:W-:-:S03]  /*1480*/  FSETP.GTU.FTZ.AND P0, PT, R16, RZ, PT ;  /* 0x000000ff1000720b */ /* 0x000fc60003f1c000 */
[----:B------:R-:W-:Y:S02]  /*1490*/  @!P1 PRMT R11, RZ, 0x7610, R11 ;  /* 0x00007610ff0b9816 */ /* 0x000fe4000000000b */
[----:B------:R-:W-:Y:S02]  /*14a0*/  @!P2 PRMT R25, RZ, 0x7610, R25 ;  /* 0x00007610ff19a816 */ /* 0x000fe40000000019 */
[----:B------:R-:W-:Y:S02]  /*14b0*/  LOP3.LUT R8, R11, 0xffff, RZ, 0xc0, !PT ;  /* 0x0000ffff0b087812 */ /* 0x000fe400078ec0ff */
[----:B------:R-:W-:-:S03]  /*14c0*/  @!P3 PRMT R10, RZ, 0x7610, R10 ;  /* 0x00007610ff0ab816 */ /* 0x000fc6000000000a */
[----:B------:R-:W-:Y:S01]  /*14d0*/  IMAD.WIDE.U32 R8, R8, 0x10000, RZ ;  /* 0x0001000008087825 */ /* 0x000fe200078e00ff */
[----:B------:R-:W-:Y:S02]  /*14e0*/  PRMT R27, R25, 0x5410, R10 ;  /* 0x00005410191b7816 */ /* 0x000fe4000000000a */
[----:B------:R-:W-:Y:S01]  /*14f0*/  @!P0 PRMT R17, RZ, 0x7610, R17 ;  /* 0x00007610ff118816 */ /* 0x000fe20000000011 */
[----:B------:R-:W-:Y:S01]  /*1500*/  HADD2.F32 R25, -RZ, R25.H0_H0 ;  /* 0x20000019ff197230 */ /* 0x000fe20000004100 */
[----:B------:R-:W-:Y:S01]  /*1510*/  LOP3.LUT R9, R27, R9, RZ, 0xfc, !PT ;  /* 0x000000091b097212 */ /* 0x000fe200078efcff */
[----:B------:R-:W-:Y:S01]  /*1520*/  HADD2.F32 R27, -RZ, R18.H0_H0 ;  /* 0x20000012ff1b7230 */ /* 0x000fe20000004100 */
[----:B------:R-:W-:Y:S01]  /*1530*/  LOP3.LUT R8, R8, 0xffff, R17, 0xf8, !PT ;  /* 0x0000ffff08087812 */ /* 0x000fe200078ef811 */
[----:B------:R-:W-:Y:S02]  /*1540*/  HADD2.F32 R23, -RZ, R10.H0_H0 ;  /* 0x2000000aff177230 */ /* 0x000fe40000004100 */
[----:B------:R-:W-:Y:S01]  /*1550*/  FADD.FTZ R10, R24, R25 ;  /* 0x00000019180a7221 */ /* 0x000fe20000010000 */
[----:B------:R-:W-:-:S02]  /*1560*/  HADD2.F32 R17, -RZ, R17.H0_H0 ;  /* 0x20000011ff117230 */ /* 0x000fc40000004100 */
[----:B------:R-:W-:Y:S01]  /*1570*/  FADD.FTZ R22, R22, R27 ;  /* 0x0000001b16167221 */ /* 0x000fe20000010000 */
[C---:B------:R-:W-:Y:S01]  /*1580*/  IADD3 R27, PT, PT, R4.reuse, 0x7, RZ ;  /* 0x00000007041b7810 */ /* 0x040fe20007ffe0ff */
[----:B------:R0:W-:Y:S01]  /*1590*/  STG.E.64 desc[UR12][R14.64], R8 ;  /* 0x000000080e007986 */ /* 0x0001e2000c101b0c */
[----:B------:R-:W-:Y:S02]  /*15a0*/  IADD3 R4, PT, PT, R4, 0x4, RZ ;  /* 0x0000000404047810 */ /* 0x000fe40007ffe0ff */
[----:B------:R-:W-:Y:S01]  /*15b0*/  ISETP.GE.AND P0, PT, R27, R2, PT ;  /* 0x000000021b00720c */ /* 0x000fe20003f06270 */
[----:B0-----:R-:W-:Y:S01]  /*15c0*/  HADD2.F32 R9, -RZ, R11.H0_H0 ;  /* 0x2000000bff097230 */ /* 0x001fe20000004100 */
[----:B---3--:R-:W-:Y:S01]  /*15d0*/  MOV R14, UR4 ;  /* 0x00000004000e7c02 */ /* 0x008fe20008000f00 */
[----:B------:R-:W-:Y:S01]  /*15e0*/  FADD.FTZ R11, R22, R23 ;  /* 0x00000017160b7221 */ /* 0x000fe20000010000 */
[----:B------:R-:W-:Y:S02]  /*15f0*/  FADD.FTZ R8, R20, R17 ;  /* 0x0000001114087221 */ /* 0x000fe40000010000 */
[----:B------:R-:W-:Y:S01]  /*1600*/  FADD.FTZ R9, R26, R9 ;  /* 0x000000091a097221 */ /* 0x000fe20000010000 */
[----:B------:R-:W-:-:S06]  /*1610*/  LEA R13, R14, R13, 0x2 ;  /* 0x0000000d0e0d7211 */ /* 0x000fcc00078e10ff */
[----:B------:R-:W-:Y:S05]  /*1620*/  @!P0 BRA `(.L_x_146) ;  /* 0xfffffff400588947 */ /* 0x000fea000383ffff */
.L_x_145:
[----:B--23--:R-:W-:Y:S05]  /*1630*/  BSYNC.RECONVERGENT B0 ;  /* 0x0000000000007941 */ /* 0x00cfea0003800200 */
.L_x_144:
[----:B------:R-:W-:Y:S01]  /*1640*/  UIADD3 UR4, UPT, UPT, UR11, 0x4, URZ ;  /* 0x000000040b047890 */ /* 0x000fe2000fffe0ff */
[----:B------:R-:W-:Y:S01]  /*1650*/  ISETP.NE.AND P0, PT, R3, RZ, PT ;  /* 0x000000ff0300720c */ /* 0x000fe20003f05270 */
[----:B------:R-:W-:Y:S01]  /*1660*/  IMAD R2, R0, R3, R7 ;  /* 0x0000000300027224 */ /* 0x000fe200078e0207 */
[----:B------:R-:W-:Y:S01]  /*1670*/  BSSY.RECONVERGENT B0, `(.L_x_147) ;  /* 0x000014e000007945 */ /* 0x000fe20003800200 */
[----:B------:R-:W-:-:S06]  /*1680*/  ULEA UR5, UR14, UR4, 0x18 ;  /* 0x000000040e057291 */ /* 0x000fcc000f8ec0ff */
        /* <DEDUP_REMOVED lines=26> */
.L_x_153:
[----:B01----:R-:W0:Y:S01]  /*1830*/  LDS R19, [R13+0x8] ;  /* 0x000008000d137984 */ /* 0x003e220000000800 */
[C---:B------:R-:W-:Y:S01]  /*1840*/  LEA R23, R0.reuse, R13, 0x4 ;  /* 0x0000000d00177211 */ /* 0x040fe200078e20ff */
[----:B------:R-:W-:Y:S02]  /*1850*/  UIADD3 UR7, UPT, UPT, UR7, 0x10, URZ ;  /* 0x0000001007077890 */ /* 0x000fe4000fffe0ff */
[----:B------:R-:W1:Y:S01]  /*1860*/  LDS R16, [R13+0x4] ;  /* 0x000004000d107984 */ /* 0x000e620000000800 */
[C---:B------:R-:W-:Y:S01]  /*1870*/  LEA R29, R0.reuse, R23, 0x4 ;  /* 0x00000017001d7211 */ /* 0x040fe200078e20ff */
[----:B------:R-:W-:Y:S02]  /*1880*/  UISETP.GE.AND UP1, UPT, UR7, -0xc, UPT ;  /* 0xfffffff40700788c */ /* 0x000fe4000bf26270 */
[----:B------:R-:W3:Y:S01]  /*1890*/  LDS R15, [R13] ;  /* 0x000000000d0f7984 */ /* 0x000ee20000000800 */
[----:B------:R-:W-:Y:S01]  /*18a0*/  LEA R28, R0, R29, 0x4 ;  /* 0x0000001d001c7211 */ /* 0x000fe200078e20ff */
[----:B------:R-:W-:-:S02]  /*18b0*/  UIADD3 UR4, UPT, UPT, UR4, 0x10, URZ ;  /* 0x0000001004047890 */ /* 0x000fc4000fffe0ff */
[----:B------:R-:W4:Y:S04]  /*18c0*/  LDS R24, [R13+0xc] ;  /* 0x00000c000d187984 */ /* 0x000f280000000800 */
[----:B------:R-:W5:Y:S04]  /*18d0*/  LDS R4, [R23] ;  /* 0x0000000017047984 */ /* 0x000f680000000800 */
[----:B--2---:R-:W2:Y:S04]  /*18e0*/  LDS R2, [R23+0x4] ;  /* 0x0000040017027984 */ /* 0x004ea80000000800 */
[----:B------:R-:W2:Y:S04]  /*18f0*/  LDS R22, [R23+0xc] ;  /* 0x00000c0017167984 */ /* 0x000ea80000000800 */
[----:B------:R-:W-:Y:S04]  /*1900*/  LDS R18, [R29+0x8] ;  /* 0x000008001d127984 */ /* 0x000fe80000000800 */
[----:B------:R-:W2:Y:S04]  /*1910*/  LDS R20, [R29+0x4] ;  /* 0x000004001d147984 */ /* 0x000ea80000000800 */
[----:B------:R-:W2:Y:S01]  /*1920*/  LDS R21, [R29] ;  /* 0x000000001d157984 */ /* 0x000ea20000000800 */
[----:B0-----:R-:W-:-:S03]  /*1930*/  FADD.FTZ R10, R19, R10 ;  /* 0x0000000a130a7221 */ /* 0x001fc60000010000 */
[----:B------:R-:W-:Y:S01]  /*1940*/  LDS R25, [R28+0x8] ;  /* 0x000008001c197984 */ /* 0x000fe20000000800 */
[----:B-1----:R-:W-:-:S03]  /*1950*/  FADD.FTZ R17, R16, R9 ;  /* 0x0000000910117221 */ /* 0x002fc60000010000 */
[----:B------:R-:W0:Y:S01]  /*1960*/  LDS R19, [R23+0x8] ;  /* 0x0000080017137984 */ /* 0x000e220000000800 */
[----:B------:R-:W-:Y:S01]  /*1970*/  LEA R9, R0, R13, 0x6 ;  /* 0x0000000d00097211 */ /* 0x000fe200078e30ff */
[----:B---3--:R-:W-:Y:S02]  /*1980*/  FADD.FTZ R15, R15, R8 ;  /* 0x000000080f0f7221 */ /* 0x008fe40000010000 */
[----:B------:R-:W1:Y:S01]  /*1990*/  LDS R13, [R28+0x4] ;  /* 0x000004001c0d7984 */ /* 0x000e620000000800 */
[----:B----4-:R-:W-:-:S03]  /*19a0*/  FADD.FTZ R27, R24, R11 ;  /* 0x0000000b181b7221 */ /* 0x010fc60000010000 */
[----:B------:R3:W4:Y:S01]  /*19b0*/  LDS R8, [R29+0xc] ;  /* 0x00000c001d087984 */ /* 0x0007220000000800 */
[----:B-----5:R-:W-:-:S03]  /*19c0*/  FADD.FTZ R26, R15, R4 ;  /* 0x000000040f1a7221 */ /* 0x020fc60000010000 */
[----:B------:R-:W5:Y:S01]  /*19d0*/  LDS R16, [R28] ;  /* 0x000000001c107984 */ /* 0x000f620000000800 */
[----:B--2---:R-:W-:-:S03]  /*19e0*/  FADD.FTZ R17, R17, R2 ;  /* 0x0000000211117221 */ /* 0x004fc60000010000 */
[----:B------:R-:W2:Y:S01]  /*19f0*/  LDS R11, [R9+0x4] ;  /* 0x00000400090b7984 */ /* 0x000ea20000000800 */
[----:B---3--:R-:W-:Y:S01]  /*1a00*/  LEA R29, R0, R9, 0x4 ;  /* 0x00000009001d7211 */ /* 0x008fe200078e20ff */
[----:B------:R-:W-:Y:S02]  /*1a10*/  FADD.FTZ R27, R27, R22 ;  /* 0x000000161b1b7221 */ /* 0x000fe40000010000 */
[----:B------:R3:W2:Y:S04]  /*1a20*/  LDS R24, [R28+0xc] ;  /* 0x00000c001c187984 */ /* 0x0006a80000000800 */
[----:B------:R-:W2:Y:S01]  /*1a30*/  LDS R4, [R9+0x8] ;  /* 0x0000080009047984 */ /* 0x000ea20000000800 */
[----:B------:R-:W-:-:S03]  /*1a40*/  FADD.FTZ R20, R17, R20 ;  /* 0x0000001411147221 */ /* 0x000fc60000010000 */
[----:B------:R-:W2:Y:S01]  /*1a50*/  LDS R2, [R9+0xc] ;  /* 0x00000c0009027984 */ /* 0x000ea20000000800 */
[----:B---3--:R-:W-:Y:S01]  /*1a60*/  LEA R28, R0, R29, 0x4 ;  /* 0x0000001d001c7211 */ /* 0x008fe200078e20ff */
[----:B------:R-:W-:Y:S02]  /*1a70*/  FADD.FTZ R21, R26, R21 ;  /* 0x000000151a157221 */ /* 0x000fe40000010000 */
[----:B------:R3:W2:Y:S04]  /*1a80*/  LDS R23, [R9] ;  /* 0x0000000009177984 */ /* 0x0006a80000000800 */
[----:B------:R-:W2:Y:S01]  /*1a90*/  LDS R22, [R29+0x4] ;  /* 0x000004001d167984 */ /* 0x000ea20000000800 */
[----:B0-----:R-:W-:Y:S01]  /*1aa0*/  FADD.FTZ R19, R10, R19 ;  /* 0x000000130a137221 */ /* 0x001fe20000010000 */
[----:B---3--:R-:W-:-:S02]  /*1ab0*/  LEA R9, R0, R9, 0x6 ;  /* 0x0000000900097211 */ /* 0x008fc400078e30ff */
[----:B------:R-:W-:Y:S01]  /*1ac0*/  LDS R17, [R28+0x8] ;  /* 0x000008001c117984 */ /* 0x000fe20000000800 */
[----:B------:R-:W-:Y:S01]  /*1ad0*/  FADD.FTZ R18, R19, R18 ;  /* 0x0000001213127221 */ /* 0x000fe20000010000 */
[----:B-1----:R-:W-:Y:S02]  /*1ae0*/  FADD.FTZ R20, R20, R13 ;  /* 0x0000000d14147221 */ /* 0x002fe40000010000 */
[----:B------:R-:W0:Y:S01]  /*1af0*/  LDS R19, [R29+0x8] ;  /* 0x000008001d137984 */ /* 0x000e220000000800 */
[----:B----4-:R-:W-:Y:S01]  /*1b00*/  FADD.FTZ R27, R27, R8 ;  /* 0x000000081b1b7221 */ /* 0x010fe20000010000 */
[----:B------:R-:W-:Y:S01]  /*1b10*/  FADD.FTZ R13, R18, R25 ;  /* 0x00000019120d7221 */ /* 0x000fe20000010000 */
[----:B------:R-:W-:Y:S01]  /*1b20*/  LEA R8, R0, R28, 0x4 ;  /* 0x0000001c00087211 */ /* 0x000fe200078e20ff */
[----:B------:R-:W1:Y:S01]  /*1b30*/  LDS R18, [R28+0x4] ;  /* 0x000004001c127984 */ /* 0x000e620000000800 */
[----:B-----5:R-:W-:-:S03]  /*1b40*/  FADD.FTZ R16, R21, R16 ;  /* 0x0000001015107221 */ /* 0x020fc60000010000 */
[----:B------:R-:W3:Y:S01]  /*1b50*/  LDS R15, [R8+0x4] ;  /* 0x00000400080f7984 */ /* 0x000ee20000000800 */
[----:B--2---:R-:W-:-:S03]  /*1b60*/  FADD.FTZ R21, R20, R11 ;  /* 0x0000000b14157221 */ /* 0x004fc60000010000 */
[----:B------:R-:W2:Y:S01]  /*1b70*/  LDS R20, [R29+0xc] ;  /* 0x00000c001d147984 */ /* 0x000ea20000000800 */
[----:B------:R-:W-:-:S03]  /*1b80*/  FADD.FTZ R25, R27, R24 ;  /* 0x000000181b197221 */ /* 0x000fc60000010000 */
[----:B------:R4:W5:Y:S01]  /*1b90*/  LDS R24, [R29] ;  /* 0x000000001d187984 */ /* 0x0009620000000800 */
[----:B------:R-:W-:-:S03]  /*1ba0*/  FADD.FTZ R4, R13, R4 ;  /* 0x000000040d047221 */ /* 0x000fc60000010000 */
[----:B------:R-:W5:Y:S01]  /*1bb0*/  LDS R13, [R28+0xc] ;  /* 0x00000c001c0d7984 */ /* 0x000f620000000800 */
[----:B------:R-:W-:-:S03]  /*1bc0*/  FADD.FTZ R27, R25, R2 ;  /* 0x00000002191b7221 */ /* 0x000fc60000010000 */
[----:B------:R-:W5:Y:S01]  /*1bd0*/  LDS R11, [R28] ;  /* 0x000000001c0b7984 */ /* 0x000f620000000800 */
[----:B------:R-:W-:Y:S01]  /*1be0*/  FADD.FTZ R23, R16, R23 ;  /* 0x0000001710177221 */ /* 0x000fe20000010000 */
[----:B----4-:R-:W-:Y:S02]  /*1bf0*/  LEA R29, R0, R9, 0x4 ;  /* 0x00000009001d7211 */ /* 0x010fe400078e20ff */
[----:B------:R-:W4:Y:S01]  /*1c00*/  LDS R25, [R8+0xc] ;  /* 0x00000c0008197984 */ /* 0x000f220000000800 */
[----:B------:R-:W-:-:S03]  /*1c10*/  FADD.FTZ R21, R21, R22 ;  /* 0x0000001615157221 */ /* 0x000fc60000010000 */
[----:B------:R-:W4:Y:S04]  /*1c20*/  LDS R16, [R8] ;  /* 0x0000000008107984 */ /* 0x000f280000000800 */
[----:B------:R-:W4:Y:S01]  /*1c30*/  LDS R26, [R8+0x8] ;  /* 0x00000800081a7984 */ /* 0x000f220000000800 */
[----:B0-----:R-:W-:-:S03]  /*1c40*/  FADD.FTZ R22, R4, R19 ;  /* 0x0000001304167221 */ /* 0x001fc60000010000 */
[----:B------:R-:W0:Y:S01]  /*1c50*/  LDS R10, [R9+0x4] ;  /* 0x00000400090a7984 */ /* 0x000e220000000800 */
[----:B------:R-:W-:-:S03]  /*1c60*/  FADD.FTZ R17, R22, R17 ;  /* 0x0000001116117221 */ /* 0x000fc60000010000 */
[----:B------:R-:W0:Y:S01]  /*1c70*/  LDS R8, [R9] ;  /* 0x0000000009087984 */ /* 0x000e220000000800 */
[----:B-1----:R-:W-:-:S03]  /*1c80*/  FADD.FTZ R18, R21, R18 ;  /* 0x0000001215127221 */ /* 0x002fc60000010000 */
[----:B------:R-:W1:Y:S01]  /*1c90*/  LDS R2, [R9+0x8] ;  /* 0x0000080009027984 */ /* 0x000e620000000800 */
[----:B---3--:R-:W-:Y:S01]  /*1ca0*/  FADD.FTZ R15, R18, R15 ;  /* 0x0000000f120f7221 */ /* 0x008fe20000010000 */
[----:B------:R-:W-:Y:S02]  /*1cb0*/  LEA R18, R0, R29, 0x4 ;  /* 0x0000001d00127211 */ /* 0x000fe400078e20ff */
[----:B------:R-:W3:Y:S01]  /*1cc0*/  LDS R4, [R9+0xc] ;  /* 0x00000c0009047984 */ /* 0x000ee20000000800 */
[----:B--2---:R-:W-:Y:S01]  /*1cd0*/  FADD.FTZ R20, R27, R20 ;  /* 0x000000141b147221 */ /* 0x004fe20000010000 */
[----:B-----5:R-:W-:Y:S02]  /*1ce0*/  FADD.FTZ R24, R23, R24 ;  /* 0x0000001817187221 */ /* 0x020fe40000010000 */
[----:B------:R-:W-:Y:S01]  /*1cf0*/  LDS R21, [R18+0x4] ;  /* 0x0000040012157984 */ /* 0x000fe20000000800 */
[----:B------:R-:W-:-:S03]  /*1d00*/  FADD.FTZ R20, R20, R13 ;  /* 0x0000000d14147221 */ /* 0x000fc60000010000 */
[----:B------:R-:W2:Y:S01]  /*1d10*/  LDS R19, [R29] ;  /* 0x000000001d137984 */ /* 0x000ea20000000800 */
[----:B------:R-:W-:-:S03]  /*1d20*/  FADD.FTZ R11, R24, R11 ;  /* 0x0000000b180b7221 */ /* 0x000fc60000010000 */
[----:B------:R-:W5:Y:S01]  /*1d30*/  LDS R23, [R29+0xc] ;  /* 0x00000c001d177984 */ /* 0x000f620000000800 */
[----:B----4-:R-:W-:-:S03]  /*1d40*/  FADD.FTZ R27, R20, R25 ;  /* 0x00000019141b7221 */ /* 0x010fc60000010000 */
[----:B------:R-:W4:Y:S01]  /*1d50*/  LDS R24, [R29+0x8] ;  /* 0x000008001d187984 */ /* 0x000f220000000800 */
[----:B------:R-:W-:-:S03]  /*1d60*/  FADD.FTZ R13, R11, R16 ;  /* 0x000000100b0d7221 */ /* 0x000fc60000010000 */
[----:B------:R1:W4:Y:S01]  /*1d70*/  LDS R25, [R29+0x4] ;  /* 0x000004001d197984 */ /* 0x0003220000000800 */
[----:B------:R-:W-:-:S03]  /*1d80*/  FADD.FTZ R11, R17, R26 ;  /* 0x0000001a110b7221 */ /* 0x000fc60000010000 */
[----:B------:R-:W4:Y:S01]  /*1d90*/  LDS R20, [R18+0x8] ;  /* 0x0000080012147984 */ /* 0x000f220000000800 */
[----:B0-----:R-:W-:Y:S01]  /*1da0*/  FADD.FTZ R26, R15, R10 ;  /* 0x0000000a0f1a7221 */ /* 0x001fe20000010000 */
[C---:B------:R-:W-:Y:S02]  /*1db0*/  LEA R10, R0.reuse, R18, 0x4 ;  /* 0x00000012000a7211 */ /* 0x040fe400078e20ff */
[----:B------:R-:W0:Y:S01]  /*1dc0*/  LDS R22, [R18] ;  /* 0x0000000012167984 */ /* 0x000e220000000800 */
[----:B------:R-:W-:Y:S01]  /*1dd0*/  FADD.FTZ R8, R13, R8 ;  /* 0x000000080d087221 */ /* 0x000fe20000010000 */
[C---:B------:R-:W-:Y:S02]  /*1de0*/  LEA R13, R0.reuse, R9, 0x6 ;  /* 0x00000009000d7211 */ /* 0x040fe400078e30ff */
[----:B------:R-:W0:Y:S01]  /*1df0*/  LDS R16, [R10+0x4] ;  /* 0x000004000a107984 */ /* 0x000e220000000800 */
[----:B-1----:R-:W-:Y:S01]  /*1e00*/  FADD.FTZ R11, R11, R2 ;  /* 0x000000020b0b7221 */ /* 0x002fe20000010000 */
[----:B------:R-:W-:-:S02]  /*1e10*/  LEA R29, R0, R13, 0x4 ;  /* 0x0000000d001d7211 */ /* 0x000fc400078e20ff */
[----:B------:R-:W1:Y:S01]  /*1e20*/  LDS R18, [R18+0xc] ;  /* 0x00000c0012127984 */ /* 0x000e620000000800 */
[----:B---3--:R-:W-:Y:S01]  /*1e30*/  FADD.FTZ R28, R27, R4 ;  /* 0x000000041b1c7221 */ /* 0x008fe20000010000 */
[----:B------:R-:W-:Y:S02]  /*1e40*/  LEA R9, R0, R29, 0x4 ;  /* 0x0000001d00097211 */ /* 0x000fe400078e20ff */
[----:B------:R-:W3:Y:S04]  /*1e50*/  LDS R17, [R10] ;  /* 0x000000000a117984 */ /* 0x000ee80000000800 */
[----:B------:R-:W3:Y:S01]  /*1e60*/  LDS R15, [R10+0x8] ;  /* 0x000008000a0f7984 */ /* 0x000ee20000000800 */
[----:B--2---:R-:W-:-:S03]  /*1e70*/  FADD.FTZ R19, R8, R19 ;  /* 0x0000001308137221 */ /* 0x004fc60000010000 */
[----:B------:R-:W2:Y:S01]  /*1e80*/  LDS R10, [R10+0xc] ;  /* 0x00000c000a0a7984 */ /* 0x000ea20000000800 */
[----:B-----5:R-:W-:-:S03]  /*1e90*/  FADD.FTZ R23, R28, R23 ;  /* 0x000000171c177221 */ /* 0x020fc60000010000 */
[----:B------:R-:W5:Y:S01]  /*1ea0*/  LDS R4, [R13] ;  /* 0x000000000d047984 */ /* 0x000f620000000800 */
[----:B----4-:R-:W-:-:S03]  /*1eb0*/  FADD.FTZ R11, R11, R24 ;  /* 0x000000180b0b7221 */ /* 0x010fc60000010000 */
[----:B------:R-:W4:Y:S01]  /*1ec0*/  LDS R2, [R13+0x4] ;  /* 0x000004000d027984 */ /* 0x000f220000000800 */
[----:B------:R-:W-:-:S03]  /*1ed0*/  FADD.FTZ R26, R26, R25 ;  /* 0x000000191a1a7221 */ /* 0x000fc60000010000 */
[----:B------:R-:W4:Y:S01]  /*1ee0*/  LDS R8, [R13+0x8] ;  /* 0x000008000d087984 */ /* 0x000f220000000800 */
[----:B------:R-:W-:Y:S01]  /*1ef0*/  FADD.FTZ R21, R26, R21 ;  /* 0x000000151a157221 */ /* 0x000fe20000010000 */
[----:B------:R-:W-:Y:S02]  /*1f00*/  FADD.FTZ R20, R11, R20 ;  /* 0x000000140b147221 */ /* 0x000fe40000010000 */
[----:B------:R-:W-:Y:S01]  /*1f10*/  LDS R11, [R9+0x4] ;  /* 0x00000400090b7984 */ /* 0x000fe20000000800 */
[----:B0-----:R-:W-:-:S03]  /*1f20*/  FADD.FTZ R22, R19, R22 ;  /* 0x0000001613167221 */ /* 0x001fc60000010000 */
[----:B------:R-:W0:Y:S01]  /*1f30*/  LDS R19, [R29+0x4] ;  /* 0x000004001d137984 */ /* 0x000e220000000800 */
[----:B------:R-:W-:-:S03]  /*1f40*/  FADD.FTZ R27, R21, R16 ;  /* 0x00000010151b7221 */ /* 0x000fc60000010000 */
[----:B------:R3:W0:Y:S01]  /*1f50*/  LDS R21, [R13+0xc] ;  /* 0x00000c000d157984 */ /* 0x0006220000000800 */
[----:B-1----:R-:W-:-:S03]  /*1f60*/  FADD.FTZ R23, R23, R18 ;  /* 0x0000001217177221 */ /* 0x002fc60000010000 */
[----:B------:R-:W1:Y:S01]  /*1f70*/  LDS R18, [R29+0x8] ;  /* 0x000008001d127984 */ /* 0x000e620000000800 */
[----:B---3--:R-:W-:-:S03]  /*1f80*/  FADD.FTZ R25, R22, R17 ;  /* 0x0000001116197221 */ /* 0x008fc60000010000 */
[----:B------:R-:W3:Y:S01]  /*1f90*/  LDS R17, [R29+0xc] ;  /* 0x00000c001d117984 */ /* 0x000ee20000000800 */
[----:B------:R-:W-:Y:S01]  /*1fa0*/  LEA R13, R0, R13, 0x6 ;  /* 0x0000000d000d7211 */ /* 0x000fe200078e30ff */
[----:B------:R-:W-:Y:S02]  /*1fb0*/  FADD.FTZ R15, R20, R15 ;  /* 0x0000000f140f7221 */ /* 0x000fe40000010000 */
[----:B------:R-:W3:Y:S01]  /*1fc0*/  LDS R20, [R29] ;  /* 0x000000001d147984 */ /* 0x000ee20000000800 */
[----:B--2---:R-:W-:Y:S01]  /*1fd0*/  FADD.FTZ R22, R23, R10 ;  /* 0x0000000a17167221 */ /* 0x004fe20000010000 */
[----:B------:R-:W-:Y:S02]  /*1fe0*/  LEA R23, R0, R9, 0x4 ;  /* 0x0000000900177211 */ /* 0x000fe400078e20ff */
[----:B------:R-:W2:Y:S01]  /*1ff0*/  LDS R16, [R9] ;  /* 0x0000000009107984 */ /* 0x000ea20000000800 */
[----:B-----5:R-:W-:-:S03]  /*2000*/  FADD.FTZ R25, R25, R4 ;  /* 0x0000000419197221 */ /* 0x020fc60000010000 */
[----:B------:R-:W5:Y:S01]  /*2010*/  LDS R10, [R9+0x8] ;  /* 0x00000800090a7984 */ /* 0x000f620000000800 */
[----:B----4-:R-:W-:-:S03]  /*2020*/  FADD.FTZ R28, R27, R2 ;  /* 0x000000021b1c7221 */ /* 0x010fc60000010000 */
[----:B------:R-:W4:Y:S01]  /*2030*/  LDS R9, [R9+0xc] ;  /* 0x00000c0009097984 */ /* 0x000f220000000800 */
[----:B------:R-:W-:-:S03]  /*2040*/  FADD.FTZ R15, R15, R8 ;  /* 0x000000080f0f7221 */ /* 0x000fc60000010000 */
[----:B------:R-:W4:Y:S04]  /*2050*/  LDS R26, [R23+0x4] ;  /* 0x00000400171a7984 */ /* 0x000f280000000800 */
[----:B------:R-:W4:Y:S04]  /*2060*/  LDS R24, [R23] ;  /* 0x0000000017187984 */ /* 0x000f280000000800 */
[----:B------:R-:W4:Y:S01]  /*2070*/  LDS R4, [R23+0x8] ;  /* 0x0000080017047984 */ /* 0x000f220000000800 */
[----:B0-----:R-:W-:-:S03]  /*2080*/  FADD.FTZ R28, R28, R19 ;  /* 0x000000131c1c7221 */ /* 0x001fc60000010000 */
[----:B------:R-:W0:Y:S01]  /*2090*/  LDS R2, [R23+0xc] ;  /* 0x00000c0017027984 */ /* 0x000e220000000800 */
[----:B------:R-:W-:Y:S01]  /*20a0*/  FADD.FTZ R22, R22, R21 ;  /* 0x0000001516167221 */ /* 0x000fe20000010000 */
[----:B------:R-:W-:Y:S01]  /*20b0*/  FADD.FTZ R11, R28, R11 ;  /* 0x0000000b1c0b7221 */ /* 0x000fe20000010000 */
[----:B-1----:R-:W-:Y:S02]  /*20c0*/  FADD.FTZ R15, R15, R18 ;  /* 0x000000120f0f7221 */ /* 0x002fe40000010000 */
[----:B---3--:R-:W-:Y:S01]  /*20d0*/  FADD.FTZ R22, R22, R17 ;  /* 0x0000001116167221 */ /* 0x008fe20000010000 */
[----:B------:R-:W-:-:S04]  /*20e0*/  FADD.FTZ R25, R25, R20 ;  /* 0x0000001419197221 */ /* 0x000fc80000010000 */
[----:B--2---:R-:W-:Y:S01]  /*20f0*/  FADD.FTZ R25, R25, R16 ;  /* 0x0000001019197221 */ /* 0x004fe20000010000 */
[----:B-----5:R-:W-:Y:S01]  /*2100*/  FADD.FTZ R15, R15, R10 ;  /* 0x0000000a0f0f7221 */ /* 0x020fe20000010000 */
[----:B----4-:R-:W-:Y:S01]  /*2110*/  FADD.FTZ R17, R22, R9 ;  /* 0x0000000916117221 */ /* 0x010fe20000010000 */
[----:B------:R-:W-:Y:S01]  /*2120*/  FADD.FTZ R9, R11, R26 ;  /* 0x0000001a0b097221 */ /* 0x000fe20000010000 */
[----:B------:R-:W-:Y:S01]  /*2130*/  FADD.FTZ R8, R25, R24 ;  /* 0x0000001819087221 */ /* 0x000fe20000010000 */
[----:B------:R-:W-:Y:S01]  /*2140*/  FADD.FTZ R10, R15, R4 ;  /* 0x000000040f0a7221 */ /* 0x000fe20000010000 */
[----:B0-----:R-:W-:Y:S01]  /*2150*/  FADD.FTZ R11, R17, R2 ;  /* 0x00000002110b7221 */ /* 0x001fe20000010000 */
[----:B------:R-:W-:Y:S06]  /*2160*/  BRA.U !UP1, `(.L_x_153) ;  /* 0xfffffff509b07547 */ /* 0x000fec000b83ffff */
.L_x_152:
[----:B------:R-:W-:-:S04]  /*2170*/  UIADD3 UR16, UPT, UPT, -UR7, URZ, URZ ;  /* 0x000000ff07107290 */ /* 0x000fc8000fffe1ff */
[----:B------:R-:W-:-:S09]  /*2180*/  UISETP.GT.AND UP1, UPT, UR16, 0x4, UPT ;  /* 0x000000041000788c */ /* 0x000fd2000bf24270 */
[----:B------:R-:W-:Y:S05]  /*2190*/  BRA.U !UP1, `(.L_x_154) ;  /* 0x00000005092c7547 */ /* 0x000fea000b800000 */
[----:B------:R-:W3:Y:S01]  /*21a0*/  LDS R26, [R13+0x4] ;  /* 0x000004000d1a7984 */ /* 0x000ee20000000800 */
[C---:B------:R-:W-:Y:S01]  /*21b0*/  LEA R29, R0.reuse, R13, 0x4 ;  /* 0x0000000d001d7211 */ /* 0x040fe200078e20ff */
[----:B------:R-:W-:Y:S02]  /*21c0*/  UIADD3 UR7, UPT, UPT, UR7, 0x8, URZ ;  /* 0x0000000807077890 */ /* 0x000fe4000fffe0ff */
[----:B------:R-:W4:Y:S01]  /*21d0*/  LDS R15, [R13] ;  /* 0x000000000d0f7984 */ /* 0x000f220000000800 */
[----:B------:R-:W-:Y:S01]  /*21e0*/  LEA R28, R0, R29, 0x4 ;  /* 0x0000001d001c7211 */ /* 0x000fe200078e20ff */
[----:B------:R-:W-:Y:S02]  /*21f0*/  UIADD3 UR4, UPT, UPT, UR4, 0x8, URZ ;  /* 0x0000000804047890 */ /* 0x000fe4000fffe0ff */
[----:B------:R-:W5:Y:S01]  /*2200*/  LDS R27, [R13+0x8] ;  /* 0x000008000d1b7984 */ /* 0x000f620000000800 */
[----:B------:R-:W-:-:S03]  /*2210*/  UPLOP3.LUT UP0, UPT, UPT, UPT, UPT, 0x40, 0x4 ;  /* 0x000000000004789c */ /* 0x000fc60003f0e870 */
[----:B--2---:R2:W5:Y:S04]  /*2220*/  LDS R2, [R13+0xc] ;  /* 0x00000c000d027984 */ /* 0x0045680000000800 */
[----:B------:R-:W5:Y:S04]  /*2230*/  LDS R25, [R29+0x4] ;  /* 0x000004001d197984 */ /* 0x000f680000000800 */
[----:B01----:R-:W0:Y:S01]  /*2240*/  LDS R19, [R29] ;  /* 0x000000001d137984 */ /* 0x003e220000000800 */
[----:B--2---:R-:W-:-:S03]  /*2250*/  LEA R13, R0, R13, 0x6 ;  /* 0x0000000d000d7211 */ /* 0x004fc600078e30ff */
[----:B------:R-:W1:Y:S04]  /*2260*/  LDS R23, [R29+0xc] ;  /* 0x00000c001d177984 */ /* 0x000e680000000800 */
[----:B------:R2:W1:Y:S04]  /*2270*/  LDS R24, [R29+0x8] ;  /* 0x000008001d187984 */ /* 0x0004680000000800 */
[----:B------:R-:W1:Y:S04]  /*2280*/  LDS R21, [R28+0x4] ;  /* 0x000004001c157984 */ /* 0x000e680000000800 */
[----:B------:R-:W1:Y:S01]  /*2290*/  LDS R22, [R28] ;  /* 0x000000001c167984 */ /* 0x000e620000000800 */
[C---:B--2---:R-:W-:Y:S01]  /*22a0*/  LEA R29, R0.reuse, R13, 0x4 ;  /* 0x0000000d001d7211 */ /* 0x044fe200078e20ff */
[----:B---3--:R-:W-:Y:S01]  /*22b0*/  FADD.FTZ R26, R9, R26 ;  /* 0x0000001a091a7221 */ /* 0x008fe20000010000 */
[----:B------:R-:W-:Y:S01]  /*22c0*/  LEA R9, R0, R28, 0x4 ;  /* 0x0000001c00097211 */ /* 0x000fe200078e20ff */
[----:B------:R-:W2:Y:S01]  /*22d0*/  LDS R18, [R28+0xc] ;  /* 0x00000c001c127984 */ /* 0x000ea20000000800 */
[----:B----4-:R-:W-:-:S03]  /*22e0*/  FADD.FTZ R8, R8, R15 ;  /* 0x0000000f08087221 */ /* 0x010fc60000010000 */
[----:B------:R-:W3:Y:S01]  /*22f0*/  LDS R20, [R28+0x8] ;  /* 0x000008001c147984 */ /* 0x000ee20000000800 */
[----:B-----5:R-:W-:-:S03]  /*2300*/  FADD.FTZ R27, R10, R27 ;  /* 0x0000001b0a1b7221 */ /* 0x020fc60000010000 */
[----:B------:R-:W4:Y:S01]  /*2310*/  LDS R16, [R9+0x4] ;  /* 0x0000040009107984 */ /* 0x000f220000000800 */
[----:B------:R-:W-:-:S03]  /*2320*/  FADD.FTZ R10, R11, R2 ;  /* 0x000000020b0a7221 */ /* 0x000fc60000010000 */
[----:B------:R-:W5:Y:S01]  /*2330*/  LDS R17, [R9] ;  /* 0x0000000009117984 */ /* 0x000f620000000800 */
[----:B------:R-:W-:-:S03]  /*2340*/  FADD.FTZ R26, R26, R25 ;  /* 0x000000191a1a7221 */ /* 0x000fc60000010000 */
[----:B------:R-:W5:Y:S01]  /*2350*/  LDS R15, [R9+0x8] ;  /* 0x00000800090f7984 */ /* 0x000f620000000800 */
[----:B0-----:R-:W-:-:S03]  /*2360*/  FADD.FTZ R19, R8, R19 ;  /* 0x0000001308137221 */ /* 0x001fc60000010000 */
[----:B------:R-:W0:Y:S01]  /*2370*/  LDS R9, [R9+0xc] ;  /* 0x00000c0009097984 */ /* 0x000e220000000800 */
[----:B-1----:R-:W-:-:S03]  /*2380*/  FADD.FTZ R23, R10, R23 ;  /* 0x000000170a177221 */ /* 0x002fc60000010000 */
[----:B------:R-:W1:Y:S01]  /*2390*/  LDS R4, [R13] ;  /* 0x000000000d047984 */ /* 0x000e620000000800 */
[----:B------:R-:W-:-:S03]  /*23a0*/  FADD.FTZ R27, R27, R24 ;  /* 0x000000181b1b7221 */ /* 0x000fc60000010000 */
[----:B------:R-:W1:Y:S01]  /*23b0*/  LDS R2, [R13+0x4] ;  /* 0x000004000d027984 */ /* 0x000e620000000800 */
[----:B------:R-:W-:-:S03]  /*23c0*/  FADD.FTZ R21, R26, R21 ;  /* 0x000000151a157221 */ /* 0x000fc60000010000 */
[----:B------:R-:W1:Y:S01]  /*23d0*/  LDS R8, [R13+0x8] ;  /* 0x000008000d087984 */ /* 0x000e620000000800 */
[----:B------:R-:W-:-:S03]  /*23e0*/  FADD.FTZ R22, R19, R22 ;  /* 0x0000001613167221 */ /* 0x000fc60000010000 */
[----:B------:R-:W1:Y:S01]  /*23f0*/  LDS R19, [R29+0x4] ;  /* 0x000004001d137984 */ /* 0x000e620000000800 */
[----:B--2---:R-:W-:Y:S01]  /*2400*/  FADD.FTZ R18, R23, R18 ;  /* 0x0000001217127221 */ /* 0x004fe20000010000 */
[----:B---3--:R-:W-:Y:S01]  /*2410*/  FADD.FTZ R20, R27, R20 ;  /* 0x000000141b147221 */ /* 0x008fe20000010000 */
[----:B----4-:R-:W-:Y:S02]  /*2420*/  FADD.FTZ R27, R21, R16 ;  /* 0x00000010151b7221 */ /* 0x010fe40000010000 */
[----:B------:R2:W3:Y:S01]  /*2430*/  LDS R21, [R13+0xc] ;  /* 0x00000c000d157984 */ /* 0x0004e20000000800 */
[----:B-----5:R-:W-:-:S03]  /*2440*/  FADD.FTZ R25, R22, R17 ;  /* 0x0000001116197221 */ /* 0x020fc60000010000 */
[----:B------:R-:W4:Y:S01]  /*2450*/  LDS R17, [R29+0xc] ;  /* 0x00000c001d117984 */ /* 0x000f220000000800 */
[----:B------:R-:W-:-:S03]  /*2460*/  FADD.FTZ R15, R20, R15 ;  /* 0x0000000f140f7221 */ /* 0x000fc60000010000 */
[----:B------:R-:W5:Y:S01]  /*2470*/  LDS R20, [R29] ;  /* 0x000000001d147984 */ /* 0x000f620000000800 */
[----:B--2---:R-:W-:Y:S01]  /*2480*/  LEA R13, R0, R13, 0x6 ;  /* 0x0000000d000d7211 */ /* 0x004fe200078e30ff */
[----:B0-----:R-:W-:Y:S01]  /*2490*/  FADD.FTZ R22, R18, R9 ;  /* 0x0000000912167221 */ /* 0x001fe20000010000 */
[C---:B------:R-:W-:Y:S01]  /*24a0*/  LEA R9, R0.reuse, R29, 0x4 ;  /* 0x0000001d00097211 */ /* 0x040fe200078e20ff */
[----:B------:R-:W0:Y:S01]  /*24b0*/  LDS R18, [R29+0x8] ;  /* 0x000008001d127984 */ /* 0x000e220000000800 */
[----:B-1----:R-:W-:Y:S02]  /*24c0*/  FADD.FTZ R25, R25, R4 ;  /* 0x0000000419197221 */ /* 0x002fe40000010000 */
[----:B------:R-:W-:Y:S01]  /*24d0*/  LEA R23, R0, R9, 0x4 ;  /* 0x0000000900177211 */ /* 0x000fe200078e20ff */
[----:B------:R-:W1:Y:S01]  /*24e0*/  LDS R16, [R9] ;  /* 0x0000000009107984 */ /* 0x000e620000000800 */
[----:B------:R-:W-:-:S03]  /*24f0*/  FADD.FTZ R28, R27, R2 ;  /* 0x000000021b1c7221 */ /* 0x000fc60000010000 */
[----:B------:R-:W2:Y:S01]  /*2500*/  LDS R11, [R9+0x4] ;  /* 0x00000400090b7984 */ /* 0x000ea20000000800 */
[----:B------:R-:W-:-:S03]  /*2510*/  FADD.FTZ R15, R15, R8 ;  /* 0x000000080f0f7221 */ /* 0x000fc60000010000 */
[----:B------:R-:W2:Y:S01]  /*2520*/  LDS R10, [R9+0x8] ;  /* 0x00000800090a7984 */ /* 0x000ea20000000800 */
[----:B------:R-:W-:-:S03]  /*2530*/  FADD.FTZ R28, R28, R19 ;  /* 0x000000131c1c7221 */ /* 0x000fc60000010000 */
[----:B------:R-:W2:Y:S04]  /*2540*/  LDS R9, [R9+0xc] ;  /* 0x00000c0009097984 */ /* 0x000ea80000000800 */
[----:B------:R-:W2:Y:S04]  /*2550*/  LDS R26, [R23+0x4] ;  /* 0x00000400171a7984 */ /* 0x000ea80000000800 */
[----:B------:R-:W2:Y:S04]  /*2560*/  LDS R24, [R23] ;  /* 0x0000000017187984 */ /* 0x000ea80000000800 */
[----:B------:R-:W2:Y:S01]  /*2570*/  LDS R4, [R23+0x8] ;  /* 0x0000080017047984 */ /* 0x000ea20000000800 */
[----:B---3--:R-:W-:-:S03]  /*2580*/  FADD.FTZ R22, R22, R21 ;  /* 0x0000001516167221 */ /* 0x008fc60000010000 */
[----:B------:R-:W3:Y:S01]  /*2590*/  LDS R2, [R23+0xc] ;  /* 0x00000c0017027984 */ /* 0x000ee20000000800 */
[----:B----4-:R-:W-:Y:S01]  /*25a0*/  FADD.FTZ R22, R22, R17 ;  /* 0x0000001116167221 */ /* 0x010fe20000010000 */
[----:B-----5:R-:W-:Y:S01]  /*25b0*/  FADD.FTZ R25, R25, R20 ;  /* 0x0000001419197221 */ /* 0x020fe20000010000 */
[----:B0-----:R-:W-:-:S03]  /*25c0*/  FADD.FTZ R15, R15, R18 ;  /* 0x000000120f0f7221 */ /* 0x001fc60000010000 */
[----:B-1----:R-:W-:Y:S01]  /*25d0*/  FADD.FTZ R25, R25, R16 ;  /* 0x0000001019197221 */ /* 0x002fe20000010000 */
[----:B--2---:R-:W-:Y:S01]  /*25e0*/  FADD.FTZ R11, R28, R11 ;  /* 0x0000000b1c0b7221 */ /* 0x004fe20000010000 */
[----:B------:R-:W-:Y:S01]  /*25f0*/  FADD.FTZ R15, R15, R10 ;  /* 0x0000000a0f0f7221 */ /* 0x000fe20000010000 */
[----:B------:R-:W-:Y:S02]  /*2600*/  FADD.FTZ R17, R22, R9 ;  /* 0x0000000916117221 */ /* 0x000fe40000010000 */
[----:B------:R-:W-:Y:S01]  /*2610*/  FADD.FTZ R9, R11, R26 ;  /* 0x0000001a0b097221 */ /* 0x000fe20000010000 */
[----:B------:R-:W-:Y:S01]  /*2620*/  FADD.FTZ R8, R25, R24 ;  /* 0x0000001819087221 */ /* 0x000fe20000010000 */
[----:B------:R-:W-:Y:S01]  /*2630*/  FADD.FTZ R10, R15, R4 ;  /* 0x000000040f0a7221 */ /* 0x000fe20000010000 */
[----:B---3--:R-:W-:-:S07]  /*2640*/  FADD.FTZ R11, R17, R2 ;  /* 0x00000002110b7221 */ /* 0x008fce0000010000 */
.L_x_154:
[----:B------:R-:W-:-:S09]  /*2650*/  UISETP.NE.OR UP0, UPT, UR7, URZ, UP0 ;  /* 0x000000ff0700728c */ /* 0x000fd20008705670 */
[----:B------:R-:W-:Y:S05]  /*2660*/  BRA.U !UP0, `(.L_x_155) ;  /* 0x0000000108a07547 */ /* 0x000fea000b800000 */
.L_x_151:
[----:B------:R-:W3:Y:S01]  /*2670*/  LDS R25, [R13] ;  /* 0x000000000d197984 */ /* 0x000ee20000000800 */
[C---:B------:R-:W-:Y:S01]  /*2680*/  LEA R29, R0.reuse, R13, 0x4 ;  /* 0x0000000d001d7211 */ /* 0x040fe200078e20ff */
[----:B------:R-:W-:Y:S02]  /*2690*/  UIADD3 UR7, UPT, UPT, UR7, 0x4, URZ ;  /* 0x0000000407077890 */ /* 0x000fe4000fffe0ff */
[----:B------:R-:W4:Y:S01]  /*26a0*/  LDS R24, [R13+0x4] ;  /* 0x000004000d187984 */ /* 0x000f220000000800 */
[C---:B------:R-:W-:Y:S01]  /*26b0*/  LEA R28, R0.reuse, R29, 0x4 ;  /* 0x0000001d001c7211 */ /* 0x040fe200078e20ff */
[----:B------:R-:W-:Y:S02]  /*26c0*/  UISETP.NE.AND UP0, UPT, UR7, URZ, UPT ;  /* 0x000000ff0700728c */ /* 0x000fe4000bf05270 */
[----:B------:R-:W5:Y:S01]  /*26d0*/  LDS R15, [R13+0x8] ;  /* 0x000008000d0f7984 */ /* 0x000f620000000800 */
[----:B------:R-:W-:Y:S01]  /*26e0*/  LEA R23, R0, R28, 0x4 ;  /* 0x0000001c00177211 */ /* 0x000fe200078e20ff */
[----:B------:R-:W-:-:S02]  /*26f0*/  UIADD3 UR4, UPT, UPT, UR4, 0x4, URZ ;  /* 0x0000000404047890 */ /* 0x000fc4000fffe0ff */
[----:B--2---:R2:W5:Y:S04]  /*2700*/  LDS R2, [R13+0xc] ;  /* 0x00000c000d027984 */ /* 0x0045680000000800 */
[----:B------:R-:W5:Y:S04]  /*2710*/  LDS R4, [R29] ;  /* 0x000000001d047984 */ /* 0x000f680000000800 */
[----:B------:R-:W5:Y:S01]  /*2720*/  LDS R16, [R29+0x4] ;  /* 0x000004001d107984 */ /* 0x000f620000000800 */
[----:B--2---:R-:W-:-:S03]  /*2730*/  LEA R13, R0, R13, 0x6 ;  /* 0x0000000d000d7211 */ /* 0x004fc600078e30ff */
[----:B------:R-:W2:Y:S04]  /*2740*/  LDS R17, [R29+0x8] ;  /* 0x000008001d117984 */ /* 0x000ea80000000800 */
[----:B01----:R-:W0:Y:S04]  /*2750*/  LDS R18, [R29+0xc] ;  /* 0x00000c001d127984 */ /* 0x003e280000000800 */
[----:B------:R-:W1:Y:S04]  /*2760*/  LDS R19, [R28] ;  /* 0x000000001c137984 */ /* 0x000e680000000800 */
[----:B------:R-:W1:Y:S04]  /*2770*/  LDS R20, [R28+0x4] ;  /* 0x000004001c147984 */ /* 0x000e680000000800 */
[----:B------:R-:W1:Y:S01]  /*2780*/  LDS R21, [R28+0x8] ;  /* 0x000008001c157984 */ /* 0x000e620000000800 */
[----:B---3--:R-:W-:-:S03]  /*2790*/  FADD.FTZ R25, R25, R8 ;  /* 0x0000000819197221 */ /* 0x008fc60000010000 */
[----:B------:R-:W3:Y:S01]  /*27a0*/  LDS R22, [R28+0xc] ;  /* 0x00000c001c167984 */ /* 0x000ee20000000800 */
[----:B----4-:R-:W-:-:S03]  /*27b0*/  FADD.FTZ R27, R24, R9 ;  /* 0x00000009181b7221 */ /* 0x010fc60000010000 */
[----:B------:R-:W4:Y:S01]  /*27c0*/  LDS R8, [R23] ;  /* 0x0000000017087984 */ /* 0x000f220000000800 */
[----:B-----5:R-:W-:-:S03]  /*27d0*/  FADD.FTZ R10, R15, R10 ;  /* 0x0000000a0f0a7221 */ /* 0x020fc60000010000 */
[----:B------:R-:W5:Y:S01]  /*27e0*/  LDS R9, [R23+0x4] ;  /* 0x0000040017097984 */ /* 0x000f620000000800 */
[----:B------:R-:W-:-:S03]  /*27f0*/  FADD.FTZ R11, R2, R11 ;  /* 0x0000000b020b7221 */ /* 0x000fc60000010000 */
[----:B------:R-:W5:Y:S01]  /*2800*/  LDS R24, [R23+0x8] ;  /* 0x0000080017187984 */ /* 0x000f620000000800 */
[----:B------:R-:W-:-:S03]  /*2810*/  FADD.FTZ R4, R25, R4 ;  /* 0x0000000419047221 */ /* 0x000fc60000010000 */
[----:B------:R-:W5:Y:S01]  /*2820*/  LDS R26, [R23+0xc] ;  /* 0x00000c00171a7984 */ /* 0x000f620000000800 */
[----:B------:R-:W-:Y:S01]  /*2830*/  FADD.FTZ R27, R27, R16 ;  /* 0x000000101b1b7221 */ /* 0x000fe20000010000 */
[----:B--2---:R-:W-:Y:S01]  /*2840*/  FADD.FTZ R10, R10, R17 ;  /* 0x000000110a0a7221 */ /* 0x004fe20000010000 */
[----:B0-----:R-:W-:Y:S01]  /*2850*/  FADD.FTZ R11, R11, R18 ;  /* 0x000000120b0b7221 */ /* 0x001fe20000010000 */
[----:B-1----:R-:W-:Y:S01]  /*2860*/  FADD.FTZ R19, R4, R19 ;  /* 0x0000001304137221 */ /* 0x002fe20000010000 */
[----:B------:R-:W-:Y:S01]  /*2870*/  FADD.FTZ R20, R27, R20 ;  /* 0x000000141b147221 */ /* 0x000fe20000010000 */
[----:B------:R-:W-:Y:S01]  /*2880*/  FADD.FTZ R21, R10, R21 ;  /* 0x000000150a157221 */ /* 0x000fe20000010000 */
[----:B---3--:R-:W-:Y:S01]  /*2890*/  FADD.FTZ R11, R11, R22 ;  /* 0x000000160b0b7221 */ /* 0x008fe20000010000 */
[----:B----4-:R-:W-:Y:S01]  /*28a0*/  FADD.FTZ R8, R19, R8 ;  /* 0x0000000813087221 */ /* 0x010fe20000010000 */
[----:B-----5:R-:W-:Y:S01]  /*28b0*/  FADD.FTZ R9, R20, R9 ;  /* 0x0000000914097221 */ /* 0x020fe20000010000 */
[----:B------:R-:W-:Y:S01]  /*28c0*/  FADD.FTZ R10, R21, R24 ;  /* 0x00000018150a7221 */ /* 0x000fe20000010000 */
[----:B------:R-:W-:Y:S01]  /*28d0*/  FADD.FTZ R11, R11, R26 ;  /* 0x0000001a0b0b7221 */ /* 0x000fe20000010000 */
[----:B------:R-:W-:Y:S06]  /*28e0*/  BRA.U UP0, `(.L_x_151) ;  /* 0xfffffffd00607547 */ /* 0x000fec000b83ffff */
.L_x_155:
[----:B------:R-:W-:-:S12]  /*28f0*/  UIADD3 UR4, UPT, UPT, UR4, 0x1, URZ ;  /* 0x0000000104047890 */ /* 0x000fd8000fffe0ff */
.L_x_150:
[----:B------:R-:W-:-:S09]  /*2900*/  UISETP.NE.AND UP0, UPT, UR6, URZ, UPT ;  /* 0x000000ff0600728c */ /* 0x000fd2000bf05270 */
[----:B------:R-:W-:Y:S05]  /*2910*/  BRA.U !UP0, `(.L_x_149) ;  /* 0x0000000108407547 */ /* 0x000fea000b800000 */
[----:B--2---:R-:W-:Y:S01]  /*2920*/  IMAD R2, R0, UR4, R7 ;  /* 0x0000000400027c24 */ /* 0x004fe2000f8e0207 */
[----:B------:R-:W-:-:S04]  /*2930*/  UIADD3 UR6, UPT, UPT, -UR6, URZ, URZ ;  /* 0x000000ff06067290 */ /* 0x000fc8000fffe1ff */
[----:B------:R-:W-:-:S04]  /*2940*/  LEA R2, R2, UR5, 0x4 ;  /* 0x0000000502027c11 */ /* 0x000fc8000f8e20ff */
[----:B------:R-:W-:-:S07]  /*2950*/  IADD3 R13, PT, PT, R2, 0x8, RZ ;  /* 0x00000008020d7810 */ /* 0x000fce0007ffe0ff */
.L_x_156:
[----:B------:R-:W2:Y:S01]  /*2960*/  LDS R15, [R13+-0x8] ;  /* 0xfffff8000d0f7984 */ /* 0x000ea20000000800 */
[----:B------:R-:W-:-:S03]  /*2970*/  UIADD3 UR6, UPT, UPT, UR6, 0x1, URZ ;  /* 0x0000000106067890 */ /* 0x000fc6000fffe0ff */
[----:B------:R-:W3:Y:S01]  /*2980*/  LDS R2, [R13+-0x4] ;  /* 0xfffffc000d027984 */ /* 0x000ee20000000800 */
[----:B------:R-:W-:-:S03]  /*2990*/  UISETP.NE.AND UP0, UPT, UR6, URZ, UPT ;  /* 0x000000ff0600728c */ /* 0x000fc6000bf05270 */
[----:B------:R-:W4:Y:S04]  /*29a0*/  LDS R17, [R13] ;  /* 0x000000000d117984 */ /* 0x000f280000000800 */
[----:B------:R5:W0:Y:S02]  /*29b0*/  LDS R4, [R13+0x4] ;  /* 0x000004000d047984 */ /* 0x000a240000000800 */
[----:B-----5:R-:W-:Y:S01]  /*29c0*/  LEA R13, R0, R13, 0x4 ;  /* 0x0000000d000d7211 */ /* 0x020fe200078e20ff */
[----:B--2---:R-:W-:Y:S01]  /*29d0*/  FADD.FTZ R8, R15, R8 ;  /* 0x000000080f087221 */ /* 0x004fe20000010000 */
[----:B---3--:R-:W-:Y:S01]  /*29e0*/  FADD.FTZ R9, R2, R9 ;  /* 0x0000000902097221 */ /* 0x008fe20000010000 */
[----:B----4-:R-:W-:Y:S01]  /*29f0*/  FADD.FTZ R10, R17, R10 ;  /* 0x0000000a110a7221 */ /* 0x010fe20000010000 */
[----:B0-----:R-:W-:Y:S01]  /*2a00*/  FADD.FTZ R11, R4, R11 ;  /* 0x0000000b040b7221 */ /* 0x001fe20000010000 */
[----:B------:R-:W-:Y:S06]  /*2a10*/  BRA.U UP0, `(.L_x_156) ;  /* 0xfffffffd00d07547 */ /* 0x000fec000b83ffff */
.L_x_149:
[----:B------:R-:W-:-:S09]  /*2a20*/  UISETP.NE.AND UP0, UPT, UR8, 0x1, UPT ;  /* 0x000000010800788c */ /* 0x000fd2000bf05270 */
[----:B------:R-:W-:Y:S05]  /*2a30*/  BRA.U UP0, `(.L_x_157) ;  /* 0x0000000100307547 */ /* 0x000fea000b800000 */
[----:B------:R-:W3:Y:S01]  /*2a40*/  LDC.64 R4, c[0x0][0x3b0] ;  /* 0x0000ec00ff047b82 */ /* 0x000ee20000000a00 */
[----:B--2---:R-:W2:Y:S08]  /*2a50*/  F2F.F16.F32 R2, R9 ;  /* 0x0000000900027304 */ /* 0x004eb00000200800 */
[----:B------:R-:W-:Y:S01]  /*2a60*/  F2F.F16.F32 R10, R10 ;  /* 0x0000000a000a7304 */ /* 0x000fe20000200800 */
[----:B--2---:R-:W-:-:S07]  /*2a70*/  IMAD.WIDE.U32 R2, R2, 0x10000, RZ ;  /* 0x0001000002027825 */ /* 0x004fce00078e00ff */
[----:B------:R-:W2:Y:S08]  /*2a80*/  F2F.F16.F32 R11, R11 ;  /* 0x0000000b000b7304 */ /* 0x000eb00000200800 */
[----:B------:R-:W4:Y:S01]  /*2a90*/  F2F.F16.F32 R7, R8 ;  /* 0x0000000800077304 */ /* 0x000f220000200800 */
[----:B--2---:R-:W-:-:S04]  /*2aa0*/  PRMT R13, R10, 0x5410, R11 ;  /* 0x000054100a0d7816 */ /* 0x004fc8000000000b */
[----:B------:R-:W-:Y:S02]  /*2ab0*/  LOP3.LUT R3, R13, R3, RZ, 0xfc, !PT ;  /* 0x000000030d037212 */ /* 0x000fe400078efcff */
[----:B----4-:R-:W-:Y:S01]  /*2ac0*/  LOP3.LUT R2, R2, R7, RZ, 0xfc, !PT ;  /* 0x0000000702027212 */ /* 0x010fe200078efcff */
[----:B---3--:R-:W-:-:S05]  /*2ad0*/  IMAD.WIDE R6, R6, 0x8, R4 ;  /* 0x0000000806067825 */ /* 0x008fca00078e0204 */
[----:B------:R-:W-:Y:S01]  /*2ae0*/  STG.E.64 desc[UR12][R6.64], R2 ;  /* 0x0000000206007986 */ /* 0x000fe2000c101b0c */
[----:B------:R-:W-:Y:S05]  /*2af0*/  EXIT ;  /* 0x000000000000794d */ /* 0x000fea0003800000 */
.L_x_157:
[----:B------:R-:W3:Y:S02]  /*2b00*/  LDC.64 R16, c[0x0][0x3a0] ;  /* 0x0000e800ff107b82 */ /* 0x000ee40000000a00 */
[----:B---3--:R-:W-:-:S04]  /*2b10*/  LEA R16, P0, R12, R16, 0x2 ;  /* 0x000000100c107211 */ /* 0x008fc800078010ff */
[----:B------:R-:W-:-:S03]  /*2b20*/  LEA.HI.X R17, R12, R17, RZ, 0x2, P0 ;  /* 0x000000110c117211 */ /* 0x000fc600000f14ff */
[----:B------:R-:W-:-:S05]  /*2b30*/  IMAD.WIDE R12, R6, 0x10, R16 ;  /* 0x00000010060c7825 */ /* 0x000fca00078e0210 */
[----:B------:R3:W-:Y:S02]  /*2b40*/  STG.E.128 desc[UR12][R12.64], R8 ;  /* 0x000000080c007986 */ /* 0x0007e4000c101d0c */
.L_x_148:
[----:B------:R-:W-:Y:S05]  /*2b50*/  BSYNC.RECONVERGENT B0 ;  /* 0x0000000000007941 */ /* 0x000fea0003800200 */
.L_x_147:
        /* <DEDUP_REMOVED lines=9> */
[----:B--23--:R-:W2:Y:S01]  /*2bf0*/  S2R R11, SR_LANEID ;  /* 0x00000000000b7919 */ /* 0x00cea20000000000 */
[----:B------:R-:W-:Y:S01]  /*2c00*/  VOTEU.ANY UR4, UPT, PT ;  /* 0x0000000000047886 */ /* 0x000fe200038e0100 */
[----:B------:R-:W3:Y:S01]  /*2c10*/  LDC.64 R8, c[0x0][0x3a8] ;  /* 0x0000ea00ff087b82 */ /* 0x000ee20000000a00 */
[----:B------:R-:W2:Y:S08]  /*2c20*/  FLO.U32 R2, UR4 ;  /* 0x0000000400027d00 */ /* 0x000eb000080e0000 */
[----:B------:R-:W4:Y:S01]  /*2c30*/  POPC R7, UR4 ;  /* 0x0000000400077d09 */ /* 0x000f220008000000 */
[----:B---3--:R-:W-:Y:S01]  /*2c40*/  IMAD.WIDE.U32 R4, R5, 0x4, R8 ;  /* 0x0000000405047825 */ /* 0x008fe200078e0008 */
[----:B--2---:R-:W-:-:S13]  /*2c50*/  ISETP.EQ.U32.AND P0, PT, R2, R11, PT ;  /* 0x0000000b0200720c */ /* 0x004fda0003f02070 */
[----:B----4-:R-:W2:Y:S01]  /*2c60*/  @P0 ATOMG.E.ADD.STRONG.GPU PT, R5, desc[UR12][R4.64], R7 ;  /* 0x80000007040509a8 */ /* 0x010ea200081ef10c */
[----:B------:R-:W3:Y:S02]  /*2c70*/  S2R R8, SR_LTMASK ;  /* 0x0000000000087919 */ /* 0x000ee40000003900 */
[----:B---3--:R-:W-:Y:S01]  /*2c80*/  LOP3.LUT R8, R8, UR4, RZ, 0xc0, !PT ;  /* 0x0000000408087c12 */ /* 0x008fe2000f8ec0ff */
[----:B------:R-:W-:-:S03]  /*2c90*/  ULEA UR4, UR14, UR11, 0x18 ;  /* 0x0000000b0e047291 */ /* 0x000fc6000f8ec0ff */
[----:B------:R-:W3:Y:S01]  /*2ca0*/  POPC R9, R8 ;  /* 0x0000000800097309 */ /* 0x000ee20000000000 */
[----:B--2---:R-:W3:Y:S02]  /*2cb0*/  SHFL.IDX PT, R0, R5, R2, 0x1f ;  /* 0x00001f0205007589 */ /* 0x004ee400000e0000 */
[----:B---3--:R-:W-:-:S04]  /*2cc0*/  IADD3 R0, PT, PT, R0, R9, RZ ;  /* 0x0000000900007210 */ /* 0x008fc80007ffe0ff */
[----:B------:R-:W-:-:S04]  /*2cd0*/  ISETP.NE.AND P0, PT, R0, UR9, PT ;  /* 0x0000000900007c0c */ /* 0x000fc8000bf05270 */
[----:B------:R-:W-:-:S05]  /*2ce0*/  SEL R0, RZ, 0x1, P0 ;  /* 0x00000001ff007807 */ /* 0x000fca0000000000 */
[----:B------:R4:W-:Y:S04]  /*2cf0*/  STS.U8 [UR4], R0 ;  /* 0x00000000ff007988 */ /* 0x0009e80008000004 */
.L_x_159:
[----:B------:R-:W-:Y:S05]  /*2d00*/  BSYNC.RECONVERGENT B0 ;  /* 0x0000000000007941 */ /* 0x000fea0003800200 */
.L_x_158:
[----:B------:R-:W-:Y:S01]  /*2d10*/  BAR.SYNC.DEFER_BLOCKING 0x0 ;  /* 0x0000000000007b1d */ /* 0x000fe20000010000 */
[----:B------:R-:W-:-:S09]  /*2d20*/  ULEA UR4, UR14, UR11, 0x18 ;  /* 0x0000000b0e047291 */ /* 0x000fd2000f8ec0ff */
[----:B----4-:R-:W4:Y:S02]  /*2d30*/  LDS.U8 R0, [UR4] ;  /* 0x00000004ff007984 */ /* 0x010f240008000000 */
[----:B----4-:R-:W-:-:S04]  /*2d40*/  ISETP.NE.AND P0, PT, R0, RZ, PT ;  /* 0x000000ff0000720c */ /* 0x010fc80003f05270 */
[----:B------:R-:W-:-:S13]  /*2d50*/  ISETP.NE.OR P0, PT, R3, RZ, !P0 ;  /* 0x000000ff0300720c */ /* 0x000fda0004705670 */
[----:B------:R-:W-:Y:S05]  /*2d60*/  @P0 EXIT ;  /* 0x000000000000094d */ /* 0x000fea0003800000 */
[----:B------:R-:W-:Y:S01]  /*2d70*/  UISETP.GE.U32.AND UP0, UPT, UR8, 0x4, UPT ;  /* 0x000000040800788c */ /* 0x000fe2000bf06070 */
[----:B------:R-:W-:Y:S01]  /*2d80*/  HFMA2 R5, -RZ, RZ, 0, 0 ;  /* 0x00000000ff057431 */ /* 0x000fe200000001ff */
[----:B--2---:R-:W-:Y:S02]  /*2d90*/  CS2R R2, SRZ ;  /* 0x0000000000027805 */ /* 0x004fe4000001ff00 */
[----:B------:R-:W-:Y:S01]  /*2da0*/  MOV R0, RZ ;  /* 0x000000ff00007202 */ /* 0x000fe20000000f00 */
[----:B------:R-:W-:Y:S01]  /*2db0*/  ULOP3.LUT UR5, UR8, 0x3, URZ, 0xc0, !UPT ;  /* 0x0000000308057892 */ /* 0x000fe2000f8ec0ff */
[----:B------:R-:W-:-:S03]  /*2dc0*/  UMOV UR4, URZ ;  /* 0x000000ff00047c82 */ /* 0x000fc60008000000 */
[----:B------:R-:W-:Y:S08]  /*2dd0*/  BRA.U !UP0, `(.L_x_160) ;  /* 0x0000000108cc7547 */ /* 0x000ff0000b800000 */
[----:B---3--:R-:W2:Y:S01]  /*2de0*/  LDC.64 R12, c[0x0][0x3a0] ;  /* 0x0000e800ff0c7b82 */ /* 0x008ea20000000a00 */
[----:B------:R-:W3:Y:S01]  /*2df0*/  LDCU UR7, c[0x0][0x390] ;  /* 0x00007200ff0777ac */ /* 0x000ee20008000800 */
[C---:B------:R-:W-:Y:S01]  /*2e00*/  SHF.L.U32 R29, R14.reuse, 0x1, RZ ;  /* 0x000000010e1d7819 */ /* 0x040fe200000006ff */
[----:B------:R-:W-:Y:S01]  /*2e10*/  IMAD R15, R14, 0x3, RZ ;  /* 0x000000030e0f7824 */ /* 0x000fe200078e02ff */
[----:B------:R-:W-:Y:S01]  /*2e20*/  MOV R2, RZ ;  /* 0x000000ff00027202 */ /* 0x000fe20000000f00 */
[----:B------:R-:W-:Y:S01]  /*2e30*/  ULOP3.LUT UR6, UR8, 0xfffffffc, URZ, 0xc0, !UPT ;  /* 0xfffffffc08067892 */ /* 0x000fe2000f8ec0ff */
[----:B------:R-:W-:Y:S01]  /*2e40*/  MOV R7, RZ ;  /* 0x000000ff00077202 */ /* 0x000fe20000000f00 */
[----:B------:R-:W-:Y:S02]  /*2e50*/  ULOP3.LUT UR4, UR8, 0xfffc, URZ, 0xc0, !UPT ;  /* 0x0000fffc08047892 */ /* 0x000fe4000f8ec0ff */
[----:B------:R-:W-:Y:S01]  /*2e60*/  UIADD3 UR6, UPT, UPT, -UR6, URZ, URZ ;  /* 0x000000ff06067290 */ /* 0x000fe2000fffe1ff */
[----:B---3--:R-:W-:-:S11]  /*2e70*/  MOV R4, UR7 ;  /* 0x0000000700047c02 */ /* 0x008fd60008000f00 */
.L_x_161:
[----:B------:R-:W-:Y:S02]  /*2e80*/  SHF.R.S32.HI R11, RZ, 0x1f, R4 ;  /* 0x0000001fff0b7819 */ /* 0x000fe40000011404 */
[----:B------:R-:W-:Y:S02]  /*2e90*/  LEA.HI.SX32 R9, R7, R6, 0x1e ;  /* 0x0000000607097211 */ /* 0x000fe400078ff2ff */
[----:B------:R-:W-:Y:S02]  /*2ea0*/  SHF.R.S32.HI R8, RZ, 0x1f, R29 ;  /* 0x0000001fff087819 */ /* 0x000fe4000001141d */
[----:B------:R-:W-:Y:S02]  /*2eb0*/  LEA.HI R11, R11, R4, RZ, 0x2 ;  /* 0x000000040b0b7211 */ /* 0x000fe400078f10ff */
[----:B------:R-:W-:Y:S02]  /*2ec0*/  SHF.R.S32.HI R10, RZ, 0x1f, R15 ;  /* 0x0000001fff0a7819 */ /* 0x000fe4000001140f */
[----:B------:R-:W-:Y:S01]  /*2ed0*/  LEA.HI R17, R8, R29, RZ, 0x2 ;  /* 0x0000001d08117211 */ /* 0x000fe200078f10ff */
[----:B--2---:R-:W-:Y:S01]  /*2ee0*/  IMAD.WIDE R8, R9, 0x10, R12 ;  /* 0x0000001009087825 */ /* 0x004fe200078e020c */
[----:B------:R-:W-:-:S02]  /*2ef0*/  LEA.HI.SX32 R11, R11, R6, 0x1e ;  /* 0x000000060b0b7211 */ /* 0x000fc400078ff2ff */
[----:B01----:R-:W-:Y:S02]  /*2f00*/  LEA.HI R19, R10, R15, RZ, 0x2 ;  /* 0x0000000f0a137211 */ /* 0x003fe400078f10ff */
[-C--:B------:R-:W-:Y:S01]  /*2f10*/  LEA.HI.SX32 R21, R17, R6.reuse, 0x1e ;  /* 0x0000000611157211 */ /* 0x080fe200078ff2ff */
[--C-:B------:R-:W-:Y:S01]  /*2f20*/  IMAD.WIDE R16, R11, 0x10, R12.reuse ;  /* 0x000000100b107825 */ /* 0x100fe200078e020c */
[----:B------:R-:W-:Y:S01]  /*2f30*/  LEA.HI.SX32 R25, R19, R6, 0x1e ;  /* 0x0000000613197211 */ /* 0x000fe200078ff2ff */
[----:B------:R-:W2:Y:S02]  /*2f40*/  LDG.E.128 R8, desc[UR12][R8.64] ;  /* 0x0000000c08087981 */ /* 0x000ea4000c1e1d00 */
        /* <DEDUP_REMOVED lines=28> */
.L_x_160:
[----:B------:R-:W-:-:S09]  /*3110*/  UISETP.NE.AND UP0, UPT, UR5, URZ, UPT ;  /* 0x000000ff0500728c */ /* 0x000fd2000bf05270 */
[----:B------:R-:W-:Y:S05]  /*3120*/  BRA.U !UP0, `(.L_x_162) ;  /* 0x0000000108407547 */ /* 0x000fea000b800000 */
[----:B---3--:R-:W2:Y:S01]  /*3130*/  LDC.64 R12, c[0x0][0x3a0] ;  /* 0x0000e800ff0c7b82 */ /* 0x008ea20000000a00 */
[----:B------:R-:W-:Y:S01]  /*3140*/  IMAD R7, R14, UR4, RZ ;  /* 0x000000040e077c24 */ /* 0x000fe2000f8e02ff */
[----:B------:R-:W-:-:S12]  /*3150*/  UIADD3 UR5, UPT, UPT, -UR5, URZ, URZ ;  /* 0x000000ff05057290 */ /* 0x000fd8000fffe1ff */
.L_x_163:
[----:B------:R-:W-:-:S04]  /*3160*/  SHF.R.S32.HI R4, RZ, 0x1f, R7 ;  /* 0x0000001fff047819 */ /* 0x000fc80000011407 */
[----:B------:R-:W-:-:S04]  /*3170*/  LEA.HI R9, R4, R7, RZ, 0x2 ;  /* 0x0000000704097211 */ /* 0x000fc800078f10ff */
[----:B------:R-:W-:-:S05]  /*3180*/  LEA.HI.SX32 R9, R9, R6, 0x1e ;  /* 0x0000000609097211 */ /* 0x000fca00078ff2ff */
[----:B--2---:R-:W-:-:S06]  /*3190*/  IMAD.WIDE R8, R9, 0x10, R12 ;  /* 0x0000001009087825 */ /* 0x004fcc00078e020c */
[----:B------:R-:W2:Y:S01]  /*31a0*/  LDG.E.128 R8, desc[UR12][R8.64] ;  /* 0x0000000c08087981 */ /* 0x000ea2000c1e1d00 */
[----:B------:R-:W-:Y:S01]  /*31b0*/  UIADD3 UR5, UPT, UPT, UR5, 0x1, URZ ;  /* 0x0000000105057890 */ /* 0x000fe2000fffe0ff */
[----:B------:R-:W-:-:S03]  /*31c0*/  IADD3 R7, PT, PT, R7, R14, RZ ;  /* 0x0000000e07077210 */ /* 0x000fc60007ffe0ff */
[----:B------:R-:W-:Y:S01]  /*31d0*/  UISETP.NE.AND UP0, UPT, UR5, URZ, UPT ;  /* 0x000000ff0500728c */ /* 0x000fe2000bf05270 */
[----:B--2---:R-:W-:Y:S01]  /*31e0*/  FADD.FTZ R3, R8, R3 ;  /* 0x0000000308037221 */ /* 0x004fe20000010000 */
[----:B------:R-:W-:Y:S01]  /*31f0*/  FADD.FTZ R0, R9, R0 ;  /* 0x0000000009007221 */ /* 0x000fe20000010000 */
[----:B------:R-:W-:Y:S01]  /*3200*/  FADD.FTZ R5, R10, R5 ;  /* 0x000000050a057221 */ /* 0x000fe20000010000 */
[----:B------:R-:W-:-:S05]  /*3210*/  FADD.FTZ R2, R11, R2 ;  /* 0x000000020b027221 */ /* 0x000fca0000010000 */
[----:B------:R-:W-:Y:S05]  /*3220*/  BRA.U UP0, `(.L_x_163) ;  /* 0xfffffffd00cc7547 */ /* 0x000fea000b83ffff */
.L_x_162:
[----:B---3--:R-:W2:Y:S01]  /*3230*/  LDC.64 R10, c[0x0][0x3b0] ;  /* 0x0000ec00ff0a7b82 */ /* 0x008ea20000000a00 */
[----:B------:R-:W3:Y:S08]  /*3240*/  F2F.F16.F32 R8, R0 ;  /* 0x0000000000087304 */ /* 0x000ef00000200800 */
[----:B------:R-:W-:Y:S01]  /*3250*/  F2F.F16.F32 R5, R5 ;  /* 0x0000000500057304 */ /* 0x000fe20000200800 */
[----:B---3--:R-:W-:-:S07]  /*3260*/  IMAD.WIDE.U32 R8, R8, 0x10000, RZ ;  /* 0x0001000008087825 */ /* 0x008fce00078e00ff */
[----:B------:R-:W3:Y:S01]  /*3270*/  F2F.F16.F32 R2, R2 ;  /* 0x0000000200027304 */ /* 0x000ee20000200800 */
[----:B--2---:R-:W-:-:S07]  /*3280*/  IMAD.WIDE R10, R6, 0x8, R10 ;  /* 0x00000008060a7825 */ /* 0x004fce00078e020a */
[----:B------:R-:W2:Y:S01]  /*3290*/  F2F.F16.F32 R3, R3 ;  /* 0x0000000300037304 */ /* 0x000ea20000200800 */
[----:B---3--:R-:W-:-:S04]  /*32a0*/  PRMT R7, R5, 0x5410, R2 ;  /* 0x0000541005077816 */ /* 0x008fc80000000002 */
[----:B------:R-:W-:Y:S02]  /*32b0*/  LOP3.LUT R9, R7, R9, RZ, 0xfc, !PT ;  /* 0x0000000907097212 */ /* 0x000fe400078efcff */
[----:B--2---:R-:W-:-:S05]  /*32c0*/  LOP3.LUT R8, R8, R3, RZ, 0xfc, !PT ;  /* 0x0000000308087212 */ /* 0x004fca00078efcff */
[----:B------:R-:W-:Y:S01]  /*32d0*/  STG.E.64 desc[UR12][R10.64], R8 ;  /* 0x000000080a007986 */ /* 0x000fe2000c101b0c */
[----:B------:R-:W-:Y:S05]  /*32e0*/  EXIT ;  /* 0x000000000000794d */ /* 0x000fea0003800000 */
.L_x_164:
        /* <DEDUP_REMOVED lines=9> */
.L_x_316:


//--------------------- .text._Z13biasAdd_bpropIN3c104HalfELi4EEvPT_iiPVfPiS3_ --------------------------
	.section	.text._Z13biasAdd_bpropIN3c104HalfELi4EEvPT_iiPVfPiS3_,"ax",@progbits
	.align	128
        .global         _Z13biasAdd_bpropIN3c104HalfELi4EEvPT_iiPVfPiS3_
        .type           _Z13biasAdd_bpropIN3c104HalfELi4EEvPT_iiPVfPiS3_,@function
        .size           _Z13biasAdd_bpropIN3c104HalfELi4EEvPT_iiPVfPiS3_,(.L_x_317 - _Z13biasAdd_bpropIN3c104HalfELi4EEvPT_iiPVfPiS3_)
        .other          _Z13biasAdd_bpropIN3c104HalfELi4EEvPT_iiPVfPiS3_,@"STO_CUDA_ENTRY STV_DEFAULT"
_Z13biasAdd_bpropIN3c104HalfELi4EEvPT_iiPVfPiS3_:
.text._Z13biasAdd_bpropIN3c104HalfELi4EEvPT_iiPVfPiS3_:
        /* <DEDUP_REMOVED lines=78> */
.L_x_170:
[----:B------:R-:W-:-:S03]  /*04e0*/  IMAD.WIDE R18, R11, R2, R4 ;  /* 0x000000020b127225 */ /* 0x000fc600078e0204 */
[----:B------:R-:W-:-:S04]  /*04f0*/  LEA R6, P1, R18, UR16, 0x1 ;  /* 0x0000001012067c11 */ /* 0x000fc8000f8208ff */
[----:B------:R-:W-:-:S05]  /*0500*/  LEA.HI.X R7, R18, UR17, R19, 0x1, P1 ;  /* 0x0000001112077c11 */ /* 0x000fca00088f0c13 */
[----:B------:R-:W2:Y:S01]  /*0510*/  LDG.E.U16 R6, desc[UR8][R6.64] ;  /* 0x0000000806067981 */ /* 0x000ea2000c1e1500 */
[----:B------:R-:W-:Y:S02]  /*0520*/  IADD3 R17, PT, PT, R17, 0x1, RZ ;  /* 0x0000000111117810 */ /* 0x000fe40007ffe0ff */
[----:B------:R-:W-:Y:S02]  /*0530*/  IADD3 R11, PT, PT, R11, 0x1, RZ ;  /* 0x000000010b0b7810 */ /* 0x000fe40007ffe0ff */
[----:B------:R-:W-:Y:S01]  /*0540*/  ISETP.NE.AND P1, PT, R17, RZ, PT ;  /* 0x000000ff1100720c */ /* 0x000fe20003f25270 */
[----:B--2---:R-:W-:-:S05]  /*0550*/  HADD2.F32 R18, -RZ, R6.H0_H0 ;  /* 0x20000006ff127230 */ /* 0x004fca0000004100 */
[----:B------:R-:W-:-:S07]  /*0560*/  FADD.FTZ R3, R18, R3 ;  /* 0x0000000312037221 */ /* 0x000fce0000010000 */
[----:B------:R-:W-:Y:S05]  /*0570*/  @P1 BRA `(.L_x_170) ;  /* 0xfffffffc00d81947 */ /* 0x000fea000383ffff */
[----:B------:R-:W-:Y:S05]  /*0580*/  BSYNC.RECONVERGENT B2 ;  /* 0x0000000000027941 */ /* 0x000fea0003800200 */
.L_x_169:
[----:B------:R-:W-:-:S07]  /*0590*/  MOV R17, R10 ;  /* 0x0000000a00117202 */ /* 0x000fce0000000f00 */
.L_x_168:
[----:B------:R-:W-:Y:S05]  /*05a0*/  BSYNC.RECONVERGENT B1 ;  /* 0x0000000000017941 */ /* 0x000fea0003800200 */
.L_x_167:
[----:B------:R-:W-:Y:S01]  /*05b0*/  IADD3 R7, PT, PT, R17, 0x3, RZ ;  /* 0x0000000311077810 */ /* 0x000fe20007ffe0ff */
[----:B------:R-:W-:Y:S03]  /*05c0*/  BSSY.RECONVERGENT B1, `(.L_x_171) ;  /* 0x000001d000017945 */ /* 0x000fe60003800200 */
[----:B------:R-:W-:-:S13]  /*05d0*/  ISETP.GE.AND P1, PT, R7, R16, PT ;  /* 0x000000100700720c */ /* 0x000fda0003f26270 */
[----:B------:R-:W-:Y:S05]  /*05e0*/  @P1 BRA `(.L_x_172) ;  /* 0x0000000000681947 */ /* 0x000fea0003800000 */
[----:B------:R-:W-:Y:S02]  /*05f0*/  IADD3 R21, PT, PT, R9, R17, R8 ;  /* 0x0000001109157210 */ /* 0x000fe40007ffe008 */
[----:B------:R-:W-:Y:S02]  /*0600*/  SHF.R.S32.HI R7, RZ, 0x1f, R4 ;  /* 0x0000001fff077819 */ /* 0x000fe40000011404 */
[----:B------:R-:W-:-:S07]  /*0610*/  MOV R6, R4 ;  /* 0x0000000400067202 */ /* 0x000fce0000000f00 */
.L_x_173:
[----:B------:R-:W-:-:S03]  /*0620*/  IMAD.WIDE R8, R21, R2, R6 ;  /* 0x0000000215087225 */ /* 0x000fc600078e0206 */
[----:B------:R-:W-:-:S04]  /*0630*/  LEA R22, P1, R8, UR18, 0x1 ;  /* 0x0000001208167c11 */ /* 0x000fc8000f8208ff */
[----:B------:R-:W-:-:S03]  /*0640*/  LEA.HI.X R23, R8, UR19, R9, 0x1, P1 ;  /* 0x0000001308177c11 */ /* 0x000fc600088f0c09 */
[C---:B------:R-:W-:Y:S02]  /*0650*/  IMAD.WIDE R10, R2.reuse, 0x2, R22 ;  /* 0x00000002020a7825 */ /* 0x040fe400078e0216 */
[----:B------:R-:W2:Y:S02]  /*0660*/  LDG.E.U16 R22, desc[UR8][R22.64] ;  /* 0x0000000816167981 */ /* 0x000ea4000c1e1500 */
[C---:B------:R-:W-:Y:S02]  /*0670*/  IMAD.WIDE R8, R2.reuse, 0x2, R10 ;  /* 0x0000000202087825 */ /* 0x040fe400078e020a */
[----:B------:R-:W3:Y:S02]  /*0680*/  LDG.E.U16 R10, desc[UR8][R10.64] ;  /* 0x000000080a0a7981 */ /* 0x000ee4000c1e1500 */
[----:B------:R-:W-:Y:S02]  /*0690*/  IMAD.WIDE R18, R2, 0x2, R8 ;  /* 0x0000000202127825 */ /* 0x000fe400078e0208 */
[----:B------:R-:W4:Y:S04]  /*06a0*/  LDG.E.U16 R8, desc[UR8][R8.64] ;  /* 0x0000000808087981 */ /* 0x000f28000c1e1500 */
[----:B------:R-:W5:Y:S01]  /*06b0*/  LDG.E.U16 R18, desc[UR8][R18.64] ;  /* 0x0000000812127981 */ /* 0x000f62000c1e1500 */
[----:B------:R-:W-:-:S02]  /*06c0*/  IADD3 R27, PT, PT, R17, 0x7, RZ ;  /* 0x00000007111b7810 */ /* 0x000fc40007ffe0ff */
[----:B------:R-:W-:Y:S02]  /*06d0*/  IADD3 R17, PT, PT, R17, 0x4, RZ ;  /* 0x0000000411117810 */ /* 0x000fe40007ffe0ff */
[----:B------:R-:W-:Y:S02]  /*06e0*/  ISETP.GE.AND P1, PT, R27, R16, PT ;  /* 0x000000101b00720c */ /* 0x000fe40003f26270 */
[----:B------:R-:W-:Y:S01]  /*06f0*/  IADD3 R21, PT, PT, R21, 0x4, RZ ;  /* 0x0000000415157810 */ /* 0x000fe20007ffe0ff */
[----:B--2---:R-:W-:-:S05]  /*0700*/  HADD2.F32 R20, -RZ, R22.H0_H0 ;  /* 0x20000016ff147230 */ /* 0x004fca0000004100 */
[----:B------:R-:W-:Y:S01]  /*0710*/  FADD.FTZ R20, R20, R3 ;  /* 0x0000000314147221 */ /* 0x000fe20000010000 */
[----:B---3--:R-:W-:-:S05]  /*0720*/  HADD2.F32 R25, -RZ, R10.H0_H0 ;  /* 0x2000000aff197230 */ /* 0x008fca0000004100 */
[----:B------:R-:W-:Y:S01]  /*0730*/  FADD.FTZ R20, R20, R25 ;  /* 0x0000001914147221 */ /* 0x000fe20000010000 */
[----:B----4-:R-:W-:Y:S02]  /*0740*/  HADD2.F32 R3, -RZ, R8.H0_H0 ;  /* 0x20000008ff037230 */ /* 0x010fe40000004100 */
[----:B-----5:R-:W-:-:S03]  /*0750*/  HADD2.F32 R10, -RZ, R18.H0_H0 ;  /* 0x20000012ff0a7230 */ /* 0x020fc60000004100 */
[----:B------:R-:W-:-:S04]  /*0760*/  FADD.FTZ R3, R20, R3 ;  /* 0x0000000314037221 */ /* 0x000fc80000010000 */
[----:B------:R-:W-:Y:S01]  /*0770*/  FADD.FTZ R3, R3, R10 ;  /* 0x0000000a03037221 */ /* 0x000fe20000010000 */
[----:B------:R-:W-:Y:S06]  /*0780*/  @!P1 BRA `(.L_x_173) ;  /* 0xfffffffc00a49947 */ /* 0x000fec000383ffff */
.L_x_172:
[----:B------:R-:W-:Y:S05]  /*0790*/  BSYNC.RECONVERGENT B1 ;  /* 0x0000000000017941 */ /* 0x000fea0003800200 */
.L_x_171:
[----:B------:R-:W0:Y:S01]  /*07a0*/  S2UR UR5, SR_CgaCtaId ;  /* 0x00000000000579c3 */ /* 0x000e220000008800 */
[----:B------:R-:W-:Y:S01]  /*07b0*/  UMOV UR4, 0x400 ;  /* 0x0000040000047882 */ /* 0x000fe20000000000 */
[----:B------:R-:W-:Y:S01]  /*07c0*/  IMAD R6, R14, R0, R13 ;  /* 0x000000000e067224 */ /* 0x000fe200078e020d */
[----:B------:R-:W-:-:S04]  /*07d0*/  UIADD3 UR4, UPT, UPT, UR4, 0x4, URZ ;  /* 0x0000000404047890 */ /* 0x000fc8000fffe0ff */
[----:B0-----:R-:W-:-:S06]  /*07e0*/  ULEA UR4, UR5, UR4, 0x18 ;  /* 0x0000000405047291 */ /* 0x001fcc000f8ec0ff */
[----:B------:R-:W-:-:S05]  /*07f0*/  LEA R6, R6, UR4, 0x2 ;  /* 0x0000000406067c11 */ /* 0x000fca000f8e10ff */
[----:B------:R0:W-:Y:S02]  /*0800*/  STS [R6], R3 ;  /* 0x0000000306007388 */ /* 0x0001e40000000800 */
.L_x_166:
[----:B------:R-:W-:Y:S05]  /*0810*/  BSYNC.RECONVERGENT B0 ;  /* 0x0000000000007941 */ /* 0x000fea0003800200 */
.L_x_165:
        /* <DEDUP_REMOVED lines=20> */
.L_x_178:
        /* <DEDUP_REMOVED lines=29> */
.L_x_177:
        /* <DEDUP_REMOVED lines=24> */
.L_x_179:
        /* <DEDUP_REMOVED lines=17> */
.L_x_180:
        /* <DEDUP_REMOVED lines=9> */
.L_x_176:
[----:B------:R-:W0:Y:S01]  /*0e50*/  LDCU.64 UR4, c[0x0][0x390] ;  /* 0x00007200ff0477ac */ /* 0x000e220008000a00 */
[----:B------:R-:W-:-:S04]  /*0e60*/  IADD3 R15, P0, PT, R4, R15, RZ ;  /* 0x0000000f040f7210 */ /* 0x000fc80007f1e0ff */
[----:B------:R-:W-:Y:S02]  /*0e70*/  LEA.HI.X.SX32 R8, R4, RZ, 0x1, P0 ;  /* 0x000000ff04087211 */ /* 0x000fe400000f0eff */
[----:B0-----:R-:W-:-:S04]  /*0e80*/  LEA R6, P0, R15, UR4, 0x2 ;  /* 0x000000040f067c11 */ /* 0x001fc8000f8010ff */
[----:B------:R-:W-:-:S05]  /*0e90*/  LEA.HI.X R7, R15, UR5, R8, 0x2, P0 ;  /* 0x000000050f077c11 */ /* 0x000fca00080f1408 */
[----:B------:R1:W-:Y:S04]  /*0ea0*/  STG.E.STRONG.SYS desc[UR8][R6.64], R3 ;  /* 0x0000000306007986 */ /* 0x0003e8000c115908 */
.L_x_175:
[----:B------:R-:W-:Y:S05]  /*0eb0*/  BSYNC.RECONVERGENT B0 ;  /* 0x0000000000007941 */ /* 0x000fea0003800200 */
.L_x_174:
        /* <DEDUP_REMOVED lines=28> */
.L_x_182:
[----:B------:R-:W-:Y:S05]  /*1080*/  BSYNC.RECONVERGENT B0 ;  /* 0x0000000000007941 */ /* 0x000fea0003800200 */
.L_x_181:
        /* <DEDUP_REMOVED lines=19> */
.L_x_184:
        /* <DEDUP_REMOVED lines=53> */
.L_x_183:
        /* <DEDUP_REMOVED lines=33> */
.L_x_186:
        /* <DEDUP_REMOVED lines=20> */
.L_x_187:
[----:B------:R-:W-:Y:S05]  /*1860*/  BRA.U !UP1, `(.L_x_185) ;  /* 0x0000000109287547 */ /* 0x000fea000b800000 */
[----:B------:R-:W0:Y:S01]  /*1870*/  LDC.64 R8, c[0x0][0x390] ;  /* 0x0000e400ff087b82 */ /* 0x000e220000000a00 */
[----:B------:R-:W-:Y:S01]  /*1880*/  IMAD R3, R2, UR4, R4 ;  /* 0x0000000402037c24 */ /* 0x000fe2000f8e0204 */
[----:B------:R-:W-:-:S12]  /*1890*/  UIADD3 UR5, UPT, UPT, -UR5, URZ, URZ ;  /* 0x000000ff05057290 */ /* 0x000fd8000fffe1ff */
.L_x_188:
[----:B0-----:R-:W-:-:S06]  /*18a0*/  IMAD.WIDE R6, R3, 0x4, R8 ;  /* 0x0000000403067825 */ /* 0x001fcc00078e0208 */
[----:B------:R-:W2:Y:S01]  /*18b0*/  LDG.E.STRONG.SYS R7, desc[UR8][R6.64] ;  /* 0x0000000806077981 */ /* 0x000ea2000c1f5900 */
[----:B------:R-:W-:Y:S01]  /*18c0*/  UIADD3 UR5, UPT, UPT, UR5, 0x1, URZ ;  /* 0x0000000105057890 */ /* 0x000fe2000fffe0ff */
[----:B------:R-:W-:-:S03]  /*18d0*/  IADD3 R3, PT, PT, R3, R2, RZ ;  /* 0x0000000203037210 */ /* 0x000fc60007ffe0ff */
[----:B------:R-:W-:Y:S01]  /*18e0*/  UISETP.NE.AND UP0, UPT, UR5, URZ, UPT ;  /* 0x000000ff0500728c */ /* 0x000fe2000bf05270 */
[----:B--2---:R-:W-:-:S08]  /*18f0*/  FADD.FTZ R0, R7, R0 ;  /* 0x0000000007007221 */ /* 0x004fd00000010000 */
[----:B------:R-:W-:Y:S05]  /*1900*/  BRA.U UP0, `(.L_x_188) ;  /* 0xfffffffd00e47547 */ /* 0x000fea000b83ffff */
.L_x_185:
[----:B------:R-:W0:Y:S01]  /*1910*/  LDC.64 R2, c[0x0][0x3a0] ;  /* 0x0000e800ff027b82 */ /* 0x000e220000000a00 */
[----:B------:R-:W-:Y:S01]  /*1920*/  F2FP.F16.F32.PACK_AB R0, RZ, R0 ;  /* 0x00000000ff00723e */ /* 0x000fe200000000ff */
[----:B0-----:R-:W-:-:S05]  /*1930*/  IMAD.WIDE R4, R4, 0x2, R2 ;  /* 0x0000000204047825 */ /* 0x001fca00078e0202 */
[----:B------:R-:W-:Y:S01]  /*1940*/  STG.E.U16 desc[UR8][R4.64], R0 ;  /* 0x0000000004007986 */ /* 0x000fe2000c101508 */
[----:B------:R-:W-:Y:S05]  /*1950*/  EXIT ;  /* 0x000000000000794d */ /* 0x000fea0003800000 */
.L_x_189:
        /* <DEDUP_REMOVED lines=10> */
.L_x_317:


//--------------------- .text._Z10Relu_fpropIN3c104HalfEEvPT_jj --------------------------
	.section	.text._Z10Relu_fpropIN3c104HalfEEvPT_jj,"ax",@progbits
	.align	128
        .global         _Z10Relu_fpropIN3c104HalfEEvPT_jj
        .type           _Z10Relu_fpropIN3c104HalfEEvPT_jj,@function
        .size           _Z10Relu_fpropIN3c104HalfEEvPT_jj,(.L_x_318 - _Z10Relu_fpropIN3c104HalfEEvPT_jj)
        .other          _Z10Relu_fpropIN3c104HalfEEvPT_jj,@"STO_CUDA_ENTRY STV_DEFAULT"
_Z10Relu_fpropIN3c104HalfEEvPT_jj:
.text._Z10Relu_fpropIN3c104HalfEEvPT_jj:
        /* <DEDUP_REMOVED lines=18> */
[----:B------:R-:W1:Y:S02]  /*0120*/  LDCU UR5, c[0x0][0x370] ;  /* 0x00006e00ff0577ac */ /* 0x000e640008000800 */
[----:B-1----:R-:W-:-:S07]  /*0130*/  IMAD R9, R9, UR5, RZ ;  /* 0x0000000509097c24 */ /* 0x002fce000f8e02ff */
.L_x_191:
[----:B01----:R-:W-:-:S05]  /*0140*/  IMAD.WIDE R4, R0, 0x8, R2 ;  /* 0x0000000800047825 */ /* 0x003fca00078e0202 */
[----:B------:R-:W2:Y:S01]  /*0150*/  LDG.E.64 R14, desc[UR6][R4.64] ;  /* 0x00000006040e7981 */ /* 0x000ea2000c1e1b00 */
[----:B------:R-:W-:Y:S01]  /*0160*/  IMAD.IADD R0, R9, 0x1, R0 ;  /* 0x0000000109007824 */ /* 0x000fe200078e0200 */
[--C-:B--2---:R-:W-:Y:S01]  /*0170*/  SHF.R.U64 R6, R14, 0x10, R15.reuse ;  /* 0x000000100e067819 */ /* 0x104fe2000000120f */
[----:B------:R-:W-:Y:S01]  /*0180*/  HADD2.F32 R7, -RZ, R15.H0_H0 ;  /* 0x2000000fff077230 */ /* 0x000fe20000004100 */
[----:B------:R-:W-:-:S03]  /*0190*/  SHF.R.U32.HI R8, RZ, 0x10, R15 ;  /* 0x00000010ff087819 */ /* 0x000fc6000001160f */
[----:B------:R-:W-:Y:S01]  /*01a0*/  HADD2.F32 R6, -RZ, R6.H0_H0 ;  /* 0x20000006ff067230 */ /* 0x000fe20000004100 */
[----:B------:R-:W-:Y:S01]  /*01b0*/  FMNMX.FTZ R12, RZ, R7, !PT ;  /* 0x00000007ff0c7209 */ /* 0x000fe20007810000 */
[----:B------:R-:W-:-:S03]  /*01c0*/  HADD2.F32 R8, -RZ, R8.H0_H0 ;  /* 0x20000008ff087230 */ /* 0x000fc60000004100 */
[----:B------:R-:W-:Y:S01]  /*01d0*/  FMNMX.FTZ R10, RZ, R6, !PT ;  /* 0x00000006ff0a7209 */ /* 0x000fe20007810000 */
[----:B------:R-:W-:Y:S01]  /*01e0*/  HADD2.F32 R6, -RZ, R14.H0_H0 ;  /* 0x2000000eff067230 */ /* 0x000fe20000004100 */
[----:B------:R-:W-:Y:S01]  /*01f0*/  FMNMX.FTZ R13, RZ, R8, !PT ;  /* 0x00000008ff0d7209 */ /* 0x000fe20007810000 */
[----:B------:R-:W-:Y:S03]  /*0200*/  F2F.F16.F32 R12, R12 ;  /* 0x0000000c000c7304 */ /* 0x000fe60000200800 */
[----:B------:R-:W-:-:S05]  /*0210*/  FMNMX.FTZ R8, RZ, R6, !PT ;  /* 0x00000006ff087209 */ /* 0x000fca0007810000 */
[----:B------:R0:W1:Y:S08]  /*0220*/  F2F.F16.F32 R7, R10 ;  /* 0x0000000a00077304 */ /* 0x0000700000200800 */
[----:B------:R-:W2:Y:S01]  /*0230*/  F2F.F16.F32 R13, R13 ;  /* 0x0000000d000d7304 */ /* 0x000ea20000200800 */
[----:B0-----:R-:W-:-:S05]  /*0240*/  IMAD.SHL.U32 R10, R0, 0x4, RZ ;  /* 0x00000004000a7824 */ /* 0x001fca00078e00ff */
[----:B------:R-:W-:Y:S01]  /*0250*/  ISETP.GE.U32.AND P0, PT, R10, UR4, PT ;  /* 0x000000040a007c0c */ /* 0x000fe2000bf06070 */
[----:B-1----:R-:W-:Y:S01]  /*0260*/  IMAD.WIDE.U32 R6, R7, 0x10000, RZ ;  /* 0x0001000007067825 */ /* 0x002fe200078e00ff */
[----:B------:R-:W0:Y:S01]  /*0270*/  F2F.F16.F32 R11, R8 ;  /* 0x00000008000b7304 */ /* 0x000e220000200800 */
[----:B--2---:R-:W-:-:S04]  /*0280*/  PRMT R15, R12, 0x5410, R13 ;  /* 0x000054100c0f7816 */ /* 0x004fc8000000000d */
[----:B------:R-:W-:Y:S02]  /*0290*/  LOP3.LUT R7, R15, R7, RZ, 0xfc, !PT ;  /* 0x000000070f077212 */ /* 0x000fe400078efcff */
[----:B0-----:R-:W-:-:S05]  /*02a0*/  LOP3.LUT R6, R6, R11, RZ, 0xfc, !PT ;  /* 0x0000000b06067212 */ /* 0x001fca00078efcff */
[----:B------:R1:W-:Y:S01]  /*02b0*/  STG.E.64 desc[UR6][R4.64], R6 ;  /* 0x0000000604007986 */ /* 0x0003e2000c101b06 */
[----:B------:R-:W-:Y:S05]  /*02c0*/  @!P0 BRA `(.L_x_191) ;  /* 0xfffffffc009c8947 */ /* 0x000fea000383ffff */
[----:B------:R-:W-:Y:S05]  /*02d0*/  EXIT ;  /* 0x000000000000794d */ /* 0x000fea0003800000 */
.L_x_190:
        /* <DEDUP_REMOVED lines=9> */
[----:B------:R-:W1:Y:S02]  /*0370*/  LDCU UR4, c[0x0][0x370] ;  /* 0x00006e00ff0477ac */ /* 0x000e640008000800 */
[----:B-1----:R-:W-:-:S07]  /*0380*/  IMAD R13, R13, UR4, RZ ;  /* 0x000000040d0d7c24 */ /* 0x002fce000f8e02ff */
.L_x_192:
[----:B------:R-:W-:Y:S01]  /*0390*/  IMAD.IADD R6, R13, 0x1, R0 ;  /* 0x000000010d067824 */ /* 0x000fe200078e0200 */
[C---:B------:R-:W-:Y:S01]  /*03a0*/  ISETP.GE.U32.AND P0, PT, R0.reuse, UR5, PT ;  /* 0x0000000500007c0c */ /* 0x040fe2000bf06070 */
[----:B0-----:R-:W-:-:S03]  /*03b0*/  IMAD.WIDE R4, R0, 0x2, R2 ;  /* 0x0000000200047825 */ /* 0x001fc600078e0202 */
[C---:B------:R-:W-:Y:S01]  /*03c0*/  ISETP.GE.U32.AND P1, PT, R6.reuse, UR5, PT ;  /* 0x0000000506007c0c */ /* 0x040fe2000bf26070 */
[----:B------:R-:W-:Y:S02]  /*03d0*/  IMAD.IADD R10, R13, 0x1, R6 ;  /* 0x000000010d0a7824 */ /* 0x000fe400078e0206 */
[----:B------:R-:W-:-:S03]  /*03e0*/  IMAD.WIDE R6, R6, 0x2, R2 ;  /* 0x0000000206067825 */ /* 0x000fc600078e0202 */
[C---:B------:R-:W-:Y:S01]  /*03f0*/  ISETP.GE.U32.AND P2, PT, R10.reuse, UR5, PT ;  /* 0x000000050a007c0c */ /* 0x040fe2000bf46070 */
[----:B------:R-:W-:Y:S02]  /*0400*/  IMAD.IADD R14, R13, 0x1, R10 ;  /* 0x000000010d0e7824 */ /* 0x000fe400078e020a */
[--C-:B------:R-:W-:Y:S01]  /*0410*/  IMAD.WIDE R10, R10, 0x2, R2.reuse ;  /* 0x000000020a0a7825 */ /* 0x100fe200078e0202 */
[----:B------:R-:W2:Y:S02]  /*0420*/  @!P0 LDG.E.U16 R15, desc[UR6][R4.64] ;  /* 0x00000006040f8981 */ /* 0x000ea4000c1e1500 */
[C---:B------:R-:W-:Y:S01]  /*0430*/  ISETP.GE.U32.AND P3, PT, R14.reuse, UR5, PT ;  /* 0x000000050e007c0c */ /* 0x040fe2000bf66070 */
[----:B------:R-:W-:Y:S01]  /*0440*/  IMAD.WIDE R8, R14, 0x2, R2 ;  /* 0x000000020e087825 */ /* 0x000fe200078e0202 */
[----:B------:R-:W3:Y:S05]  /*0450*/  @!P1 LDG.E.U16 R17, desc[UR6][R6.64] ;  /* 0x0000000606119981 */ /* 0x000eea000c1e1500 */
[----:B------:R-:W4:Y:S06]  /*0460*/  @!P2 LDG.E.U16 R19, desc[UR6][R10.64] ;  /* 0x000000060a13a981 */ /* 0x000f2c000c1e1500 */
[----:B------:R-:W5:Y:S01]  /*0470*/  @!P3 LDG.E.U16 R21, desc[UR6][R8.64] ;  /* 0x000000060815b981 */ /* 0x000f62000c1e1500 */
[----:B--2---:R-:W-:-:S02]  /*0480*/  HADD2.F32 R15, -RZ, R15.H0_H0 ;  /* 0x2000000fff0f7230 */ /* 0x004fc40000004100 */
[----:B---3--:R-:W-:-:S03]  /*0490*/  HADD2.F32 R17, -RZ, R17.H0_H0 ;  /* 0x20000011ff117230 */ /* 0x008fc60000004100 */
[----:B------:R-:W-:Y:S01]  /*04a0*/  FMNMX.FTZ R15, RZ, R15, !PT ;  /* 0x0000000fff0f7209 */ /* 0x000fe20007810000 */
[----:B----4-:R-:W-:Y:S01]  /*04b0*/  HADD2.F32 R19, -RZ, R19.H0_H0 ;  /* 0x20000013ff137230 */ /* 0x010fe20000004100 */
[----:B------:R-:W-:Y:S01]  /*04c0*/  FMNMX.FTZ R0, RZ, R17, !PT ;  /* 0x00000011ff007209 */ /* 0x000fe20007810000 */
[----:B-----5:R-:W-:-:S03]  /*04d0*/  HADD2.F32 R21, -RZ, R21.H0_H0 ;  /* 0x20000015ff157230 */ /* 0x020fc60000004100 */
[----:B------:R-:W-:Y:S02]  /*04e0*/  FMNMX.FTZ R19, RZ, R19, !PT ;  /* 0x00000013ff137209 */ /* 0x000fe40007810000 */
[----:B------:R-:W-:Y:S02]  /*04f0*/  F2FP.F16.F32.PACK_AB R15, R0, R15 ;  /* 0x0000000f000f723e */ /* 0x000fe400000000ff */
[----:B------:R-:W-:Y:S02]  /*0500*/  FMNMX.FTZ R12, RZ, R21, !PT ;  /* 0x00000015ff0c7209 */ /* 0x000fe40007810000 */
[----:B------:R-:W-:Y:S02]  /*0510*/  PRMT R17, R15, 0x7632, R17 ;  /* 0x000076320f117816 */ /* 0x000fe40000000011 */
[----:B------:R-:W-:Y:S01]  /*0520*/  F2FP.F16.F32.PACK_AB R19, R12, R19 ;  /* 0x000000130c13723e */ /* 0x000fe200000000ff */
[----:B------:R1:W-:Y:S03]  /*0530*/  @!P0 STG.E.U16 desc[UR6][R4.64], R15 ;  /* 0x0000000f04008986 */ /* 0x0003e6000c101506 */
[----:B------:R-:W-:Y:S01]  /*0540*/  PRMT R21, R19, 0x7632, R21 ;  /* 0x0000763213157816 */ /* 0x000fe20000000015 */
[----:B------:R1:W-:Y:S01]  /*0550*/  @!P1 STG.E.U16 desc[UR6][R6.64], R17 ;  /* 0x0000001106009986 */ /* 0x0003e2000c101506 */
[----:B------:R-:W-:-:S03]  /*0560*/  IMAD.IADD R0, R13, 0x1, R14 ;  /* 0x000000010d007824 */ /* 0x000fc600078e020e */
[----:B------:R1:W-:Y:S04]  /*0570*/  @!P2 STG.E.U16 desc[UR6][R10.64], R19 ;  /* 0x000000130a00a986 */ /* 0x0003e8000c101506 */
[----:B------:R1:W-:Y:S01]  /*0580*/  @!P3 STG.E.U16 desc[UR6][R8.64], R21 ;  /* 0x000000150800b986 */ /* 0x0003e2000c101506 */
[----:B------:R-:W-:-:S13]  /*0590*/  ISETP.GE.U32.AND P0, PT, R0, UR5, PT ;  /* 0x0000000500007c0c */ /* 0x000fda000bf06070 */
[----:B-1----:R-:W-:Y:S05]  /*05a0*/  @!P0 BRA `(.L_x_192) ;  /* 0xfffffffc00788947 */ /* 0x002fea000383ffff */
[----:B------:R-:W-:Y:S05]  /*05b0*/  EXIT ;  /* 0x000000000000794d */ /* 0x000fea0003800000 */
.L_x_193:
        /* <DEDUP_REMOVED lines=12> */
.L_x_318:


//--------------------- .text._Z13Sigmoid_fpropIN3c104HalfEEvPT_jj --------------------------
	.section	.text._Z13Sigmoid_fpropIN3c104HalfEEvPT_jj,"ax",@progbits
	.align	128
        .global         _Z13Sigmoid_fpropIN3c104HalfEEvPT_jj
        .type           _Z13Sigmoid_fpropIN3c104HalfEEvPT_jj,@function
        .size           _Z13Sigmoid_fpropIN3c104HalfEEvPT_jj,(.L_x_319 - _Z13Sigmoid_fpropIN3c104HalfEEvPT_jj)
        .other          _Z13Sigmoid_fpropIN3c104HalfEEvPT_jj,@"STO_CUDA_ENTRY STV_DEFAULT"
_Z13Sigmoid_fpropIN3c104HalfEEvPT_jj:
.text._Z13Sigmoid_fpropIN3c104HalfEEvPT_jj:
        /* <DEDUP_REMOVED lines=20> */
.L_x_195:
[----:B01----:R-:W-:-:S05]  /*0140*/  IMAD.WIDE R4, R7, 0x8, R2 ;  /* 0x0000000807047825 */ /* 0x003fca00078e0202 */
[----:B------:R-:W2:Y:S01]  /*0150*/  LDG.E.64 R12, desc[UR6][R4.64] ;  /* 0x00000006040c7981 */ /* 0x000ea2000c1e1b00 */
[----:B------:R-:W-:Y:S02]  /*0160*/  IADD3 R7, PT, PT, R0, R7, RZ ;  /* 0x0000000700077210 */ /* 0x000fe40007ffe0ff */
[--C-:B--2---:R-:W-:Y:S01]  /*0170*/  SHF.R.U64 R6, R12, 0x10, R13.reuse ;  /* 0x000000100c067819 */ /* 0x104fe2000000120d */
[----:B------:R-:W-:Y:S01]  /*0180*/  HADD2.F32 R8, -RZ, R13.H0_H0 ;  /* 0x2000000dff087230 */ /* 0x000fe20000004100 */
[----:B------:R-:W-:-:S03]  /*0190*/  SHF.R.U32.HI R10, RZ, 0x10, R13 ;  /* 0x00000010ff0a7819 */ /* 0x000fc6000001160d */
[----:B------:R-:W-:Y:S02]  /*01a0*/  HADD2.F32 R6, -RZ, R6.H0_H0 ;  /* 0x20000006ff067230 */ /* 0x000fe40000004100 */
[----:B------:R-:W-:Y:S01]  /*01b0*/  FMUL.FTZ R9, R8, -1.4426950216293334961 ;  /* 0xbfb8aa3b08097820 */ /* 0x000fe20000410000 */
[----:B------:R-:W-:Y:S02]  /*01c0*/  HADD2.F32 R10, -RZ, R10.H0_H0 ;  /* 0x2000000aff0a7230 */ /* 0x000fe40000004100 */
[----:B------:R-:W-:Y:S01]  /*01d0*/  FMUL.FTZ R8, R6, -1.4426950216293334961 ;  /* 0xbfb8aa3b06087820 */ /* 0x000fe20000410000 */
[----:B------:R-:W-:Y:S02]  /*01e0*/  HADD2.F32 R6, -RZ, R12.H0_H0 ;  /* 0x2000000cff067230 */ /* 0x000fe40000004100 */
[----:B------:R-:W-:Y:S01]  /*01f0*/  FMUL.FTZ R11, R10, -1.4426950216293334961 ;  /* 0xbfb8aa3b0a0b7820 */ /* 0x000fe20000410000 */
[----:B------:R-:W0:Y:S02]  /*0200*/  MUFU.EX2 R9, R9 ;  /* 0x0000000900097308 */ /* 0x000e240000000800 */
[----:B------:R-:W-:-:S06]  /*0210*/  FMUL.FTZ R6, R6, -1.4426950216293334961 ;  /* 0xbfb8aa3b06067820 */ /* 0x000fcc0000410000 */
[----:B------:R-:W1:Y:S08]  /*0220*/  MUFU.EX2 R8, R8 ;  /* 0x0000000800087308 */ /* 0x000e700000000800 */
[----:B------:R-:W2:Y:S01]  /*0230*/  MUFU.EX2 R11, R11 ;  /* 0x0000000b000b7308 */ /* 0x000ea20000000800 */
[----:B0-----:R-:W-:-:S07]  /*0240*/  FADD.FTZ R13, R9, 1 ;  /* 0x3f800000090d7421 */ /* 0x001fce0000010000 */
[----:B------:R-:W0:Y:S01]  /*0250*/  MUFU.EX2 R6, R6 ;  /* 0x0000000600067308 */ /* 0x000e220000000800 */
[----:B-1----:R-:W-:-:S07]  /*0260*/  FADD.FTZ R12, R8, 1 ;  /* 0x3f800000080c7421 */ /* 0x002fce0000010000 */
[----:B------:R-:W1:Y:S01]  /*0270*/  MUFU.RCP R12, R12 ;  /* 0x0000000c000c7308 */ /* 0x000e620000001000 */
[----:B--2---:R-:W-:-:S07]  /*0280*/  FADD.FTZ R15, R11, 1 ;  /* 0x3f8000000b0f7421 */ /* 0x004fce0000010000 */
[----:B------:R-:W2:Y:S01]  /*0290*/  MUFU.RCP R13, R13 ;  /* 0x0000000d000d7308 */ /* 0x000ea20000001000 */
[----:B0-----:R-:W-:Y:S01]  /*02a0*/  FADD.FTZ R10, R6, 1 ;  /* 0x3f800000060a7421 */ /* 0x001fe20000010000 */
[----:B------:R-:W-:-:S04]  /*02b0*/  SHF.L.U32 R6, R7, 0x2, RZ ;  /* 0x0000000207067819 */ /* 0x000fc800000006ff */
[----:B------:R-:W-:Y:S02]  /*02c0*/  ISETP.GE.U32.AND P0, PT, R6, UR4, PT ;  /* 0x0000000406007c0c */ /* 0x000fe4000bf06070 */
[----:B------:R-:W-:Y:S08]  /*02d0*/  MUFU.RCP R15, R15 ;  /* 0x0000000f000f7308 */ /* 0x000ff00000001000 */
[----:B------:R-:W-:Y:S08]  /*02e0*/  MUFU.RCP R10, R10 ;  /* 0x0000000a000a7308 */ /* 0x000ff00000001000 */
[----:B-1----:R-:W0:Y:S08]  /*02f0*/  F2F.F16.F32 R8, R12 ;  /* 0x0000000c00087304 */ /* 0x002e300000200800 */
[----:B--2---:R-:W-:Y:S01]  /*0300*/  F2F.F16.F32 R14, R13 ;  /* 0x0000000d000e7304 */ /* 0x004fe20000200800 */
[----:B0-----:R-:W-:-:S07]  /*0310*/  IMAD.WIDE.U32 R8, R8, 0x10000, RZ ;  /* 0x0001000008087825 */ /* 0x001fce00078e00ff */
[----:B------:R-:W0:Y:S08]  /*0320*/  F2F.F16.F32 R17, R15 ;  /* 0x0000000f00117304 */ /* 0x000e300000200800 */
[----:B------:R-:W1:Y:S01]  /*0330*/  F2F.F16.F32 R11, R10 ;  /* 0x0000000a000b7304 */ /* 0x000e620000200800 */
[----:B0-----:R-:W-:-:S04]  /*0340*/  PRMT R17, R14, 0x5410, R17 ;  /* 0x000054100e117816 */ /* 0x001fc80000000011 */
[----:B------:R-:W-:Y:S02]  /*0350*/  LOP3.LUT R9, R17, R9, RZ, 0xfc, !PT ;  /* 0x0000000911097212 */ /* 0x000fe400078efcff */
[----:B-1----:R-:W-:-:S05]  /*0360*/  LOP3.LUT R8, R8, R11, RZ, 0xfc, !PT ;  /* 0x0000000b08087212 */ /* 0x002fca00078efcff */
[----:B------:R1:W-:Y:S01]  /*0370*/  STG.E.64 desc[UR6][R4.64], R8 ;  /* 0x0000000804007986 */ /* 0x0003e2000c101b06 */
[----:B------:R-:W-:Y:S05]  /*0380*/  @!P0 BRA `(.L_x_195) ;  /* 0xfffffffc006c8947 */ /* 0x000fea000383ffff */
[----:B------:R-:W-:Y:S05]  /*0390*/  EXIT ;  /* 0x000000000000794d */ /* 0x000fea0003800000 */
.L_x_194:
        /* <DEDUP_REMOVED lines=12> */
.L_x_196:
[C---:B-1----:R-:W-:Y:S01]  /*0460*/  IADD3 R7, PT, PT, R0.reuse, R13, RZ ;  /* 0x0000000d00077210 */ /* 0x042fe20007ffe0ff */
[C---:B0-----:R-:W-:Y:S01]  /*0470*/  IMAD.WIDE R4, R13.reuse, 0x2, R2 ;  /* 0x000000020d047825 */ /* 0x041fe200078e0202 */
[----:B------:R-:W-:Y:S02]  /*0480*/  ISETP.GE.U32.AND P0, PT, R13, UR5, PT ;  /* 0x000000050d007c0c */ /* 0x000fe4000bf06070 */
[C---:B------:R-:W-:Y:S02]  /*0490*/  IADD3 R11, PT, PT, R0.reuse, R7, RZ ;  /* 0x00000007000b7210 */ /* 0x040fe40007ffe0ff */
[----:B------:R-:W-:Y:S02]  /*04a0*/  ISETP.GE.U32.AND P1, PT, R7, UR5, PT ;  /* 0x0000000507007c0c */ /* 0x000fe4000bf26070 */
[----:B------:R-:W-:Y:S02]  /*04b0*/  IADD3 R13, PT, PT, R0, R11, RZ ;  /* 0x0000000b000d7210 */ /* 0x000fe40007ffe0ff */
[----:B------:R-:W-:-:S02]  /*04c0*/  ISETP.GE.U32.AND P2, PT, R11, UR5, PT ;  /* 0x000000050b007c0c */ /* 0x000fc4000bf46070 */
[----:B------:R-:W-:Y:S01]  /*04d0*/  ISETP.GE.U32.AND P3, PT, R13, UR5, PT ;  /* 0x000000050d007c0c */ /* 0x000fe2000bf66070 */
[--C-:B------:R-:W-:Y:S02]  /*04e0*/  IMAD.WIDE R6, R7, 0x2, R2.reuse ;  /* 0x0000000207067825 */ /* 0x100fe400078e0202 */
[----:B------:R-:W2:Y:S02]  /*04f0*/  @!P0 LDG.E.U16 R15, desc[UR6][R4.64] ;  /* 0x00000006040f8981 */ /* 0x000ea4000c1e1500 */
[--C-:B------:R-:W-:Y:S02]  /*0500*/  IMAD.WIDE R10, R11, 0x2, R2.reuse ;  /* 0x000000020b0a7825 */ /* 0x100fe400078e0202 */
[----:B------:R-:W3:Y:S02]  /*0510*/  @!P1 LDG.E.U16 R17, desc[UR6][R6.64] ;  /* 0x0000000606119981 */ /* 0x000ee4000c1e1500 */
[----:B------:R-:W-:Y:S02]  /*0520*/  IMAD.WIDE R8, R13, 0x2, R2 ;  /* 0x000000020d087825 */ /* 0x000fe400078e0202 */
[----:B------:R-:W4:Y:S04]  /*0530*/  @!P2 LDG.E.U16 R19, desc[UR6][R10.64] ;  /* 0x000000060a13a981 */ /* 0x000f28000c1e1500 */
[----:B------:R-:W5:Y:S01]  /*0540*/  @!P3 LDG.E.U16 R21, desc[UR6][R8.64] ;  /* 0x000000060815b981 */ /* 0x000f62000c1e1500 */
[----:B------:R-:W-:Y:S01]  /*0550*/  IADD3 R13, PT, PT, R0, R13, RZ ;  /* 0x0000000d000d7210 */ /* 0x000fe20007ffe0ff */
[----:B--2---:R-:W-:-:S02]  /*0560*/  HADD2.F32 R15, -RZ, R15.H0_H0 ;  /* 0x2000000fff0f7230 */ /* 0x004fc40000004100 */
[----:B---3--:R-:W-:-:S03]  /*0570*/  HADD2.F32 R17, -RZ, R17.H0_H0 ;  /* 0x20000011ff117230 */ /* 0x008fc60000004100 */
[----:B------:R-:W-:Y:S01]  /*0580*/  FMUL.FTZ R15, R15, -1.4426950216293334961 ;  /* 0xbfb8aa3b0f0f7820 */ /* 0x000fe20000410000 */
[----:B----4-:R-:W-:Y:S02]  /*0590*/  HADD2.F32 R19, -RZ, R19.H0_H0 ;  /* 0x20000013ff137230 */ /* 0x010fe40000004100 */
[----:B------:R-:W-:-:S03]  /*05a0*/  FMUL.FTZ R17, R17, -1.4426950216293334961 ;  /* 0xbfb8aa3b11117820 */ /* 0x000fc60000410000 */
[----:B------:R-:W0:Y:S01]  /*05b0*/  MUFU.EX2 R15, R15 ;  /* 0x0000000f000f7308 */ /* 0x000e220000000800 */
[----:B-----5:R-:W-:Y:S02]  /*05c0*/  HADD2.F32 R21, -RZ, R21.H0_H0 ;  /* 0x20000015ff157230 */ /* 0x020fe40000004100 */
[----:B------:R-:W-:-:S03]  /*05d0*/  FMUL.FTZ R19, R19, -1.4426950216293334961 ;  /* 0xbfb8aa3b13137820 */ /* 0x000fc60000410000 */
[----:B------:R-:W-:Y:S02]  /*05e0*/  FMUL.FTZ R21, R21, -1.4426950216293334961 ;  /* 0xbfb8aa3b15157820 */ /* 0x000fe40000410000 */
[----:B------:R-:W1:Y:S08]  /*05f0*/  MUFU.EX2 R17, R17 ;  /* 0x0000001100117308 */ /* 0x000e700000000800 */
[----:B------:R-:W2:Y:S01]  /*0600*/  MUFU.EX2 R19, R19 ;  /* 0x0000001300137308 */ /* 0x000ea20000000800 */
[----:B0-----:R-:W-:-:S07]  /*0610*/  FADD.FTZ R12, R15, 1 ;  /* 0x3f8000000f0c7421 */ /* 0x001fce0000010000 */
[----:B------:R-:W0:Y:S01]  /*0620*/  MUFU.EX2 R21, R21 ;  /* 0x0000001500157308 */ /* 0x000e220000000800 */
[----:B-1----:R-:W-:-:S07]  /*0630*/  FADD.FTZ R14, R17, 1 ;  /* 0x3f800000110e7421 */ /* 0x002fce0000010000 */
[----:B------:R-:W-:Y:S01]  /*0640*/  MUFU.RCP R12, R12 ;  /* 0x0000000c000c7308 */ /* 0x000fe20000001000 */
[----:B--2---:R-:W-:-:S07]  /*0650*/  FADD.FTZ R16, R19, 1 ;  /* 0x3f80000013107421 */ /* 0x004fce0000010000 */
[----:B------:R-:W1:Y:S01]  /*0660*/  MUFU.RCP R15, R14 ;  /* 0x0000000e000f7308 */ /* 0x000e620000001000 */
[----:B0-----:R-:W-:-:S07]  /*0670*/  FADD.FTZ R18, R21, 1 ;  /* 0x3f80000015127421 */ /* 0x001fce0000010000 */
[----:B------:R-:W-:Y:S08]  /*0680*/  MUFU.RCP R16, R16 ;  /* 0x0000001000107308 */ /* 0x000ff00000001000 */
[----:B------:R-:W0:Y:S01]  /*0690*/  MUFU.RCP R17, R18 ;  /* 0x0000001200117308 */ /* 0x000e220000001000 */
[----:B-1----:R-:W-:-:S05]  /*06a0*/  F2FP.F16.F32.PACK_AB R15, R15, R12 ;  /* 0x0000000c0f0f723e */ /* 0x002fca00000000ff */
[----:B------:R1:W-:Y:S01]  /*06b0*/  @!P0 STG.E.U16 desc[UR6][R4.64], R15 ;  /* 0x0000000f04008986 */ /* 0x0003e2000c101506 */
[----:B------:R-:W-:Y:S02]  /*06c0*/  ISETP.GE.U32.AND P0, PT, R13, UR5, PT ;  /* 0x000000050d007c0c */ /* 0x000fe4000bf06070 */
[----:B0-----:R-:W-:Y:S02]  /*06d0*/  F2FP.F16.F32.PACK_AB R19, R17, R16 ;  /* 0x000000101113723e */ /* 0x001fe400000000ff */
[----:B------:R-:W-:Y:S02]  /*06e0*/  PRMT R17, R15, 0x7632, R17 ;  /* 0x000076320f117816 */ /* 0x000fe40000000011 */
[----:B------:R-:W-:-:S03]  /*06f0*/  PRMT R21, R19, 0x7632, R21 ;  /* 0x0000763213157816 */ /* 0x000fc60000000015 */
[----:B------:R1:W-:Y:S04]  /*0700*/  @!P1 STG.E.U16 desc[UR6][R6.64], R17 ;  /* 0x0000001106009986 */ /* 0x0003e8000c101506 */
[----:B------:R1:W-:Y:S04]  /*0710*/  @!P2 STG.E.U16 desc[UR6][R10.64], R19 ;  /* 0x000000130a00a986 */ /* 0x0003e8000c101506 */
[----:B------:R1:W-:Y:S01]  /*0720*/  @!P3 STG.E.U16 desc[UR6][R8.64], R21 ;  /* 0x000000150800b986 */ /* 0x0003e2000c101506 */
[----:B------:R-:W-:Y:S05]  /*0730*/  @!P0 BRA `(.L_x_196) ;  /* 0xfffffffc00488947 */ /* 0x000fea000383ffff */
[----:B------:R-:W-:Y:S05]  /*0740*/  EXIT ;  /* 0x000000000000794d */ /* 0x000fea0003800000 */
.L_x_197:
        /* <DEDUP_REMOVED lines=11> */
.L_x_319:


//--------------------- .text._Z17biasAddRelu_fpropIN3c104HalfEEvPT_S3_jj --------------------------
	.section	.text._Z17biasAddRelu_fpropIN3c104HalfEEvPT_S3_jj,"ax",@progbits
	.align	128
        .global         _Z17biasAddRelu_fpropIN3c104HalfEEvPT_S3_jj
        .type           _Z17biasAddRelu_fpropIN3c104HalfEEvPT_S3_jj,@function
        .size           _Z17biasAddRelu_fpropIN3c104HalfEEvPT_S3_jj,(.L_x_320 - _Z17biasAddRelu_fpropIN3c104HalfEEvPT_S3_jj)
        .other          _Z17biasAddRelu_fpropIN3c104HalfEEvPT_S3_jj,@"STO_CUDA_ENTRY STV_DEFAULT"
_Z17biasAddRelu_fpropIN3c104HalfEEvPT_S3_jj:
.text._Z17biasAddRelu_fpropIN3c104HalfEEvPT_S3_jj:
        /* <DEDUP_REMOVED lines=20> */
[----:B------:R-:W0:Y:S01]  /*0140*/  LDC.64 R2, c[0x0][0x380] ;  /* 0x0000e000ff027b82 */ /* 0x000e220000000a00 */
[----:B------:R-:W1:Y:S04]  /*0150*/  LDCU UR8, c[0x0][0x370] ;  /* 0x00006e00ff0877ac */ /* 0x000e680008000800 */
[----:B------:R-:W-:Y:S02]  /*0160*/  IADD3 R13, PT, PT, RZ, -UR5, RZ ;  /* 0x80000005ff0d7c10 */ /* 0x000fe4000fffe0ff */
[----:B------:R-:W-:Y:S01]  /*0170*/  ISETP.NE.U32.AND P1, PT, RZ, UR5, PT ;  /* 0x00000005ff007c0c */ /* 0x000fe2000bf25070 */
[----:B------:R-:W2:Y:S01]  /*0180*/  I2F.U32.RP R0, UR5 ;  /* 0x0000000500007d06 */ /* 0x000ea20008209000 */
[----:B------:R-:W3:Y:S01]  /*0190*/  LDC.64 R4, c[0x0][0x388] ;  /* 0x0000e200ff047b82 */ /* 0x000ee20000000a00 */
[----:B------:R-:W-:Y:S01]  /*01a0*/  LOP3.LUT R8, RZ, UR5, RZ, 0x33, !PT ;  /* 0x00000005ff087c12 */ /* 0x000fe2000f8e33ff */
[----:B-1----:R-:W-:-:S05]  /*01b0*/  IMAD R9, R9, UR8, RZ ;  /* 0x0000000809097c24 */ /* 0x002fca000f8e02ff */
[----:B--2---:R-:W1:Y:S02]  /*01c0*/  MUFU.RCP R0, R0 ;  /* 0x0000000000007308 */ /* 0x004e640000001000 */
[----:B-1----:R-:W-:-:S06]  /*01d0*/  VIADD R6, R0, 0xffffffe ;  /* 0x0ffffffe00067836 */ /* 0x002fcc0000000000 */
[----:B------:R1:W2:Y:S02]  /*01e0*/  F2I.FTZ.U32.TRUNC.NTZ R7, R6 ;  /* 0x0000000600077305 */ /* 0x0002a4000021f000 */
[----:B-1----:R-:W-:Y:S02]  /*01f0*/  IMAD.MOV.U32 R6, RZ, RZ, RZ ;  /* 0x000000ffff067224 */ /* 0x002fe400078e00ff */
[----:B--2---:R-:W-:-:S04]  /*0200*/  IMAD R13, R13, R7, RZ ;  /* 0x000000070d0d7224 */ /* 0x004fc800078e02ff */
[----:B0--3--:R-:W-:-:S07]  /*0210*/  IMAD.HI.U32 R0, R7, R13, R6 ;  /* 0x0000000d07007227 */ /* 0x009fce00078e0006 */
.L_x_199:
[----:B0-----:R-:W-:-:S05]  /*0220*/  IMAD.HI.U32 R6, R0, R11, RZ ;  /* 0x0000000b00067227 */ /* 0x001fca00078e00ff */
[----:B------:R-:W-:-:S05]  /*0230*/  IADD3 R6, PT, PT, -R6, RZ, RZ ;  /* 0x000000ff06067210 */ /* 0x000fca0007ffe1ff */
[----:B------:R-:W-:-:S05]  /*0240*/  IMAD R7, R6, UR5, R11 ;  /* 0x0000000506077c24 */ /* 0x000fca000f8e020b */
[----:B------:R-:W-:-:S13]  /*0250*/  ISETP.GE.U32.AND P0, PT, R7, UR5, PT ;  /* 0x0000000507007c0c */ /* 0x000fda000bf06070 */
[----:B------:R-:W-:-:S05]  /*0260*/  @P0 VIADD R7, R7, -UR5 ;  /* 0x8000000507070c36 */ /* 0x000fca0008000000 */
[----:B------:R-:W-:-:S13]  /*0270*/  ISETP.GE.U32.AND P0, PT, R7, UR5, PT ;  /* 0x0000000507007c0c */ /* 0x000fda000bf06070 */
[----:B------:R-:W-:-:S04]  /*0280*/  @P0 IADD3 R7, PT, PT, R7, -UR5, RZ ;  /* 0x8000000507070c10 */ /* 0x000fc8000fffe0ff */
[----:B------:R-:W-:Y:S01]  /*0290*/  SEL R15, R8, R7, !P1 ;  /* 0x00000007080f7207 */ /* 0x000fe20004800000 */
[----:B------:R-:W-:-:S04]  /*02a0*/  IMAD.WIDE R6, R11, 0x8, R2 ;  /* 0x000000080b067825 */ /* 0x000fc800078e0202 */
[----:B------:R-:W-:Y:S01]  /*02b0*/  IMAD.WIDE.U32 R14, R15, 0x8, R4 ;  /* 0x000000080f0e7825 */ /* 0x000fe200078e0004 */
[----:B------:R-:W2:Y:S05]  /*02c0*/  LDG.E.64 R12, desc[UR6][R6.64] ;  /* 0x00000006060c7981 */ /* 0x000eaa000c1e1b00 */
[----:B------:R-:W3:Y:S01]  /*02d0*/  LDG.E.64 R14, desc[UR6][R14.64] ;  /* 0x000000060e0e7981 */ /* 0x000ee2000c1e1b00 */
[----:B------:R-:W-:Y:S01]  /*02e0*/  IADD3 R11, PT, PT, R9, R11, RZ ;  /* 0x0000000b090b7210 */ /* 0x000fe20007ffe0ff */
[----:B--2---:R-:W-:Y:S01]  /*02f0*/  HADD2.F32 R16, -RZ, R13.H0_H0 ;  /* 0x2000000dff107230 */ /* 0x004fe20000004100 */
[--C-:B------:R-:W-:Y:S01]  /*0300*/  SHF.R.U64 R10, R12, 0x10, R13.reuse ;  /* 0x000000100c0a7819 */ /* 0x100fe2000000120d */
[----:B------:R-:W-:Y:S01]  /*0310*/  HADD2.F32 R12, -RZ, R12.H0_H0 ;  /* 0x2000000cff0c7230 */ /* 0x000fe20000004100 */
[----:B------:R-:W-:Y:S01]  /*0320*/  SHF.R.U32.HI R13, RZ, 0x10, R13 ;  /* 0x00000010ff0d7819 */ /* 0x000fe2000001160d */
[----:B---3--:R-:W-:Y:S01]  /*0330*/  HADD2.F32 R17, -RZ, R15.H0_H0 ;  /* 0x2000000fff117230 */ /* 0x008fe20000004100 */
[----:B------:R-:W-:Y:S01]  /*0340*/  SHF.R.U64 R18, R14, 0x10, R15 ;  /* 0x000000100e127819 */ /* 0x000fe2000000120f */
[----:B------:R-:W-:-:S03]  /*0350*/  HADD2.F32 R10, -RZ, R10.H0_H0 ;  /* 0x2000000aff0a7230 */ /* 0x000fc60000004100 */
[----:B------:R-:W-:Y:S01]  /*0360*/  FADD.FTZ R16, R16, R17 ;  /* 0x0000001110107221 */ /* 0x000fe20000010000 */
[----:B------:R-:W-:Y:S01]  /*0370*/  HADD2.F32 R17, -RZ, R18.H0_H0 ;  /* 0x20000012ff117230 */ /* 0x000fe20000004100 */
[----:B------:R-:W-:Y:S01]  /*0380*/  SHF.R.U32.HI R18, RZ, 0x10, R15 ;  /* 0x00000010ff127819 */ /* 0x000fe2000001160f */
[----:B------:R-:W-:Y:S02]  /*0390*/  HADD2.F32 R15, -RZ, R13.H0_H0 ;  /* 0x2000000dff0f7230 */ /* 0x000fe40000004100 */
[----:B------:R-:W-:Y:S02]  /*03a0*/  HADD2.F32 R13, -RZ, R14.H0_H0 ;  /* 0x2000000eff0d7230 */ /* 0x000fe40000004100 */
[----:B------:R-:W-:Y:S01]  /*03b0*/  FADD.FTZ R10, R10, R17 ;  /* 0x000000110a0a7221 */ /* 0x000fe20000010000 */
[----:B------:R-:W-:Y:S01]  /*03c0*/  HADD2.F32 R18, -RZ, R18.H0_H0 ;  /* 0x20000012ff127230 */ /* 0x000fe20000004100 */
[----:B------:R-:W-:Y:S01]  /*03d0*/  FMNMX.FTZ R16, RZ, R16, !PT ;  /* 0x00000010ff107209 */ /* 0x000fe20007810000 */
[----:B------:R-:W-:-:S02]  /*03e0*/  FADD.FTZ R12, R12, R13 ;  /* 0x0000000d0c0c7221 */ /* 0x000fc40000010000 */
[----:B------:R-:W-:Y:S01]  /*03f0*/  FMNMX.FTZ R14, RZ, R10, !PT ;  /* 0x0000000aff0e7209 */ /* 0x000fe20007810000 */
[----:B------:R-:W-:Y:S02]  /*0400*/  FADD.FTZ R15, R15, R18 ;  /* 0x000000120f0f7221 */ /* 0x000fe40000010000 */
[----:B------:R-:W-:Y:S01]  /*0410*/  F2F.F16.F32 R16, R16 ;  /* 0x0000001000107304 */ /* 0x000fe20000200800 */
[----:B------:R-:W-:Y:S02]  /*0420*/  FMNMX.FTZ R10, RZ, R12, !PT ;  /* 0x0000000cff0a7209 */ /* 0x000fe40007810000 */
[----:B------:R-:W-:-:S05]  /*0430*/  FMNMX.FTZ R17, RZ, R15, !PT ;  /* 0x0000000fff117209 */ /* 0x000fca0007810000 */
[----:B------:R-:W0:Y:S08]  /*0440*/  F2F.F16.F32 R14, R14 ;  /* 0x0000000e000e7304 */ /* 0x000e300000200800 */
[----:B------:R-:W1:Y:S01]  /*0450*/  F2F.F16.F32 R17, R17 ;  /* 0x0000001100117304 */ /* 0x000e620000200800 */
[----:B0-----:R-:W-:-:S07]  /*0460*/  IMAD.WIDE.U32 R12, R14, 0x10000, RZ ;  /* 0x000100000e0c7825 */ /* 0x001fce00078e00ff */
[----:B------:R-:W0:Y:S01]  /*0470*/  F2F.F16.F32 R15, R10 ;  /* 0x0000000a000f7304 */ /* 0x000e220000200800 */
[----:B------:R-:W-:Y:S01]  /*0480*/  IMAD.SHL.U32 R14, R11, 0x4, RZ ;  /* 0x000000040b0e7824 */ /* 0x000fe200078e00ff */
[----:B-1----:R-:W-:-:S04]  /*0490*/  PRMT R19, R16, 0x5410, R17 ;  /* 0x0000541010137816 */ /* 0x002fc80000000011 */
[----:B------:R-:W-:Y:S02]  /*04a0*/  ISETP.GE.U32.AND P0, PT, R14, UR4, PT ;  /* 0x000000040e007c0c */ /* 0x000fe4000bf06070 */
[----:B------:R-:W-:Y:S02]  /*04b0*/  LOP3.LUT R13, R19, R13, RZ, 0xfc, !PT ;  /* 0x0000000d130d7212 */ /* 0x000fe400078efcff */
[----:B0-----:R-:W-:-:S05]  /*04c0*/  LOP3.LUT R12, R12, R15, RZ, 0xfc, !PT ;  /* 0x0000000f0c0c7212 */ /* 0x001fca00078efcff */
[----:B------:R0:W-:Y:S04]  /*04d0*/  STG.E.64 desc[UR6][R6.64], R12 ;  /* 0x0000000c06007986 */ /* 0x0001e8000c101b06 */
[----:B------:R-:W-:Y:S05]  /*04e0*/  @!P0 BRA `(.L_x_199) ;  /* 0xfffffffc004c8947 */ /* 0x000fea000383ffff */
[----:B------:R-:W-:Y:S05]  /*04f0*/  EXIT ;  /* 0x000000000000794d */ /* 0x000fea0003800000 */
.L_x_198:
        /* <DEDUP_REMOVED lines=9> */
[----:B------:R-:W1:Y:S01]  /*0590*/  LDC.64 R4, c[0x0][0x380] ;  /* 0x0000e000ff047b82 */ /* 0x000e620000000a00 */
[----:B------:R-:W2:Y:S01]  /*05a0*/  LDCU UR8, c[0x0][0x370] ;  /* 0x00006e00ff0877ac */ /* 0x000ea20008000800 */
[----:B------:R-:W-:Y:S02]  /*05b0*/  ISETP.NE.U32.AND P0, PT, RZ, UR5, PT ;  /* 0x00000005ff007c0c */ /* 0x000fe4000bf05070 */
[----:B------:R-:W-:Y:S01]  /*05c0*/  MOV R15, R8 ;  /* 0x00000008000f7202 */ /* 0x000fe20000000f00 */
[----:B------:R-:W3:Y:S01]  /*05d0*/  LDCU UR9, c[0x0][0x394] ;  /* 0x00007280ff0977ac */ /* 0x000ee20008000800 */
[----:B------:R-:W-:Y:S02]  /*05e0*/  LOP3.LUT R16, RZ, UR5, RZ, 0x33, !PT ;  /* 0x00000005ff107c12 */ /* 0x000fe4000f8e33ff */
[----:B------:R-:W4:Y:S01]  /*05f0*/  LDC.64 R2, c[0x0][0x388] ;  /* 0x0000e200ff027b82 */ /* 0x000f220000000a00 */
[----:B0-----:R-:W0:Y:S01]  /*0600*/  MUFU.RCP R0, R0 ;  /* 0x0000000000007308 */ /* 0x001e220000001000 */
[----:B--2---:R-:W-:Y:S01]  /*0610*/  IMAD R18, R18, UR8, RZ ;  /* 0x0000000812127c24 */ /* 0x004fe2000f8e02ff */
[----:B0-----:R-:W-:-:S06]  /*0620*/  IADD3 R6, PT, PT, R0, 0xffffffe, RZ ;  /* 0x0ffffffe00067810 */ /* 0x001fcc0007ffe0ff */
[----:B------:R0:W2:Y:S02]  /*0630*/  F2I.FTZ.U32.TRUNC.NTZ R7, R6 ;  /* 0x0000000600077305 */ /* 0x0000a4000021f000 */
[----:B0-----:R-:W-:Y:S01]  /*0640*/  IMAD.MOV.U32 R6, RZ, RZ, RZ ;  /* 0x000000ffff067224 */ /* 0x001fe200078e00ff */
[----:B--2---:R-:W-:-:S05]  /*0650*/  IADD3 R9, PT, PT, RZ, -R7, RZ ;  /* 0x80000007ff097210 */ /* 0x004fca0007ffe0ff */
[----:B------:R-:W-:-:S04]  /*0660*/  IMAD R9, R9, UR5, RZ ;  /* 0x0000000509097c24 */ /* 0x000fc8000f8e02ff */
[----:B-1-34-:R-:W-:-:S07]  /*0670*/  IMAD.HI.U32 R0, R7, R9, R6 ;  /* 0x0000000907007227 */ /* 0x01afce00078e0006 */
.L_x_200:
[-C--:B------:R-:W-:Y:S01]  /*0680*/  IMAD.HI.U32 R6, R0, R15.reuse, RZ ;  /* 0x0000000f00067227 */ /* 0x080fe200078e00ff */
[----:B------:R-:W-:Y:S02]  /*0690*/  IADD3 R9, PT, PT, R18, R15, RZ ;  /* 0x0000000f12097210 */ /* 0x000fe40007ffe0ff */
[----:B------:R-:W-:Y:S02]  /*06a0*/  ISETP.GE.U32.AND P2, PT, R15, UR4, PT ;  /* 0x000000040f007c0c */ /* 0x000fe4000bf46070 */
[----:B------:R-:W-:Y:S02]  /*06b0*/  IADD3 R6, PT, PT, -R6, RZ, RZ ;  /* 0x000000ff06067210 */ /* 0x000fe40007ffe1ff */
[----:B------:R-:W-:-:S03]  /*06c0*/  IADD3 R13, PT, PT, R18, R9, RZ ;  /* 0x00000009120d7210 */ /* 0x000fc60007ffe0ff */
[----:B------:R-:W-:Y:S02]  /*06d0*/  IMAD R7, R6, UR9, R15 ;  /* 0x0000000906077c24 */ /* 0x000fe4000f8e020f */
[----:B------:R-:W-:-:S03]  /*06e0*/  IMAD.IADD R25, R18, 0x1, R13 ;  /* 0x0000000112197824 */ /* 0x000fc600078e020d */
[----:B------:R-:W-:Y:S02]  /*06f0*/  ISETP.GE.U32.AND P1, PT, R7, UR9, PT ;  /* 0x0000000907007c0c */ /* 0x000fe4000bf26070 */
[----:B------:R-:W-:-:S11]  /*0700*/  ISETP.GE.U32.AND P4, PT, R25, UR4, PT ;  /* 0x0000000419007c0c */ /* 0x000fd6000bf86070 */
[----:B------:R-:W-:Y:S01]  /*0710*/  @P1 VIADD R7, R7, -UR9 ;  /* 0x8000000907071c36 */ /* 0x000fe20008000000 */
[C---:B------:R-:W-:Y:S01]  /*0720*/  ISETP.GE.U32.AND P1, PT, R9.reuse, UR4, PT ;  /* 0x0000000409007c0c */ /* 0x040fe2000bf26070 */
[----:B------:R-:W-:-:S03]  /*0730*/  IMAD.WIDE R8, R9, 0x2, R4 ;  /* 0x0000000209087825 */ /* 0x000fc600078e0204 */
[----:B------:R-:W-:-:S09]  /*0740*/  ISETP.GE.U32.AND P3, PT, R7, UR9, PT ;  /* 0x0000000907007c0c */ /* 0x000fd2000bf66070 */
[----:B------:R-:W2:Y:S04]  /*0750*/  @!P1 LDG.E.U16 R27, desc[UR6][R8.64] ;  /* 0x00000006081b9981 */ /* 0x000ea8000c1e1500 */
[----:B------:R-:W-:Y:S02]  /*0760*/  @P3 IADD3 R7, PT, PT, R7, -UR9, RZ ;  /* 0x8000000907073c10 */ /* 0x000fe4000fffe0ff */
[----:B------:R-:W-:Y:S02]  /*0770*/  ISETP.GE.U32.AND P3, PT, R13, UR4, PT ;  /* 0x000000040d007c0c */ /* 0x000fe4000bf66070 */
[----:B------:R-:W-:Y:S01]  /*0780*/  SEL R11, R16, R7, !P0 ;  /* 0x00000007100b7207 */ /* 0x000fe20004000000 */
[----:B------:R-:W-:-:S04]  /*0790*/  IMAD.WIDE R6, R15, 0x2, R4 ;  /* 0x000000020f067825 */ /* 0x000fc800078e0204 */
[----:B------:R-:W-:Y:S01]  /*07a0*/  IMAD.WIDE R14, R11, 0x2, R2 ;  /* 0x000000020b0e7825 */ /* 0x000fe200078e0202 */
[----:B------:R-:W3:Y:S03]  /*07b0*/  @!P2 LDG.E.U16 R29, desc[UR6][R6.64] ;  /* 0x00000006061da981 */ /* 0x000ee6000c1e1500 */
[--C-:B------:R-:W-:Y:S01]  /*07c0*/  IMAD.WIDE R10, R13, 0x2, R4.reuse ;  /* 0x000000020d0a7825 */ /* 0x100fe200078e0204 */
[----:B------:R-:W4:Y:S03]  /*07d0*/  @!P2 LDG.E.U16 R20, desc[UR6][R14.64] ;  /* 0x000000060e14a981 */ /* 0x000f26000c1e1500 */
[----:B------:R-:W-:Y:S01]  /*07e0*/  IMAD.WIDE R12, R25, 0x2, R4 ;  /* 0x00000002190c7825 */ /* 0x000fe200078e0204 */
[----:B------:R-:W5:Y:S04]  /*07f0*/  @!P1 LDG.E.U16 R21, desc[UR6][R14.64] ;  /* 0x000000060e159981 */ /* 0x000f68000c1e1500 */
[----:B------:R-:W5:Y:S04]  /*0800*/  @!P3 LDG.E.U16 R22, desc[UR6][R14.64] ;  /* 0x000000060e16b981 */ /* 0x000f68000c1e1500 */
[----:B------:R0:W5:Y:S04]  /*0810*/  @!P4 LDG.E.U16 R23, desc[UR6][R14.64] ;  /* 0x000000060e17c981 */ /* 0x000168000c1e1500 */
[----:B------:R-:W5:Y:S04]  /*0820*/  @!P3 LDG.E.U16 R19, desc[UR6][R10.64] ;  /* 0x000000060a13b981 */ /* 0x000f68000c1e1500 */
[----:B------:R-:W5:Y:S01]  /*0830*/  @!P4 LDG.E.U16 R17, desc[UR6][R12.64] ;  /* 0x000000060c11c981 */ /* 0x000f62000c1e1500 */
[----:B--2---:R-:W-:-:S02]  /*0840*/  HADD2.F32 R24, -RZ, R27.H0_H0 ;  /* 0x2000001bff187230 */ /* 0x004fc40000004100 */
[----:B---3--:R-:W-:Y:S02]  /*0850*/  HADD2.F32 R26, -RZ, R29.H0_H0 ;  /* 0x2000001dff1a7230 */ /* 0x008fe40000004100 */
[----:B----4-:R-:W-:Y:S02]  /*0860*/  HADD2.F32 R27, -RZ, R20.H0_H0 ;  /* 0x20000014ff1b7230 */ /* 0x010fe40000004100 */
[----:B-----5:R-:W-:-:S03]  /*0870*/  HADD2.F32 R29, -RZ, R21.H0_H0 ;  /* 0x20000015ff1d7230 */ /* 0x020fc60000004100 */
[----:B------:R-:W-:Y:S01]  /*0880*/  FADD.FTZ R26, R26, R27 ;  /* 0x0000001b1a1a7221 */ /* 0x000fe20000010000 */
[----:B0-----:R-:W-:Y:S02]  /*0890*/  HADD2.F32 R14, -RZ, R22.H0_H0 ;  /* 0x20000016ff0e7230 */ /* 0x001fe40000004100 */
[----:B------:R-:W-:Y:S01]  /*08a0*/  FADD.FTZ R24, R24, R29 ;  /* 0x0000001d18187221 */ /* 0x000fe20000010000 */
[----:B------:R-:W-:Y:S02]  /*08b0*/  HADD2.F32 R28, -RZ, R23.H0_H0 ;  /* 0x20000017ff1c7230 */ /* 0x000fe40000004100 */
[----:B------:R-:W-:Y:S02]  /*08c0*/  HADD2.F32 R19, -RZ, R19.H0_H0 ;  /* 0x20000013ff137230 */ /* 0x000fe40000004100 */
[----:B------:R-:W-:-:S03]  /*08d0*/  HADD2.F32 R17, -RZ, R17.H0_H0 ;  /* 0x20000011ff117230 */ /* 0x000fc60000004100 */
[----:B------:R-:W-:Y:S01]  /*08e0*/  FADD.FTZ R14, R19, R14 ;  /* 0x0000000e130e7221 */ /* 0x000fe20000010000 */
[----:B------:R-:W-:Y:S01]  /*08f0*/  FMNMX.FTZ R15, RZ, R24, !PT ;  /* 0x00000018ff0f7209 */ /* 0x000fe20007810000 */
[----:B------:R-:W-:Y:S01]  /*0900*/  FADD.FTZ R17, R17, R28 ;  /* 0x0000001c11117221 */ /* 0x000fe20000010000 */
[----:B------:R-:W-:Y:S02]  /*0910*/  FMNMX.FTZ R26, RZ, R26, !PT ;  /* 0x0000001aff1a7209 */ /* 0x000fe40007810000 */
[----:B------:R-:W-:Y:S02]  /*0920*/  FMNMX.FTZ R14, RZ, R14, !PT ;  /* 0x0000000eff0e7209 */ /* 0x000fe40007810000 */
[----:B------:R-:W-:Y:S02]  /*0930*/  FMNMX.FTZ R17, RZ, R17, !PT ;  /* 0x00000011ff117209 */ /* 0x000fe40007810000 */
[----:B------:R-:W-:Y:S02]  /*0940*/  F2FP.F16.F32.PACK_AB R15, R15, R26 ;  /* 0x0000001a0f0f723e */ /* 0x000fe400000000ff */
[----:B------:R-:W-:-:S02]  /*0950*/  F2FP.F16.F32.PACK_AB R14, R17, R14 ;  /* 0x0000000e110e723e */ /* 0x000fc400000000ff */
[C---:B------:R-:W-:Y:S02]  /*0960*/  PRMT R29, R15.reuse, 0x7610, R29 ;  /* 0x000076100f1d7816 */ /* 0x040fe4000000001d */
[----:B------:R-:W-:Y:S02]  /*0970*/  PRMT R27, R15, 0x7632, R27 ;  /* 0x000076320f1b7816 */ /* 0x000fe4000000001b */
[C---:B------:R-:W-:Y:S02]  /*0980*/  PRMT R19, R14.reuse, 0x7610, R19 ;  /* 0x000076100e137816 */ /* 0x040fe40000000013 */
[----:B------:R-:W-:Y:S01]  /*0990*/  PRMT R17, R14, 0x7632, R17 ;  /* 0x000076320e117816 */ /* 0x000fe20000000011 */
[----:B------:R0:W-:Y:S01]  /*09a0*/  @!P2 STG.E.U16 desc[UR6][R6.64], R29 ;  /* 0x0000001d0600a986 */ /* 0x0001e2000c101506 */
[----:B------:R-:W-:-:S03]  /*09b0*/  IADD3 R15, PT, PT, R18, R25, RZ ;  /* 0x00000019120f7210 */ /* 0x000fc60007ffe0ff */
[----:B------:R0:W-:Y:S04]  /*09c0*/  @!P1 STG.E.U16 desc[UR6][R8.64], R27 ;  /* 0x0000001b08009986 */ /* 0x0001e8000c101506 */
[----:B------:R0:W-:Y:S04]  /*09d0*/  @!P3 STG.E.U16 desc[UR6][R10.64], R19 ;  /* 0x000000130a00b986 */ /* 0x0001e8000c101506 */
[----:B------:R0:W-:Y:S01]  /*09e0*/  @!P4 STG.E.U16 desc[UR6][R12.64], R17 ;  /* 0x000000110c00c986 */ /* 0x0001e2000c101506 */
[----:B------:R-:W-:-:S13]  /*09f0*/  ISETP.GE.U32.AND P1, PT, R15, UR4, PT ;  /* 0x000000040f007c0c */ /* 0x000fda000bf26070 */
[----:B0-----:R-:W-:Y:S05]  /*0a00*/  @!P1 BRA `(.L_x_200) ;  /* 0xfffffffc001c9947 */ /* 0x001fea000383ffff */
[----:B------:R-:W-:Y:S05]  /*0a10*/  EXIT ;  /* 0x000000000000794d */ /* 0x000fea0003800000 */
.L_x_201:
        /* <DEDUP_REMOVED lines=14> */
.L_x_320:


//--------------------- .text._Z13biasAdd_fpropIN3c104HalfEEvPT_S3_jj --------------------------
	.section	.text._Z13biasAdd_fpropIN3c104HalfEEvPT_S3_jj,"ax",@progbits
	.align	128
        .global         _Z13biasAdd_fpropIN3c104HalfEEvPT_S3_jj
        .type           _Z13biasAdd_fpropIN3c104HalfEEvPT_S3_jj,@function
        .size           _Z13biasAdd_fpropIN3c104HalfEEvPT_S3_jj,(.L_x_321 - _Z13biasAdd_fpropIN3c104HalfEEvPT_S3_jj)
        .other          _Z13biasAdd_fpropIN3c104HalfEEvPT_S3_jj,@"STO_CUDA_ENTRY STV_DEFAULT"
_Z13biasAdd_fpropIN3c104HalfEEvPT_S3_jj:
.text._Z13biasAdd_fpropIN3c104HalfEEvPT_S3_jj:
        /* <DEDUP_REMOVED lines=29> */
[----:B-1----:R-:W-:-:S06]  /*01d0*/  IADD3 R6, PT, PT, R0, 0xffffffe, RZ ;  /* 0x0ffffffe00067810 */ /* 0x002fcc0007ffe0ff */
[----:B------:R1:W2:Y:S02]  /*01e0*/  F2I.FTZ.U32.TRUNC.NTZ R7, R6 ;  /* 0x0000000600077305 */ /* 0x0002a4000021f000 */
[----:B-1----:R-:W-:Y:S02]  /*01f0*/  HFMA2 R6, -RZ, RZ, 0, 0 ;  /* 0x00000000ff067431 */ /* 0x002fe400000001ff */
[----:B--2---:R-:W-:-:S04]  /*0200*/  IMAD R13, R13, R7, RZ ;  /* 0x000000070d0d7224 */ /* 0x004fc800078e02ff */
[----:B0--3--:R-:W-:-:S07]  /*0210*/  IMAD.HI.U32 R0, R7, R13, R6 ;  /* 0x0000000d07007227 */ /* 0x009fce00078e0006 */
.L_x_203:
        /* <DEDUP_REMOVED lines=14> */
[----:B------:R-:W-:Y:S01]  /*0300*/  SHF.R.U64 R10, R12, 0x10, R13 ;  /* 0x000000100c0a7819 */ /* 0x000fe2000000120d */
[----:B------:R-:W-:-:S02]  /*0310*/  HADD2.F32 R12, -RZ, R12.H0_H0 ;  /* 0x2000000cff0c7230 */ /* 0x000fc40000004100 */
[----:B---3--:R-:W-:Y:S01]  /*0320*/  HADD2.F32 R17, -RZ, R15.H0_H0 ;  /* 0x2000000fff117230 */ /* 0x008fe20000004100 */
[----:B------:R-:W-:Y:S01]  /*0330*/  SHF.R.U64 R18, R14, 0x10, R15 ;  /* 0x000000100e127819 */ /* 0x000fe2000000120f */
[----:B------:R-:W-:-:S03]  /*0340*/  HADD2.F32 R10, -RZ, R10.H0_H0 ;  /* 0x2000000aff0a7230 */ /* 0x000fc60000004100 */
[----:B------:R-:W-:Y:S01]  /*0350*/  FADD.FTZ R16, R16, R17 ;  /* 0x0000001110107221 */ /* 0x000fe20000010000 */
[----:B------:R-:W-:Y:S01]  /*0360*/  HADD2.F32 R17, -RZ, R18.H0_H0 ;  /* 0x20000012ff117230 */ /* 0x000fe20000004100 */
[----:B------:R-:W-:Y:S02]  /*0370*/  SHF.R.U32.HI R18, RZ, 0x10, R13 ;  /* 0x00000010ff127819 */ /* 0x000fe4000001160d */
[----:B------:R-:W-:Y:S02]  /*0380*/  SHF.R.U32.HI R13, RZ, 0x10, R15 ;  /* 0x00000010ff0d7819 */ /* 0x000fe4000001160f */
[----:B------:R-:W-:Y:S01]  /*0390*/  FADD.FTZ R17, R10, R17 ;  /* 0x000000110a117221 */ /* 0x000fe20000010000 */
[----:B------:R-:W-:Y:S01]  /*03a0*/  HADD2.F32 R10, -RZ, R18.H0_H0 ;  /* 0x20000012ff0a7230 */ /* 0x000fe20000004100 */
[----:B------:R-:W-:Y:S01]  /*03b0*/  F2F.F16.F32 R16, R16 ;  /* 0x0000001000107304 */ /* 0x000fe20000200800 */
[----:B------:R-:W-:-:S05]  /*03c0*/  HADD2.F32 R13, -RZ, R13.H0_H0 ;  /* 0x2000000dff0d7230 */ /* 0x000fca0000004100 */
[----:B------:R-:W-:Y:S01]  /*03d0*/  FADD.FTZ R18, R10, R13 ;  /* 0x0000000d0a127221 */ /* 0x000fe20000010000 */
[----:B------:R-:W-:Y:S01]  /*03e0*/  HADD2.F32 R13, -RZ, R14.H0_H0 ;  /* 0x2000000eff0d7230 */ /* 0x000fe20000004100 */
[----:B------:R-:W0:Y:S01]  /*03f0*/  F2F.F16.F32 R17, R17 ;  /* 0x0000001100117304 */ /* 0x000e220000200800 */
[----:B------:R-:W-:-:S03]  /*0400*/  SHF.L.U32 R14, R11, 0x2, RZ ;  /* 0x000000020b0e7819 */ /* 0x000fc600000006ff */
[----:B------:R-:W-:Y:S01]  /*0410*/  FADD.FTZ R10, R12, R13 ;  /* 0x0000000d0c0a7221 */ /* 0x000fe20000010000 */
[----:B------:R-:W-:-:S03]  /*0420*/  ISETP.GE.U32.AND P0, PT, R14, UR4, PT ;  /* 0x000000040e007c0c */ /* 0x000fc6000bf06070 */
[----:B------:R-:W1:Y:S01]  /*0430*/  F2F.F16.F32 R19, R18 ;  /* 0x0000001200137304 */ /* 0x000e620000200800 */
[----:B0-----:R-:W-:-:S07]  /*0440*/  IMAD.WIDE.U32 R12, R17, 0x10000, RZ ;  /* 0x00010000110c7825 */ /* 0x001fce00078e00ff */
[----:B------:R-:W0:Y:S01]  /*0450*/  F2F.F16.F32 R15, R10 ;  /* 0x0000000a000f7304 */ /* 0x000e220000200800 */
[----:B-1----:R-:W-:-:S04]  /*0460*/  PRMT R19, R16, 0x5410, R19 ;  /* 0x0000541010137816 */ /* 0x002fc80000000013 */
[----:B------:R-:W-:Y:S02]  /*0470*/  LOP3.LUT R13, R19, R13, RZ, 0xfc, !PT ;  /* 0x0000000d130d7212 */ /* 0x000fe400078efcff */
[----:B0-----:R-:W-:-:S05]  /*0480*/  LOP3.LUT R12, R12, R15, RZ, 0xfc, !PT ;  /* 0x0000000f0c0c7212 */ /* 0x001fca00078efcff */
[----:B------:R0:W-:Y:S01]  /*0490*/  STG.E.64 desc[UR6][R6.64], R12 ;  /* 0x0000000c06007986 */ /* 0x0001e2000c101b06 */
[----:B------:R-:W-:Y:S05]  /*04a0*/  @!P0 BRA `(.L_x_203) ;  /* 0xfffffffc005c8947 */ /* 0x000fea000383ffff */
[----:B------:R-:W-:Y:S05]  /*04b0*/  EXIT ;  /* 0x000000000000794d */ /* 0x000fea0003800000 */
.L_x_202:
        /* <DEDUP_REMOVED lines=20> */
[----:B0-----:R-:W-:Y:S01]  /*0600*/  MOV R6, RZ ;  /* 0x000000ff00067202 */ /* 0x001fe20000000f00 */
[----:B--2---:R-:W-:-:S04]  /*0610*/  IMAD.MOV R9, RZ, RZ, -R7 ;  /* 0x000000ffff097224 */ /* 0x004fc800078e0a07 */
[----:B------:R-:W-:-:S04]  /*0620*/  IMAD R9, R9, UR5, RZ ;  /* 0x0000000509097c24 */ /* 0x000fc8000f8e02ff */
[----:B-1-34-:R-:W-:-:S07]  /*0630*/  IMAD.HI.U32 R0, R7, R9, R6 ;  /* 0x0000000907007227 */ /* 0x01afce00078e0006 */
.L_x_204:
[----:B------:R-:W-:Y:S01]  /*0640*/  IMAD.HI.U32 R6, R0, R15, RZ ;  /* 0x0000000f00067227 */ /* 0x000fe200078e00ff */
[----:B------:R-:W-:-:S03]  /*0650*/  ISETP.GE.U32.AND P2, PT, R15, UR4, PT ;  /* 0x000000040f007c0c */ /* 0x000fc6000bf46070 */
[----:B------:R-:W-:Y:S01]  /*0660*/  IMAD.IADD R9, R18, 0x1, R15 ;  /* 0x0000000112097824 */ /* 0x000fe200078e020f */
[----:B------:R-:W-:-:S04]  /*0670*/  IADD3 R6, PT, PT, -R6, RZ, RZ ;  /* 0x000000ff06067210 */ /* 0x000fc80007ffe1ff */
[----:B------:R-:W-:Y:S01]  /*0680*/  IADD3 R13, PT, PT, R18, R9, RZ ;  /* 0x00000009120d7210 */ /* 0x000fe20007ffe0ff */
[----:B------:R-:W-:-:S03]  /*0690*/  IMAD R7, R6, UR9, R15 ;  /* 0x0000000906077c24 */ /* 0x000fc6000f8e020f */
[----:B------:R-:W-:Y:S02]  /*06a0*/  IADD3 R25, PT, PT, R18, R13, RZ ;  /* 0x0000000d12197210 */ /* 0x000fe40007ffe0ff */
[----:B------:R-:W-:Y:S02]  /*06b0*/  ISETP.GE.U32.AND P1, PT, R7, UR9, PT ;  /* 0x0000000907007c0c */ /* 0x000fe4000bf26070 */
[----:B------:R-:W-:-:S11]  /*06c0*/  ISETP.GE.U32.AND P4, PT, R25, UR4, PT ;  /* 0x0000000419007c0c */ /* 0x000fd6000bf86070 */
[----:B------:R-:W-:Y:S02]  /*06d0*/  @P1 IADD3 R7, PT, PT, R7, -UR9, RZ ;  /* 0x8000000907071c10 */ /* 0x000fe4000fffe0ff */
[C---:B------:R-:W-:Y:S01]  /*06e0*/  ISETP.GE.U32.AND P1, PT, R9.reuse, UR4, PT ;  /* 0x0000000409007c0c */ /* 0x040fe2000bf26070 */
[----:B------:R-:W-:Y:S01]  /*06f0*/  IMAD.WIDE R8, R9, 0x2, R4 ;  /* 0x0000000209087825 */ /* 0x000fe200078e0204 */
[----:B------:R-:W-:-:S11]  /*0700*/  ISETP.GE.U32.AND P3, PT, R7, UR9, PT ;  /* 0x0000000907007c0c */ /* 0x000fd6000bf66070 */
[----:B------:R-:W2:Y:S02]  /*0710*/  @!P1 LDG.E.U16 R27, desc[UR6][R8.64] ;  /* 0x00000006081b9981 */ /* 0x000ea4000c1e1500 */
        /* <DEDUP_REMOVED lines=14> */
[----:B0-----:R-:W-:Y:S01]  /*0800*/  IADD3 R15, PT, PT, R18, R25, RZ ;  /* 0x00000019120f7210 */ /* 0x001fe20007ffe0ff */
[----:B--2---:R-:W-:-:S02]  /*0810*/  HADD2.F32 R24, -RZ, R27.H0_H0 ;  /* 0x2000001bff187230 */ /* 0x004fc40000004100 */
[----:B---3--:R-:W-:Y:S02]  /*0820*/  HADD2.F32 R29, -RZ, R29.H0_H0 ;  /* 0x2000001dff1d7230 */ /* 0x008fe40000004100 */
[----:B----4-:R-:W-:Y:S02]  /*0830*/  HADD2.F32 R27, -RZ, R21.H0_H0 ;  /* 0x20000015ff1b7230 */ /* 0x010fe40000004100 */
[----:B-----5:R-:W-:-:S03]  /*0840*/  HADD2.F32 R26, -RZ, R20.H0_H0 ;  /* 0x20000014ff1a7230 */ /* 0x020fc60000004100 */
[----:B------:R-:W-:Y:S01]  /*0850*/  FADD.FTZ R24, R24, R27 ;  /* 0x0000001b18187221 */ /* 0x000fe20000010000 */
[----:B------:R-:W-:Y:S02]  /*0860*/  HADD2.F32 R14, -RZ, R22.H0_H0 ;  /* 0x20000016ff0e7230 */ /* 0x000fe40000004100 */
[----:B------:R-:W-:Y:S01]  /*0870*/  FADD.FTZ R27, R29, R26 ;  /* 0x0000001a1d1b7221 */ /* 0x000fe20000010000 */
[----:B------:R-:W-:Y:S02]  /*0880*/  HADD2.F32 R26, -RZ, R23.H0_H0 ;  /* 0x20000017ff1a7230 */ /* 0x000fe40000004100 */
[----:B------:R-:W-:Y:S02]  /*0890*/  HADD2.F32 R17, -RZ, R17.H0_H0 ;  /* 0x20000011ff117230 */ /* 0x000fe40000004100 */
[----:B------:R-:W-:-:S03]  /*08a0*/  HADD2.F32 R19, -RZ, R19.H0_H0 ;  /* 0x20000013ff137230 */ /* 0x000fc60000004100 */
[----:B------:R-:W-:Y:S01]  /*08b0*/  FADD.FTZ R14, R17, R14 ;  /* 0x0000000e110e7221 */ /* 0x000fe20000010000 */
[----:B------:R-:W-:Y:S01]  /*08c0*/  F2FP.F16.F32.PACK_AB R24, R24, R27 ;  /* 0x0000001b1818723e */ /* 0x000fe200000000ff */
[----:B------:R-:W-:-:S03]  /*08d0*/  FADD.FTZ R19, R19, R26 ;  /* 0x0000001a13137221 */ /* 0x000fc60000010000 */
[C---:B------:R-:W-:Y:S02]  /*08e0*/  PRMT R29, R24.reuse, 0x7610, R29 ;  /* 0x00007610181d7816 */ /* 0x040fe4000000001d */
[----:B------:R-:W-:Y:S02]  /*08f0*/  F2FP.F16.F32.PACK_AB R14, R19, R14 ;  /* 0x0000000e130e723e */ /* 0x000fe400000000ff */
[----:B------:R-:W-:Y:S02]  /*0900*/  PRMT R27, R24, 0x7632, R27 ;  /* 0x00007632181b7816 */ /* 0x000fe4000000001b */
[C---:B------:R-:W-:Y:S02]  /*0910*/  PRMT R17, R14.reuse, 0x7610, R17 ;  /* 0x000076100e117816 */ /* 0x040fe40000000011 */
        /* <DEDUP_REMOVED lines=8> */
.L_x_205:
        /* <DEDUP_REMOVED lines=14> */
.L_x_321:


//--------------------- .text._Z10Relu_bpropIfEvPT_S1_jjS1_ --------------------------
	.section	.text._Z10Relu_bpropIfEvPT_S1_jjS1_,"ax",@progbits
	.align	128
        .global         _Z10Relu_bpropIfEvPT_S1_jjS1_
        .type           _Z10Relu_bpropIfEvPT_S1_jjS1_,@function
        .size           _Z10Relu_bpropIfEvPT_S1_jjS1_,(.L_x_322 - _Z10Relu_bpropIfEvPT_S1_jjS1_)
        .other          _Z10Relu_bpropIfEvPT_S1_jjS1_,@"STO_CUDA_ENTRY STV_DEFAULT"
_Z10Relu_bpropIfEvPT_S1_jjS1_:
.text._Z10Relu_bpropIfEvPT_S1_jjS1_:
        /* <DEDUP_REMOVED lines=25> */
.L_x_207:
[----:B---3--:R-:W-:-:S04]  /*0190*/  IMAD.WIDE R4, R0, 0x10, R2 ;  /* 0x0000001000047825 */ /* 0x008fc800078e0202 */
[----:B--2---:R-:W-:Y:S02]  /*01a0*/  IMAD.WIDE R16, R0, 0x10, R12 ;  /* 0x0000001000107825 */ /* 0x004fe400078e020c */
[----:B-1----:R-:W2:Y:S04]  /*01b0*/  LDG.E.128 R4, desc[UR6][R4.64] ;  /* 0x0000000604047981 */ /* 0x002ea8000c1e1d00 */
[----:B------:R-:W3:Y:S01]  /*01c0*/  LDG.E.128 R8, desc[UR6][R16.64] ;  /* 0x0000000610087981 */ /* 0x000ee2000c1e1d00 */
[----:B--2---:R-:W-:Y:S02]  /*01d0*/  FSETP.GTU.FTZ.AND P0, PT, R4, RZ, PT ;  /* 0x000000ff0400720b */ /* 0x004fe40003f1c000 */
[----:B------:R-:W-:Y:S02]  /*01e0*/  FSETP.GTU.FTZ.AND P1, PT, R5, RZ, PT ;  /* 0x000000ff0500720b */ /* 0x000fe40003f3c000 */
[----:B------:R-:W-:-:S02]  /*01f0*/  FSETP.GTU.FTZ.AND P2, PT, R6, RZ, PT ;  /* 0x000000ff0600720b */ /* 0x000fc40003f5c000 */
[----:B------:R-:W-:Y:S01]  /*0200*/  FSETP.GTU.FTZ.AND P3, PT, R7, RZ, PT ;  /* 0x000000ff0700720b */ /* 0x000fe20003f7c000 */
[----:B0-----:R-:W-:Y:S01]  /*0210*/  IMAD.WIDE R6, R0, 0x10, R14 ;  /* 0x0000001000067825 */ /* 0x001fe200078e020e */
[----:B---3--:R-:W-:Y:S02]  /*0220*/  FSEL R8, R8, RZ, P0 ;  /* 0x000000ff08087208 */ /* 0x008fe40000000000 */
[----:B------:R-:W-:Y:S01]  /*0230*/  FSEL R9, R9, RZ, P1 ;  /* 0x000000ff09097208 */ /* 0x000fe20000800000 */
[----:B------:R-:W-:Y:S01]  /*0240*/  IMAD.IADD R0, R19, 0x1, R0 ;  /* 0x0000000113007824 */ /* 0x000fe200078e0200 */
[----:B------:R-:W-:Y:S02]  /*0250*/  FSEL R10, R10, RZ, P2 ;  /* 0x000000ff0a0a7208 */ /* 0x000fe40001000000 */
[----:B------:R-:W-:Y:S01]  /*0260*/  FSEL R11, R11, RZ, P3 ;  /* 0x000000ff0b0b7208 */ /* 0x000fe20001800000 */
[----:B------:R-:W-:-:S04]  /*0270*/  IMAD.SHL.U32 R4, R0, 0x4, RZ ;  /* 0x0000000400047824 */ /* 0x000fc800078e00ff */
[----:B------:R1:W-:Y:S01]  /*0280*/  STG.E.128 desc[UR6][R6.64], R8 ;  /* 0x0000000806007986 */ /* 0x0003e2000c101d06 */
[----:B------:R-:W-:-:S13]  /*0290*/  ISETP.GE.U32.AND P0, PT, R4, UR4, PT ;  /* 0x0000000404007c0c */ /* 0x000fda000bf06070 */
[----:B------:R-:W-:Y:S05]  /*02a0*/  @!P0 BRA `(.L_x_207) ;  /* 0xfffffffc00b88947 */ /* 0x000fea000383ffff */
[----:B------:R-:W-:Y:S05]  /*02b0*/  EXIT ;  /* 0x000000000000794d */ /* 0x000fea0003800000 */
.L_x_206:
        /* <DEDUP_REMOVED lines=10> */
.L_x_208:
[----:B------:R-:W0:Y:S01]  /*0360*/  LDC.64 R12, c[0x0][0x388] ;  /* 0x0000e200ff0c7b82 */ /* 0x000e220000000a00 */
[----:B------:R-:W-:Y:S02]  /*0370*/  ISETP.GE.U32.AND P3, PT, R26, UR5, PT ;  /* 0x000000051a007c0c */ /* 0x000fe4000bf66070 */
[----:B------:R-:W-:-:S05]  /*0380*/  IADD3 R2, PT, PT, R3, R26, RZ ;  /* 0x0000001a03027210 */ /* 0x000fca0007ffe0ff */
[----:B------:R-:W1:Y:S01]  /*0390*/  LDC.64 R28, c[0x0][0x380] ;  /* 0x0000e000ff1c7b82 */ /* 0x000e620000000a00 */
[----:B------:R-:W-:-:S07]  /*03a0*/  IMAD.IADD R8, R3, 0x1, R2 ;  /* 0x0000000103087824 */ /* 0x000fce00078e0202 */
[----:B------:R-:W2:Y:S01]  /*03b0*/  LDC.64 R20, c[0x0][0x388] ;  /* 0x0000e200ff147b82 */ /* 0x000ea20000000a00 */
[----:B0-----:R-:W-:-:S07]  /*03c0*/  @!P3 IMAD.WIDE R12, R26, 0x4, R12 ;  /* 0x000000041a0cb825 */ /* 0x001fce00078e020c */
[----:B------:R-:W0:Y:S01]  /*03d0*/  LDC.64 R10, c[0x0][0x388] ;  /* 0x0000e200ff0a7b82 */ /* 0x000e220000000a00 */
[----:B------:R3:W4:Y:S07]  /*03e0*/  @!P3 LDG.E R5, desc[UR6][R12.64] ;  /* 0x000000060c05b981 */ /* 0x00072e000c1e1900 */
[----:B------:R-:W5:Y:S01]  /*03f0*/  LDC.64 R14, c[0x0][0x380] ;  /* 0x0000e000ff0e7b82 */ /* 0x000f620000000a00 */
[----:B------:R-:W-:Y:S01]  /*0400*/  IMAD.IADD R23, R3, 0x1, R8 ;  /* 0x0000000103177824 */ /* 0x000fe200078e0208 */
[----:B------:R-:W-:Y:S01]  /*0410*/  ISETP.GE.U32.AND P2, PT, R2, UR5, PT ;  /* 0x0000000502007c0c */ /* 0x000fe2000bf46070 */
[----:B-1----:R-:W-:-:S05]  /*0420*/  @!P3 IMAD.WIDE R28, R26, 0x4, R28 ;  /* 0x000000041a1cb825 */ /* 0x002fca00078e021c */
[----:B---3--:R-:W1:Y:S01]  /*0430*/  LDC.64 R12, c[0x0][0x388] ;  /* 0x0000e200ff0c7b82 */ /* 0x008e620000000a00 */
[----:B------:R-:W-:Y:S01]  /*0440*/  ISETP.GE.U32.AND P1, PT, R8, UR5, PT ;  /* 0x0000000508007c0c */ /* 0x000fe2000bf26070 */
[----:B------:R3:W4:Y:S06]  /*0450*/  @!P3 LDG.E R24, desc[UR6][R28.64] ;  /* 0x000000061c18b981 */ /* 0x00072c000c1e1900 */
[----:B------:R-:W5:Y:S01]  /*0460*/  LDC.64 R16, c[0x0][0x380] ;  /* 0x0000e000ff107b82 */ /* 0x000f620000000a00 */
[----:B------:R-:W-:-:S07]  /*0470*/  ISETP.GE.U32.AND P0, PT, R23, UR5, PT ;  /* 0x0000000517007c0c */ /* 0x000fce000bf06070 */
[----:B------:R-:W5:Y:S01]  /*0480*/  LDC.64 R18, c[0x0][0x380] ;  /* 0x0000e000ff127b82 */ /* 0x000f620000000a00 */
[----:B--2---:R-:W-:-:S04]  /*0490*/  @!P2 IMAD.WIDE R20, R2, 0x4, R20 ;  /* 0x000000040214a825 */ /* 0x004fc800078e0214 */
[----:B0-----:R-:W-:Y:S01]  /*04a0*/  @!P1 IMAD.WIDE R10, R8, 0x4, R10 ;  /* 0x00000004080a9825 */ /* 0x001fe200078e020a */
[----:B------:R0:W2:Y:S02]  /*04b0*/  @!P2 LDG.E R6, desc[UR6][R20.64] ;  /* 0x000000061406a981 */ /* 0x0000a4000c1e1900 */
[----:B---3--:R-:W3:Y:S01]  /*04c0*/  @!P3 LDC.64 R28, c[0x0][0x398] ;  /* 0x0000e600ff1cbb82 */ /* 0x008ee20000000a00 */
[C---:B-1----:R-:W-:Y:S01]  /*04d0*/  @!P0 IMAD.WIDE R12, R23.reuse, 0x4, R12 ;  /* 0x00000004170c8825 */ /* 0x042fe200078e020c */
[----:B------:R-:W2:Y:S03]  /*04e0*/  @!P1 LDG.E R0, desc[UR6][R10.64] ;  /* 0x000000060a009981 */ /* 0x000ea6000c1e1900 */
[----:B-----5:R-:W-:Y:S01]  /*04f0*/  @!P2 IMAD.WIDE R14, R2, 0x4, R14 ;  /* 0x00000004020ea825 */ /* 0x020fe200078e020e */
[----:B------:R-:W5:Y:S02]  /*0500*/  @!P0 LDG.E R7, desc[UR6][R12.64] ;  /* 0x000000060c078981 */ /* 0x000f64000c1e1900 */
[----:B0-----:R-:W0:Y:S01]  /*0510*/  @!P2 LDC.64 R20, c[0x0][0x398] ;  /* 0x0000e600ff14ab82 */ /* 0x001e220000000a00 */
[----:B------:R-:W-:Y:S01]  /*0520*/  @!P1 IMAD.WIDE R16, R8, 0x4, R16 ;  /* 0x0000000408109825 */ /* 0x000fe200078e0210 */
[----:B------:R-:W5:Y:S04]  /*0530*/  @!P2 LDG.E R4, desc[UR6][R14.64] ;  /* 0x000000060e04a981 */ /* 0x000f68000c1e1900 */
[----:B------:R1:W5:Y:S01]  /*0540*/  @!P1 LDG.E R22, desc[UR6][R16.64] ;  /* 0x0000000610169981 */ /* 0x000362000c1e1900 */
[----:B------:R-:W-:-:S05]  /*0550*/  @!P0 IMAD.WIDE R18, R23, 0x4, R18 ;  /* 0x0000000417128825 */ /* 0x000fca00078e0212 */
[----:B------:R3:W5:Y:S01]  /*0560*/  @!P0 LDG.E R9, desc[UR6][R18.64] ;  /* 0x0000000612098981 */ /* 0x000762000c1e1900 */
[----:B-1----:R-:W1:Y:S08]  /*0570*/  @!P0 LDC.64 R16, c[0x0][0x398] ;  /* 0x0000e600ff108b82 */ /* 0x002e700000000a00 */
[----:B---3--:R-:W3:Y:S01]  /*0580*/  @!P1 LDC.64 R18, c[0x0][0x398] ;  /* 0x0000e600ff129b82 */ /* 0x008ee20000000a00 */
[----:B------:R-:W-:-:S04]  /*0590*/  @!P3 IMAD.WIDE R28, R26, 0x4, R28 ;  /* 0x000000041a1cb825 */ /* 0x000fc800078e021c */
[----:B0-----:R-:W-:Y:S01]  /*05a0*/  @!P2 IMAD.WIDE R20, R2, 0x4, R20 ;  /* 0x000000040214a825 */ /* 0x001fe200078e0214 */
[----:B------:R-:W-:-:S03]  /*05b0*/  IADD3 R26, PT, PT, R3, R23, RZ ;  /* 0x00000017031a7210 */ /* 0x000fc60007ffe0ff */
[----:B-1----:R-:W-:-:S04]  /*05c0*/  @!P0 IMAD.WIDE R16, R23, 0x4, R16 ;  /* 0x0000000417108825 */ /* 0x002fc800078e0210 */
[----:B---3--:R-:W-:Y:S01]  /*05d0*/  @!P1 IMAD.WIDE R10, R8, 0x4, R18 ;  /* 0x00000004080a9825 */ /* 0x008fe200078e0212 */
[----:B----4-:R-:W-:-:S04]  /*05e0*/  FSETP.GTU.FTZ.AND P5, PT, R5, RZ, PT ;  /* 0x000000ff0500720b */ /* 0x010fc80003fbc000 */
[----:B------:R-:W-:-:S05]  /*05f0*/  FSEL R24, R24, RZ, P5 ;  /* 0x000000ff18187208 */ /* 0x000fca0002800000 */
[----:B------:R0:W-:Y:S01]  /*0600*/  @!P3 STG.E desc[UR6][R28.64], R24 ;  /* 0x000000181c00b986 */ /* 0x0001e2000c101906 */
[----:B--2---:R-:W-:Y:S02]  /*0610*/  FSETP.GTU.FTZ.AND P4, PT, R6, RZ, PT ;  /* 0x000000ff0600720b */ /* 0x004fe40003f9c000 */
[----:B------:R-:W-:Y:S02]  /*0620*/  FSETP.GTU.FTZ.AND P5, PT, R0, RZ, PT ;  /* 0x000000ff0000720b */ /* 0x000fe40003fbc000 */
[----:B-----5:R-:W-:Y:S02]  /*0630*/  FSETP.GTU.FTZ.AND P6, PT, R7, RZ, PT ;  /* 0x000000ff0700720b */ /* 0x020fe40003fdc000 */
[----:B------:R-:W-:Y:S02]  /*0640*/  FSEL R4, R4, RZ, P4 ;  /* 0x000000ff04047208 */ /* 0x000fe40002000000 */
[----:B------:R-:W-:-:S03]  /*0650*/  FSEL R22, R22, RZ, P5 ;  /* 0x000000ff16167208 */ /* 0x000fc60002800000 */
[----:B------:R0:W-:Y:S01]  /*0660*/  @!P2 STG.E desc[UR6][R20.64], R4 ;  /* 0x000000041400a986 */ /* 0x0001e2000c101906 */
[----:B------:R-:W-:-:S03]  /*0670*/  FSEL R9, R9, RZ, P6 ;  /* 0x000000ff09097208 */ /* 0x000fc60003000000 */
[----:B------:R0:W-:Y:S04]  /*0680*/  @!P1 STG.E desc[UR6][R10.64], R22 ;  /* 0x000000160a009986 */ /* 0x0001e8000c101906 */
[----:B------:R0:W-:Y:S01]  /*0690*/  @!P0 STG.E desc[UR6][R16.64], R9 ;  /* 0x0000000910008986 */ /* 0x0001e2000c101906 */
[----:B------:R-:W-:-:S13]  /*06a0*/  ISETP.GE.U32.AND P0, PT, R26, UR5, PT ;  /* 0x000000051a007c0c */ /* 0x000fda000bf06070 */
[----:B0-----:R-:W-:Y:S05]  /*06b0*/  @!P0 BRA `(.L_x_208) ;  /* 0xfffffffc00288947 */ /* 0x001fea000383ffff */
[----:B------:R-:W-:Y:S05]  /*06c0*/  EXIT ;  /* 0x000000000000794d */ /* 0x000fea0003800000 */
.L_x_209:
        /* <DEDUP_REMOVED lines=11> */
.L_x_322:


//--------------------- .text._Z13Sigmoid_bpropIfEvPT_S1_jjS1_ --------------------------
	.section	.text._Z13Sigmoid_bpropIfEvPT_S1_jjS1_,"ax",@progbits
	.align	128
        .global         _Z13Sigmoid_bpropIfEvPT_S1_jjS1_
        .type           _Z13Sigmoid_bpropIfEvPT_S1_jjS1_,@function
        .size           _Z13Sigmoid_bpropIfEvPT_S1_jjS1_,(.L_x_323 - _Z13Sigmoid_bpropIfEvPT_S1_jjS1_)
        .other          _Z13Sigmoid_bpropIfEvPT_S1_jjS1_,@"STO_CUDA_ENTRY STV_DEFAULT"
_Z13Sigmoid_bpropIfEvPT_S1_jjS1_:
.text._Z13Sigmoid_bpropIfEvPT_S1_jjS1_:
        /* <DEDUP_REMOVED lines=25> */
.L_x_211:
[----:B---3--:R-:W-:-:S04]  /*0190*/  IMAD.WIDE R4, R17, 0x10, R14 ;  /* 0x0000001011047825 */ /* 0x008fc800078e020e */
[----:B--2---:R-:W-:Y:S02]  /*01a0*/  IMAD.WIDE R10, R17, 0x10, R12 ;  /* 0x00000010110a7825 */ /* 0x004fe400078e020c */
[----:B------:R-:W2:Y:S04]  /*01b0*/  LDG.E.128 R4, desc[UR6][R4.64] ;  /* 0x0000000604047981 */ /* 0x000ea8000c1e1d00 */
[----:B------:R-:W3:Y:S01]  /*01c0*/  LDG.E.128 R8, desc[UR6][R10.64] ;  /* 0x000000060a087981 */ /* 0x000ee2000c1e1d00 */
[----:B--2---:R-:W-:Y:S01]  /*01d0*/  FADD.FTZ R19, -R4, 1 ;  /* 0x3f80000004137421 */ /* 0x004fe20000010100 */
[----:B------:R-:W-:Y:S01]  /*01e0*/  FADD.FTZ R16, -R5, 1 ;  /* 0x3f80000005107421 */ /* 0x000fe20000010100 */
[----:B------:R-:W-:Y:S01]  /*01f0*/  FADD.FTZ R21, -R6, 1 ;  /* 0x3f80000006157421 */ /* 0x000fe20000010100 */
[----:B------:R-:W-:Y:S01]  /*0200*/  FADD.FTZ R18, -R7, 1 ;  /* 0x3f80000007127421 */ /* 0x000fe20000010100 */
[----:B------:R-:W-:Y:S01]  /*0210*/  FMUL.FTZ R19, R4, R19 ;  /* 0x0000001304137220 */ /* 0x000fe20000410000 */
[----:B------:R-:W-:Y:S01]  /*0220*/  FMUL.FTZ R16, R5, R16 ;  /* 0x0000001005107220 */ /* 0x000fe20000410000 */
[----:B------:R-:W-:Y:S01]  /*0230*/  FMUL.FTZ R21, R6, R21 ;  /* 0x0000001506157220 */ /* 0x000fe20000410000 */
[----:B------:R-:W-:Y:S01]  /*0240*/  FMUL.FTZ R18, R7, R18 ;  /* 0x0000001207127220 */ /* 0x000fe20000410000 */
[----:B---3--:R-:W-:Y:S01]  /*0250*/  FMUL.FTZ R8, R8, R19 ;  /* 0x0000001308087220 */ /* 0x008fe20000410000 */
[----:B------:R-:W-:Y:S01]  /*0260*/  FMUL.FTZ R9, R9, R16 ;  /* 0x0000001009097220 */ /* 0x000fe20000410000 */
[----:B------:R-:W-:Y:S01]  /*0270*/  FMUL.FTZ R10, R10, R21 ;  /* 0x000000150a0a7220 */ /* 0x000fe20000410000 */
[----:B------:R-:W-:Y:S01]  /*0280*/  FMUL.FTZ R11, R11, R18 ;  /* 0x000000120b0b7220 */ /* 0x000fe20000410000 */
[----:B0-----:R-:W-:Y:S01]  /*0290*/  IMAD.WIDE R4, R17, 0x10, R2 ;  /* 0x0000001011047825 */ /* 0x001fe200078e0202 */
[----:B------:R-:W-:-:S04]  /*02a0*/  IADD3 R17, PT, PT, R0, R17, RZ ;  /* 0x0000001100117210 */ /* 0x000fc80007ffe0ff */
[----:B------:R1:W-:Y:S01]  /*02b0*/  STG.E.128 desc[UR6][R4.64], R8 ;  /* 0x0000000804007986 */ /* 0x0003e2000c101d06 */
[----:B------:R-:W-:-:S04]  /*02c0*/  SHF.L.U32 R6, R17, 0x2, RZ ;  /* 0x0000000211067819 */ /* 0x000fc800000006ff */
[----:B------:R-:W-:-:S13]  /*02d0*/  ISETP.GE.U32.AND P0, PT, R6, UR4, PT ;  /* 0x0000000406007c0c */ /* 0x000fda000bf06070 */
[----:B-1----:R-:W-:Y:S05]  /*02e0*/  @!P0 BRA `(.L_x_211) ;  /* 0xfffffffc00a88947 */ /* 0x002fea000383ffff */
[----:B------:R-:W-:Y:S05]  /*02f0*/  EXIT ;  /* 0x000000000000794d */ /* 0x000fea0003800000 */
.L_x_210:
        /* <DEDUP_REMOVED lines=10> */
.L_x_212:
[----:B------:R-:W0:Y:S01]  /*03a0*/  LDC.64 R14, c[0x0][0x380] ;  /* 0x0000e000ff0e7b82 */ /* 0x000e220000000a00 */
[----:B------:R-:W-:Y:S02]  /*03b0*/  ISETP.GE.U32.AND P0, PT, R27, UR5, PT ;  /* 0x000000051b007c0c */ /* 0x000fe4000bf06070 */
[----:B------:R-:W-:-:S05]  /*03c0*/  IADD3 R25, PT, PT, R4, R27, RZ ;  /* 0x0000001b04197210 */ /* 0x000fca0007ffe0ff */
[----:B------:R-:W1:Y:S01]  /*03d0*/  LDC.64 R28, c[0x0][0x388] ;  /* 0x0000e200ff1c7b82 */ /* 0x000e620000000a00 */
[----:B------:R-:W-:-:S07]  /*03e0*/  IADD3 R3, PT, PT, R4, R25, RZ ;  /* 0x0000001904037210 */ /* 0x000fce0007ffe0ff */
[----:B------:R-:W2:Y:S08]  /*03f0*/  LDC.64 R20, c[0x0][0x388] ;  /* 0x0000e200ff147b82 */ /* 0x000eb00000000a00 */
[----:B------:R-:W3:Y:S01]  /*0400*/  LDC.64 R10, c[0x0][0x388] ;  /* 0x0000e200ff0a7b82 */ /* 0x000ee20000000a00 */
[----:B0-----:R-:W-:-:S07]  /*0410*/  @!P0 IMAD.WIDE R14, R27, 0x4, R14 ;  /* 0x000000041b0e8825 */ /* 0x001fce00078e020e */
[----:B------:R-:W0:Y:S01]  /*0420*/  LDC.64 R12, c[0x0][0x388] ;  /* 0x0000e200ff0c7b82 */ /* 0x000e220000000a00 */
[----:B------:R4:W5:Y:S01]  /*0430*/  @!P0 LDG.E R22, desc[UR6][R14.64] ;  /* 0x000000060e168981 */ /* 0x000962000c1e1900 */
[----:B------:R-:W-:Y:S01]  /*0440*/  IADD3 R23, PT, PT, R4, R3, RZ ;  /* 0x0000000304177210 */ /* 0x000fe20007ffe0ff */
[----:B-1----:R-:W-:Y:S01]  /*0450*/  @!P0 IMAD.WIDE R28, R27, 0x4, R28 ;  /* 0x000000041b1c8825 */ /* 0x002fe200078e021c */
[----:B------:R-:W-:-:S04]  /*0460*/  ISETP.GE.U32.AND P1, PT, R25, UR5, PT ;  /* 0x0000000519007c0c */ /* 0x000fc8000bf26070 */
[----:B------:R-:W1:Y:S01]  /*0470*/  LDC.64 R16, c[0x0][0x380] ;  /* 0x0000e000ff107b82 */ /* 0x000e620000000a00 */
[----:B------:R-:W-:Y:S01]  /*0480*/  ISETP.GE.U32.AND P2, PT, R3, UR5, PT ;  /* 0x0000000503007c0c */ /* 0x000fe2000bf46070 */
[----:B------:R1:W5:Y:S01]  /*0490*/  @!P0 LDG.E R6, desc[UR6][R28.64] ;  /* 0x000000061c068981 */ /* 0x000362000c1e1900 */
[----:B------:R-:W-:-:S05]  /*04a0*/  ISETP.GE.U32.AND P3, PT, R23, UR5, PT ;  /* 0x0000000517007c0c */ /* 0x000fca000bf66070 */
[----:B----4-:R-:W4:Y:S08]  /*04b0*/  LDC.64 R14, c[0x0][0x380] ;  /* 0x0000e000ff0e7b82 */ /* 0x010f300000000a00 */
[----:B------:R-:W4:Y:S01]  /*04c0*/  LDC.64 R18, c[0x0][0x380] ;  /* 0x0000e000ff127b82 */ /* 0x000f220000000a00 */
[----:B--2---:R-:W-:-:S04]  /*04d0*/  @!P1 IMAD.WIDE R20, R25, 0x4, R20 ;  /* 0x0000000419149825 */ /* 0x004fc800078e0214 */
[----:B---3--:R-:W-:Y:S01]  /*04e0*/  @!P2 IMAD.WIDE R10, R3, 0x4, R10 ;  /* 0x00000004030aa825 */ /* 0x008fe200078e020a */
[----:B------:R-:W2:Y:S03]  /*04f0*/  @!P1 LDG.E R2, desc[UR6][R20.64] ;  /* 0x0000000614029981 */ /* 0x000ea6000c1e1900 */
[----:B0-----:R-:W-:Y:S01]  /*0500*/  @!P3 IMAD.WIDE R12, R23, 0x4, R12 ;  /* 0x00000004170cb825 */ /* 0x001fe200078e020c */
[----:B------:R-:W3:Y:S04]  /*0510*/  @!P2 LDG.E R0, desc[UR6][R10.64] ;  /* 0x000000060a00a981 */ /* 0x000ee8000c1e1900 */
[----:B------:R-:W3:Y:S01]  /*0520*/  @!P3 LDG.E R7, desc[UR6][R12.64] ;  /* 0x000000060c07b981 */ /* 0x000ee2000c1e1900 */
[----:B-1----:R-:W-:-:S04]  /*0530*/  @!P2 IMAD.WIDE R16, R3, 0x4, R16 ;  /* 0x000000040310a825 */ /* 0x002fc800078e0210 */
[----:B----4-:R-:W-:Y:S01]  /*0540*/  @!P1 IMAD.WIDE R28, R25, 0x4, R14 ;  /* 0x00000004191c9825 */ /* 0x010fe200078e020e */
[----:B------:R0:W4:Y:S01]  /*0550*/  @!P2 LDG.E R8, desc[UR6][R16.64] ;  /* 0x000000061008a981 */ /* 0x000122000c1e1900 */
[----:B------:R-:W1:Y:S02]  /*0560*/  @!P2 LDC.64 R14, c[0x0][0x398] ;  /* 0x0000e600ff0eab82 */ /* 0x000e640000000a00 */
[----:B------:R-:W-:Y:S01]  /*0570*/  @!P3 IMAD.WIDE R18, R23, 0x4, R18 ;  /* 0x000000041712b825 */ /* 0x000fe200078e0212 */
[----:B------:R-:W4:Y:S04]  /*0580*/  @!P1 LDG.E R5, desc[UR6][R28.64] ;  /* 0x000000061c059981 */ /* 0x000f28000c1e1900 */
[----:B------:R0:W4:Y:S02]  /*0590*/  @!P3 LDG.E R9, desc[UR6][R18.64] ;  /* 0x000000061209b981 */ /* 0x000124000c1e1900 */
[----:B0-----:R-:W0:Y:S08]  /*05a0*/  @!P1 LDC.64 R16, c[0x0][0x398] ;  /* 0x0000e600ff109b82 */ /* 0x001e300000000a00 */
[----:B------:R-:W0:Y:S08]  /*05b0*/  @!P3 LDC.64 R10, c[0x0][0x398] ;  /* 0x0000e600ff0abb82 */ /* 0x000e300000000a00 */
[----:B------:R-:W0:Y:S01]  /*05c0*/  @!P0 LDC.64 R18, c[0x0][0x398] ;  /* 0x0000e600ff128b82 */ /* 0x000e220000000a00 */
[----:B-1----:R-:W-:-:S04]  /*05d0*/  @!P2 IMAD.WIDE R14, R3, 0x4, R14 ;  /* 0x00000004030ea825 */ /* 0x002fc800078e020e */
[----:B0-----:R-:W-:-:S04]  /*05e0*/  @!P1 IMAD.WIDE R16, R25, 0x4, R16 ;  /* 0x0000000419109825 */ /* 0x001fc800078e0210 */
[----:B------:R-:W-:-:S04]  /*05f0*/  @!P3 IMAD.WIDE R10, R23, 0x4, R10 ;  /* 0x00000004170ab825 */ /* 0x000fc800078e020a */
[----:B------:R-:W-:Y:S01]  /*0600*/  @!P0 IMAD.WIDE R18, R27, 0x4, R18 ;  /* 0x000000041b128825 */ /* 0x000fe200078e0212 */
[----:B------:R-:W-:-:S03]  /*0610*/  IADD3 R27, PT, PT, R4, R23, RZ ;  /* 0x00000017041b7210 */ /* 0x000fc60007ffe0ff */
[----:B-----5:R-:W-:-:S04]  /*0620*/  FADD.FTZ R13, -R6, 1 ;  /* 0x3f800000060d7421 */ /* 0x020fc80000010100 */
[----:B------:R-:W-:-:S04]  /*0630*/  FMUL.FTZ R13, R6, R13 ;  /* 0x0000000d060d7220 */ /* 0x000fc80000410000 */
[----:B------:R-:W-:Y:S01]  /*0640*/  FMUL.FTZ R22, R13, R22 ;  /* 0x000000160d167220 */ /* 0x000fe20000410000 */
[----:B--2---:R-:W-:Y:S01]  /*0650*/  FADD.FTZ R13, -R2, 1 ;  /* 0x3f800000020d7421 */ /* 0x004fe20000010100 */
[----:B---3--:R-:W-:-:S03]  /*0660*/  FADD.FTZ R21, -R0, 1 ;  /* 0x3f80000000157421 */ /* 0x008fc60000010100 */
[----:B------:R-:W-:Y:S01]  /*0670*/  FMUL.FTZ R12, R2, R13 ;  /* 0x0000000d020c7220 */ /* 0x000fe20000410000 */
[----:B------:R-:W-:Y:S01]  /*0680*/  FADD.FTZ R20, -R7, 1 ;  /* 0x3f80000007147421 */ /* 0x000fe20000010100 */
[----:B------:R-:W-:-:S03]  /*0690*/  FMUL.FTZ R21, R0, R21 ;  /* 0x0000001500157220 */ /* 0x000fc60000410000 */
[----:B------:R-:W-:Y:S01]  /*06a0*/  FMUL.FTZ R20, R7, R20 ;  /* 0x0000001407147220 */ /* 0x000fe20000410000 */
[----:B----4-:R-:W-:Y:S01]  /*06b0*/  FMUL.FTZ R8, R21, R8 ;  /* 0x0000000815087220 */ /* 0x010fe20000410000 */
[----:B------:R0:W-:Y:S01]  /*06c0*/  @!P0 STG.E desc[UR6][R18.64], R22 ;  /* 0x0000001612008986 */ /* 0x0001e2000c101906 */
[----:B------:R-:W-:Y:S01]  /*06d0*/  FMUL.FTZ R5, R12, R5 ;  /* 0x000000050c057220 */ /* 0x000fe20000410000 */
[----:B------:R-:W-:-:S04]  /*06e0*/  FMUL.FTZ R9, R20, R9 ;  /* 0x0000000914097220 */ /* 0x000fc80000410000 */
[----:B------:R0:W-:Y:S04]  /*06f0*/  @!P1 STG.E desc[UR6][R16.64], R5 ;  /* 0x0000000510009986 */ /* 0x0001e8000c101906 */
[----:B------:R0:W-:Y:S04]  /*0700*/  @!P2 STG.E desc[UR6][R14.64], R8 ;  /* 0x000000080e00a986 */ /* 0x0001e8000c101906 */
[----:B------:R0:W-:Y:S01]  /*0710*/  @!P3 STG.E desc[UR6][R10.64], R9 ;  /* 0x000000090a00b986 */ /* 0x0001e2000c101906 */
[----:B------:R-:W-:-:S13]  /*0720*/  ISETP.GE.U32.AND P0, PT, R27, UR5, PT ;  /* 0x000000051b007c0c */ /* 0x000fda000bf06070 */
[----:B0-----:R-:W-:Y:S05]  /*0730*/  @!P0 BRA `(.L_x_212) ;  /* 0xfffffffc00188947 */ /* 0x001fea000383ffff */
[----:B------:R-:W-:Y:S05]  /*0740*/  EXIT ;  /* 0x000000000000794d */ /* 0x000fea0003800000 */
.L_x_213:
        /* <DEDUP_REMOVED lines=11> */
.L_x_323:


//--------------------- .text._Z17biasAddRelu_bpropIfLi4EEvPT_S1_iiS1_PVfPiS1_ --------------------------
	.section	.text._Z17biasAddRelu_bpropIfLi4EEvPT_S1_iiS1_PVfPiS1_,"ax",@progbits
	.align	128
        .global         _Z17biasAddRelu_bpropIfLi4EEvPT_S1_iiS1_PVfPiS1_
        .type           _Z17biasAddRelu_bpropIfLi4EEvPT_S1_iiS1_PVfPiS1_,@function
        .size           _Z17biasAddRelu_bpropIfLi4EEvPT_S1_iiS1_PVfPiS1_,(.L_x_324 - _Z17biasAddRelu_bpropIfLi4EEvPT_S1_iiS1_PVfPiS1_)
        .other          _Z17biasAddRelu_bpropIfLi4EEvPT_S1_iiS1_PVfPiS1_,@"STO_CUDA_ENTRY STV_DEFAULT"
_Z17biasAddRelu_bpropIfLi4EEvPT_S1_iiS1_PVfPiS1_:
.text._Z17biasAddRelu_bpropIfLi4EEvPT_S1_iiS1_PVfPiS1_:
        /* <DEDUP_REMOVED lines=77> */
.L_x_219:
[----:B-1----:R-:W-:-:S04]  /*04d0*/  IMAD.WIDE R16, R25, 0x4, R12 ;  /* 0x0000000419107825 */ /* 0x002fc800078e020c */
[C---:B--2---:R-:W-:Y:S02]  /*04e0*/  IMAD.WIDE R18, R25.reuse, 0x4, R14 ;  /* 0x0000000419127825 */ /* 0x044fe400078e020e */
[----:B------:R-:W2:Y:S04]  /*04f0*/  LDG.E R16, desc[UR8][R16.64] ;  /* 0x0000000810107981 */ /* 0x000ea8000c1e1900 */
[----:B---3--:R-:W3:Y:S01]  /*0500*/  LDG.E R18, desc[UR8][R18.64] ;  /* 0x0000000812127981 */ /* 0x008ee2000c1e1900 */
[C---:B0-----:R-:W-:Y:S01]  /*0510*/  IMAD.WIDE R22, R25.reuse, 0x4, R10 ;  /* 0x0000000419167825 */ /* 0x041fe200078e020a */
[----:B------:R-:W-:Y:S02]  /*0520*/  IADD3 R6, PT, PT, R6, 0x1, RZ ;  /* 0x0000000106067810 */ /* 0x000fe40007ffe0ff */
[----:B------:R-:W-:-:S02]  /*0530*/  IADD3 R25, PT, PT, R25, R8, RZ ;  /* 0x0000000819197210 */ /* 0x000fc40007ffe0ff */
[----:B--2---:R-:W-:-:S04]  /*0540*/  FSETP.GT.FTZ.AND P1, PT, R16, RZ, PT ;  /* 0x000000ff1000720b */ /* 0x004fc80003f34000 */
[----:B---3--:R-:W-:Y:S02]  /*0550*/  FSEL R24, R18, RZ, P1 ;  /* 0x000000ff12187208 */ /* 0x008fe40000800000 */
[----:B------:R-:W-:-:S03]  /*0560*/  ISETP.NE.AND P1, PT, R6, RZ, PT ;  /* 0x000000ff0600720c */ /* 0x000fc60003f25270 */
[----:B------:R3:W-:Y:S01]  /*0570*/  STG.E desc[UR8][R22.64], R24 ;  /* 0x0000001816007986 */ /* 0x0007e2000c101908 */
[----:B------:R-:W-:-:S09]  /*0580*/  FADD.FTZ R27, R24, R27 ;  /* 0x0000001b181b7221 */ /* 0x000fd20000010000 */
[----:B------:R-:W-:Y:S05]  /*0590*/  @P1 BRA `(.L_x_219) ;  /* 0xfffffffc00cc1947 */ /* 0x000fea000383ffff */
[----:B------:R-:W-:Y:S05]  /*05a0*/  BSYNC.RECONVERGENT B2 ;  /* 0x0000000000027941 */ /* 0x000fea0003800200 */
.L_x_218:
[----:B------:R-:W-:-:S07]  /*05b0*/  MOV R6, R9 ;  /* 0x0000000900067202 */ /* 0x000fce0000000f00 */
.L_x_217:
[----:B------:R-:W-:Y:S05]  /*05c0*/  BSYNC.RECONVERGENT B1 ;  /* 0x0000000000017941 */ /* 0x000fea0003800200 */
.L_x_216:
[----:B------:R-:W-:Y:S01]  /*05d0*/  IADD3 R9, PT, PT, R6, 0x3, RZ ;  /* 0x0000000306097810 */ /* 0x000fe20007ffe0ff */
[----:B------:R-:W-:Y:S03]  /*05e0*/  BSSY.RECONVERGENT B1, `(.L_x_220) ;  /* 0x0000031000017945 */ /* 0x000fe60003800200 */
[----:B------:R-:W-:-:S13]  /*05f0*/  ISETP.GE.AND P1, PT, R9, R4, PT ;  /* 0x000000040900720c */ /* 0x000fda0003f26270 */
[----:B------:R-:W-:Y:S05]  /*0600*/  @P1 BRA `(.L_x_221) ;  /* 0x0000000000b81947 */ /* 0x000fea0003800000 */
[----:B------:R-:W0:Y:S01]  /*0610*/  LDC.64 R10, c[0x0][0x398] ;  /* 0x0000e600ff0a7b82 */ /* 0x000e220000000a00 */
[----:B------:R-:W-:-:S05]  /*0620*/  IADD3 R9, PT, PT, R21, R6, R20 ;  /* 0x0000000615097210 */ /* 0x000fca0007ffe014 */
[----:B------:R-:W-:Y:S02]  /*0630*/  IMAD R9, R9, R8, R7 ;  /* 0x0000000809097224 */ /* 0x000fe400078e0207 */
[----:B------:R-:W1:Y:S08]  /*0640*/  LDC.64 R12, c[0x0][0x380] ;  /* 0x0000e000ff0c7b82 */ /* 0x000e700000000a00 */
[----:B------:R-:W2:Y:S02]  /*0650*/  LDC.64 R14, c[0x0][0x388] ;  /* 0x0000e200ff0e7b82 */ /* 0x000ea40000000a00 */
.L_x_222:
[----:B-1----:R-:W-:-:S04]  /*0660*/  IMAD.WIDE R18, R9, 0x4, R12 ;  /* 0x0000000409127825 */ /* 0x002fc800078e020c */
[C---:B--2-4-:R-:W-:Y:S01]  /*0670*/  IMAD.WIDE R16, R9.reuse, 0x4, R14 ;  /* 0x0000000409107825 */ /* 0x054fe200078e020e */
[----:B------:R-:W2:Y:S04]  /*0680*/  LDG.E R20, desc[UR8][R18.64] ;  /* 0x0000000812147981 */ /* 0x000ea8000c1e1900 */
[----:B------:R-:W4:Y:S01]  /*0690*/  LDG.E R26, desc[UR8][R16.64] ;  /* 0x00000008101a7981 */ /* 0x000f22000c1e1900 */
[----:B0--3--:R-:W-:-:S04]  /*06a0*/  IMAD.WIDE R22, R9, 0x4, R10 ;  /* 0x0000000409167825 */ /* 0x009fc800078e020a */
[----:B------:R-:W-:Y:S01]  /*06b0*/  IMAD.WIDE R24, R8, 0x4, R16 ;  /* 0x0000000408187825 */ /* 0x000fe200078e0210 */
[----:B--2---:R-:W-:-:S03]  /*06c0*/  FSETP.GT.FTZ.AND P1, PT, R20, RZ, PT ;  /* 0x000000ff1400720b */ /* 0x004fc60003f34000 */
[----:B------:R-:W-:Y:S01]  /*06d0*/  IMAD.WIDE R20, R8, 0x4, R18 ;  /* 0x0000000408147825 */ /* 0x000fe200078e0212 */
[----:B----4-:R-:W-:-:S05]  /*06e0*/  FSEL R26, R26, RZ, P1 ;  /* 0x000000ff1a1a7208 */ /* 0x010fca0000800000 */
[----:B------:R0:W-:Y:S04]  /*06f0*/  STG.E desc[UR8][R22.64], R26 ;  /* 0x0000001a16007986 */ /* 0x0001e8000c101908 */
[----:B------:R-:W2:Y:S04]  /*0700*/  LDG.E R28, desc[UR8][R20.64] ;  /* 0x00000008141c7981 */ /* 0x000ea8000c1e1900 */
[----:B------:R-:W3:Y:S01]  /*0710*/  LDG.E R29, desc[UR8][R24.64] ;  /* 0x00000008181d7981 */ /* 0x000ee2000c1e1900 */
[----:B------:R-:W-:-:S04]  /*0720*/  IMAD.WIDE R16, R8, 0x4, R20 ;  /* 0x0000000408107825 */ /* 0x000fc800078e0214 */
[----:B0-----:R-:W-:-:S04]  /*0730*/  IMAD.WIDE R22, R8, 0x4, R22 ;  /* 0x0000000408167825 */ /* 0x001fc800078e0216 */
[----:B------:R-:W-:Y:S01]  /*0740*/  IMAD.WIDE R18, R8, 0x4, R24 ;  /* 0x0000000408127825 */ /* 0x000fe200078e0218 */
[----:B--2---:R-:W-:-:S04]  /*0750*/  FSETP.GT.FTZ.AND P1, PT, R28, RZ, PT ;  /* 0x000000ff1c00720b */ /* 0x004fc80003f34000 */
[----:B---3--:R-:W-:-:S05]  /*0760*/  FSEL R29, R29, RZ, P1 ;  /* 0x000000ff1d1d7208 */ /* 0x008fca0000800000 */
[----:B------:R0:W-:Y:S04]  /*0770*/  STG.E desc[UR8][R22.64], R29 ;  /* 0x0000001d16007986 */ /* 0x0001e8000c101908 */
[----:B------:R-:W2:Y:S04]  /*0780*/  LDG.E R28, desc[UR8][R16.64] ;  /* 0x00000008101c7981 */ /* 0x000ea8000c1e1900 */
[----:B------:R1:W3:Y:S01]  /*0790*/  LDG.E R24, desc[UR8][R18.64] ;  /* 0x0000000812187981 */ /* 0x0002e2000c1e1900 */
[----:B------:R-:W-:-:S04]  /*07a0*/  IMAD.WIDE R20, R8, 0x4, R22 ;  /* 0x0000000408147825 */ /* 0x000fc800078e0216 */
[----:B-1----:R-:W-:Y:S01]  /*07b0*/  IMAD.WIDE R18, R8, 0x4, R18 ;  /* 0x0000000408127825 */ /* 0x002fe200078e0212 */
[----:B--2---:R-:W-:-:S04]  /*07c0*/  FSETP.GT.FTZ.AND P1, PT, R28, RZ, PT ;  /* 0x000000ff1c00720b */ /* 0x004fc80003f34000 */
[----:B---3--:R-:W-:Y:S01]  /*07d0*/  FSEL R28, R24, RZ, P1 ;  /* 0x000000ff181c7208 */ /* 0x008fe20000800000 */
[----:B------:R-:W-:-:S04]  /*07e0*/  IMAD.WIDE R24, R8, 0x4, R16 ;  /* 0x0000000408187825 */ /* 0x000fc800078e0210 */
[----:B------:R4:W-:Y:S04]  /*07f0*/  STG.E desc[UR8][R20.64], R28 ;  /* 0x0000001c14007986 */ /* 0x0009e8000c101908 */
[----:B------:R-:W2:Y:S04]  /*0800*/  LDG.E R24, desc[UR8][R24.64] ;  /* 0x0000000818187981 */ /* 0x000ea8000c1e1900 */
[----:B------:R-:W3:Y:S01]  /*0810*/  LDG.E R18, desc[UR8][R18.64] ;  /* 0x0000000812127981 */ /* 0x000ee2000c1e1900 */
[----:B------:R-:W-:Y:S01]  /*0820*/  IMAD.WIDE R16, R8, 0x4, R20 ;  /* 0x0000000408107825 */ /* 0x000fe200078e0214 */
[----:B0-----:R-:W-:-:S03]  /*0830*/  IADD3 R23, PT, PT, R6, 0x7, RZ ;  /* 0x0000000706177810 */ /* 0x001fc60007ffe0ff */
[----:B------:R-:W-:Y:S01]  /*0840*/  FADD.FTZ R26, R26, R27 ;  /* 0x0000001b1a1a7221 */ /* 0x000fe20000010000 */
[----:B------:R-:W-:Y:S02]  /*0850*/  IADD3 R6, PT, PT, R6, 0x4, RZ ;  /* 0x0000000406067810 */ /* 0x000fe40007ffe0ff */
[----:B------:R-:W-:Y:S01]  /*0860*/  LEA R9, R8, R9, 0x2 ;  /* 0x0000000908097211 */ /* 0x000fe200078e10ff */
[----:B------:R-:W-:-:S04]  /*0870*/  FADD.FTZ R29, R26, R29 ;  /* 0x0000001d1a1d7221 */ /* 0x000fc80000010000 */
[----:B------:R-:W-:Y:S01]  /*0880*/  FADD.FTZ R29, R29, R28 ;  /* 0x0000001c1d1d7221 */ /* 0x000fe20000010000 */
[----:B--2---:R-:W-:-:S04]  /*0890*/  FSETP.GT.FTZ.AND P1, PT, R24, RZ, PT ;  /* 0x000000ff1800720b */ /* 0x004fc80003f34000 */
[----:B---3--:R-:W-:Y:S02]  /*08a0*/  FSEL R22, R18, RZ, P1 ;  /* 0x000000ff12167208 */ /* 0x008fe40000800000 */
[----:B------:R-:W-:-:S03]  /*08b0*/  ISETP.GE.AND P1, PT, R23, R4, PT ;  /* 0x000000041700720c */ /* 0x000fc60003f26270 */
[----:B------:R4:W-:Y:S01]  /*08c0*/  STG.E desc[UR8][R16.64], R22 ;  /* 0x0000001610007986 */ /* 0x0009e2000c101908 */
[----:B------:R-:W-:-:S09]  /*08d0*/  FADD.FTZ R27, R29, R22 ;  /* 0x000000161d1b7221 */ /* 0x000fd20000010000 */
[----:B------:R-:W-:Y:S05]  /*08e0*/  @!P1 BRA `(.L_x_222) ;  /* 0xfffffffc005c9947 */ /* 0x000fea000383ffff */
.L_x_221:
[----:B------:R-:W-:Y:S05]  /*08f0*/  BSYNC.RECONVERGENT B1 ;  /* 0x0000000000017941 */ /* 0x000fea0003800200 */
.L_x_220:
[----:B------:R-:W0:Y:S01]  /*0900*/  S2UR UR5, SR_CgaCtaId ;  /* 0x00000000000579c3 */ /* 0x000e220000008800 */
[----:B------:R-:W-:Y:S01]  /*0910*/  UMOV UR4, 0x400 ;  /* 0x0000040000047882 */ /* 0x000fe20000000000 */
[----:B------:R-:W-:Y:S01]  /*0920*/  IMAD R4, R0, R2, R5 ;  /* 0x0000000200047224 */ /* 0x000fe200078e0205 */
[----:B------:R-:W-:-:S04]  /*0930*/  UIADD3 UR4, UPT, UPT, UR4, 0x4, URZ ;  /* 0x0000000404047890 */ /* 0x000fc8000fffe0ff */
[----:B0-----:R-:W-:-:S06]  /*0940*/  ULEA UR4, UR5, UR4, 0x18 ;  /* 0x0000000405047291 */ /* 0x001fcc000f8ec0ff */
[----:B------:R-:W-:-:S05]  /*0950*/  LEA R4, R4, UR4, 0x2 ;  /* 0x0000000404047c11 */ /* 0x000fca000f8e10ff */
[----:B------:R0:W-:Y:S02]  /*0960*/  STS [R4], R27 ;  /* 0x0000001b04007388 */ /* 0x0001e40000000800 */
.L_x_215:
[----:B------:R-:W-:Y:S05]  /*0970*/  BSYNC.RECONVERGENT B0 ;  /* 0x0000000000007941 */ /* 0x000fea0003800200 */
.L_x_214:
        /* <DEDUP_REMOVED lines=20> */
.L_x_227:
        /* <DEDUP_REMOVED lines=8> */
[----:B------:R-:W5:Y:S01]  /*0b40*/  LDS R13, [R13] ;  /* 0x000000000d0d7984 */ /* 0x000f620000000800 */
[----:B0-----:R-:W-:-:S02]  /*0b50*/  LEA R9, R0, R9, 0x5 ;  /* 0x0000000900097211 */ /* 0x001fc400078e28ff */
[C---:B----4-:R-:W-:Y:S02]  /*0b60*/  LEA R17, R0.reuse, R15, 0x2 ;  /* 0x0000000f00117211 */ /* 0x050fe400078e10ff */
[----:B------:R-:W0:Y:S02]  /*0b70*/  LDS R15, [R15] ;  /* 0x000000000f0f7984 */ /* 0x000e240000000800 */
[C---:B------:R-:W-:Y:S02]  /*0b80*/  LEA R19, R0.reuse, R17, 0x2 ;  /* 0x0000001100137211 */ /* 0x040fe400078e10ff */
[----:B------:R-:W4:Y:S02]  /*0b90*/  LDS R17, [R17] ;  /* 0x0000000011117984 */ /* 0x000f240000000800 */
[C---:B------:R-:W-:Y:S02]  /*0ba0*/  LEA R21, R0.reuse, R19, 0x2 ;  /* 0x0000001300157211 */ /* 0x040fe400078e10ff */
[----:B------:R-:W4:Y:S02]  /*0bb0*/  LDS R19, [R19] ;  /* 0x0000000013137984 */ /* 0x000f240000000800 */
[----:B------:R-:W-:-:S02]  /*0bc0*/  LEA R6, R0, R21, 0x2 ;  /* 0x0000001500067211 */ /* 0x000fc400078e10ff */
[----:B------:R-:W4:Y:S04]  /*0bd0*/  LDS R21, [R21] ;  /* 0x0000000015157984 */ /* 0x000f280000000800 */
[----:B---3--:R-:W3:Y:S01]  /*0be0*/  LDS R23, [R6] ;  /* 0x0000000006177984 */ /* 0x008ee20000000800 */
[----:B-1----:R-:W-:-:S04]  /*0bf0*/  FADD.FTZ R4, R4, R27 ;  /* 0x0000001b04047221 */ /* 0x002fc80000010000 */
[----:B--2---:R-:W-:-:S04]  /*0c00*/  FADD.FTZ R4, R4, R11 ;  /* 0x0000000b04047221 */ /* 0x004fc80000010000 */
[----:B-----5:R-:W-:-:S04]  /*0c10*/  FADD.FTZ R4, R4, R13 ;  /* 0x0000000d04047221 */ /* 0x020fc80000010000 */
[----:B0-----:R-:W-:-:S04]  /*0c20*/  FADD.FTZ R4, R4, R15 ;  /* 0x0000000f04047221 */ /* 0x001fc80000010000 */
[----:B----4-:R-:W-:-:S04]  /*0c30*/  FADD.FTZ R4, R4, R17 ;  /* 0x0000001104047221 */ /* 0x010fc80000010000 */
[----:B------:R-:W-:-:S04]  /*0c40*/  FADD.FTZ R4, R4, R19 ;  /* 0x0000001304047221 */ /* 0x000fc80000010000 */
[----:B------:R-:W-:-:S04]  /*0c50*/  FADD.FTZ R4, R4, R21 ;  /* 0x0000001504047221 */ /* 0x000fc80000010000 */
[----:B---3--:R-:W-:Y:S01]  /*0c60*/  FADD.FTZ R27, R4, R23 ;  /* 0x00000017041b7221 */ /* 0x008fe20000010000 */
[----:B------:R-:W-:Y:S06]  /*0c70*/  BRA.U UP0, `(.L_x_227) ;  /* 0xfffffffd00907547 */ /* 0x000fec000b83ffff */
[----:B------:R-:W-:-:S12]  /*0c80*/  UIADD3 UR4, UPT, UPT, UR4, 0x1, URZ ;  /* 0x0000000104047890 */ /* 0x000fd8000fffe0ff */
.L_x_226:
        /* <DEDUP_REMOVED lines=19> */
[----:B------:R-:W5:Y:S01]  /*0dc0*/  LDS R15, [R6] ;  /* 0x00000000060f7984 */ /* 0x000f620000000800 */
[----:B0-----:R-:W-:-:S04]  /*0dd0*/  FADD.FTZ R4, R27, R4 ;  /* 0x000000041b047221 */ /* 0x001fc80000010000 */
[----:B-1----:R-:W-:-:S04]  /*0de0*/  FADD.FTZ R4, R4, R11 ;  /* 0x0000000b04047221 */ /* 0x002fc80000010000 */
[----:B--2---:R-:W-:-:S04]  /*0df0*/  FADD.FTZ R4, R4, R13 ;  /* 0x0000000d04047221 */ /* 0x004fc80000010000 */
[----:B-----5:R-:W-:-:S07]  /*0e00*/  FADD.FTZ R27, R4, R15 ;  /* 0x0000000f041b7221 */ /* 0x020fce0000010000 */
.L_x_228:
        /* <DEDUP_REMOVED lines=13> */
[----:B------:R-:W0:Y:S04]  /*0ee0*/  LDS R4, [R9] ;  /* 0x0000000009047984 */ /* 0x000e280000000800 */
[----:B------:R-:W1:Y:S01]  /*0ef0*/  LDS R11, [R6] ;  /* 0x00000000060b7984 */ /* 0x000e620000000800 */
[----:B0-----:R-:W-:-:S04]  /*0f00*/  FADD.FTZ R4, R27, R4 ;  /* 0x000000041b047221 */ /* 0x001fc80000010000 */
[----:B-1----:R-:W-:-:S07]  /*0f10*/  FADD.FTZ R27, R4, R11 ;  /* 0x0000000b041b7221 */ /* 0x002fce0000010000 */
.L_x_229:
        /* <DEDUP_REMOVED lines=9> */
.L_x_225:
[----:B------:R-:W1:Y:S01]  /*0fb0*/  LDCU.64 UR4, c[0x0][0x3a0] ;  /* 0x00007400ff0477ac */ /* 0x000e620008000a00 */
[----:B------:R-:W-:-:S05]  /*0fc0*/  IMAD R0, R8, UR14, RZ ;  /* 0x0000000e08007c24 */ /* 0x000fca000f8e02ff */
[----:B------:R-:W-:-:S04]  /*0fd0*/  IADD3 R0, P0, PT, R0, R7, RZ ;  /* 0x0000000700007210 */ /* 0x000fc80007f1e0ff */
[----:B------:R-:W-:Y:S02]  /*0fe0*/  LEA.HI.X.SX32 R9, R7, RZ, 0x1, P0 ;  /* 0x000000ff07097211 */ /* 0x000fe400000f0eff */
[----:B-1----:R-:W-:-:S04]  /*0ff0*/  LEA R10, P0, R0, UR4, 0x2 ;  /* 0x00000004000a7c11 */ /* 0x002fc8000f8010ff */
[----:B------:R-:W-:-:S05]  /*1000*/  LEA.HI.X R11, R0, UR5, R9, 0x2, P0 ;  /* 0x00000005000b7c11 */ /* 0x000fca00080f1409 */
[----:B------:R1:W-:Y:S04]  /*1010*/  STG.E.STRONG.SYS desc[UR8][R10.64], R27 ;  /* 0x0000001b0a007986 */ /* 0x0003e8000c115908 */
.L_x_224:
[----:B------:R-:W-:Y:S05]  /*1020*/  BSYNC.RECONVERGENT B0 ;  /* 0x0000000000007941 */ /* 0x000fea0003800200 */
.L_x_223:
        /* <DEDUP_REMOVED lines=28> */
.L_x_231:
[----:B------:R-:W-:Y:S05]  /*11f0*/  BSYNC.RECONVERGENT B0 ;  /* 0x0000000000007941 */ /* 0x000fea0003800200 */
.L_x_230:
[----:B------:R-:W5:Y:S08]  /*1200*/  S2UR UR5, SR_CgaCtaId ;  /* 0x00000000000579c3 */ /* 0x000f700000008800 */
[----:B------:R-:W-:Y:S06]  /*1210*/  BAR.SYNC.DEFER_BLOCKING 0x0 ;  /* 0x0000000000007b1d */ /* 0x000fec0000010000 */
[----:B------:R-:W-:-:S02]  /*1220*/  UMOV UR4, 0x400 ;  /* 0x0000040000047882 */ /* 0x000fc40000000000 */
[----:B-----5:R-:W-:-:S09]  /*1230*/  ULEA UR4, UR5, UR4, 0x18 ;  /* 0x0000000405047291 */ /* 0x020fd2000f8ec0ff */
        /* <DEDUP_REMOVED lines=15> */
.L_x_233:
[----:B0-----:R-:W0:Y:S02]  /*1330*/  LDC.64 R4, c[0x0][0x3a0] ;  /* 0x0000e800ff047b82 */ /* 0x001e240000000a00 */
[----:B0-----:R-:W-:-:S05]  /*1340*/  IMAD.WIDE R4, R9, 0x4, R4 ;  /* 0x0000000409047825 */ /* 0x001fca00078e0204 */
[----:B------:R-:W2:Y:S01]  /*1350*/  LDG.E.STRONG.SYS R25, desc[UR8][R4.64] ;  /* 0x0000000804197981 */ /* 0x000ea2000c1f5900 */
[----:B-1----:R-:W-:-:S05]  /*1360*/  IMAD.WIDE R10, R8, 0x4, R4 ;  /* 0x00000004080a7825 */ /* 0x002fca00078e0204 */
[----:B---3--:R0:W3:Y:S01]  /*1370*/  LDG.E.STRONG.SYS R23, desc[UR8][R10.64] ;  /* 0x000000080a177981 */ /* 0x0080e2000c1f5900 */
[----:B------:R-:W-:-:S05]  /*1380*/  IMAD.WIDE R12, R8, 0x4, R10 ;  /* 0x00000004080c7825 */ /* 0x000fca00078e020a */
[----:B----4-:R1:W4:Y:S01]  /*1390*/  LDG.E.STRONG.SYS R22, desc[UR8][R12.64] ;  /* 0x000000080c167981 */ /* 0x010322000c1f5900 */
        /* <DEDUP_REMOVED lines=46> */
.L_x_232:
        /* <DEDUP_REMOVED lines=9> */
[C---:B0-----:R-:W-:Y:S02]  /*1710*/  IMAD.WIDE R4, R8.reuse, 0x4, R2 ;  /* 0x0000000408047825 */ /* 0x041fe400078e0202 */
[----:B------:R-:W2:Y:S02]  /*1720*/  LDG.E.STRONG.SYS R3, desc[UR8][R2.64] ;  /* 0x0000000802037981 */ /* 0x000ea4000c1f5900 */
[C---:B-1----:R-:W-:Y:S02]  /*1730*/  IMAD.WIDE R10, R8.reuse, 0x4, R4 ;  /* 0x00000004080a7825 */ /* 0x042fe400078e0204 */
[----:B------:R-:W5:Y:S02]  /*1740*/  LDG.E.STRONG.SYS R4, desc[UR8][R4.64] ;  /* 0x0000000804047981 */ /* 0x000f64000c1f5900 */
[C---:B------:R-:W-:Y:S02]  /*1750*/  IMAD.WIDE R12, R8.reuse, 0x4, R10 ;  /* 0x00000004080c7825 */ /* 0x040fe400078e020a */
[----:B------:R-:W3:Y:S02]  /*1760*/  LDG.E.STRONG.SYS R10, desc[UR8][R10.64] ;  /* 0x000000080a0a7981 */ /* 0x000ee4000c1f5900 */
[----:B------:R-:W-:-:S02]  /*1770*/  IMAD.WIDE R14, R8, 0x4, R12 ;  /* 0x00000004080e7825 */ /* 0x000fc400078e020c */
[----:B------:R-:W3:Y:S02]  /*1780*/  LDG.E.STRONG.SYS R12, desc[UR8][R12.64] ;  /* 0x000000080c0c7981 */ /* 0x000ee4000c1f5900 */
[C---:B----4-:R-:W-:Y:S02]  /*1790*/  IMAD.WIDE R16, R8.reuse, 0x4, R14 ;  /* 0x0000000408107825 */ /* 0x050fe400078e020e */
[----:B------:R-:W4:Y:S02]  /*17a0*/  LDG.E.STRONG.SYS R14, desc[UR8][R14.64] ;  /* 0x000000080e0e7981 */ /* 0x000f24000c1f5900 */
[C---:B------:R-:W-:Y:S02]  /*17b0*/  IMAD.WIDE R18, R8.reuse, 0x4, R16 ;  /* 0x0000000408127825 */ /* 0x040fe400078e0210 */
[----:B------:R-:W4:Y:S02]  /*17c0*/  LDG.E.STRONG.SYS R16, desc[UR8][R16.64] ;  /* 0x0000000810107981 */ /* 0x000f24000c1f5900 */
[----:B------:R-:W-:-:S02]  /*17d0*/  IMAD.WIDE R20, R8, 0x4, R18 ;  /* 0x0000000408147825 */ /* 0x000fc400078e0212 */
[----:B------:R-:W4:Y:S04]  /*17e0*/  LDG.E.STRONG.SYS R18, desc[UR8][R18.64] ;  /* 0x0000000812127981 */ /* 0x000f28000c1f5900 */
[----:B------:R-:W4:Y:S01]  /*17f0*/  LDG.E.STRONG.SYS R20, desc[UR8][R20.64] ;  /* 0x0000000814147981 */ /* 0x000f22000c1f5900 */
[----:B------:R-:W-:Y:S01]  /*1800*/  UIADD3 UR4, UPT, UPT, UR4, 0x8, URZ ;  /* 0x0000000804047890 */ /* 0x000fe2000fffe0ff */
[----:B--2---:R-:W-:-:S04]  /*1810*/  FADD.FTZ R3, R0, R3 ;  /* 0x0000000300037221 */ /* 0x004fc80000010000 */
[----:B-----5:R-:W-:-:S04]  /*1820*/  FADD.FTZ R3, R3, R4 ;  /* 0x0000000403037221 */ /* 0x020fc80000010000 */
[----:B---3--:R-:W-:-:S04]  /*1830*/  FADD.FTZ R3, R3, R10 ;  /* 0x0000000a03037221 */ /* 0x008fc80000010000 */
[----:B------:R-:W-:-:S04]  /*1840*/  FADD.FTZ R3, R3, R12 ;  /* 0x0000000c03037221 */ /* 0x000fc80000010000 */
[----:B----4-:R-:W-:-:S04]  /*1850*/  FADD.FTZ R3, R3, R14 ;  /* 0x0000000e03037221 */ /* 0x010fc80000010000 */
[----:B------:R-:W-:-:S04]  /*1860*/  FADD.FTZ R3, R3, R16 ;  /* 0x0000001003037221 */ /* 0x000fc80000010000 */
[----:B------:R-:W-:-:S04]  /*1870*/  FADD.FTZ R3, R3, R18 ;  /* 0x0000001203037221 */ /* 0x000fc80000010000 */
[----:B------:R-:W-:-:S07]  /*1880*/  FADD.FTZ R0, R3, R20 ;  /* 0x0000001403007221 */ /* 0x000fce0000010000 */
.L_x_235:
        /* <DEDUP_REMOVED lines=12> */
[----:B------:R-:W-:Y:S02]  /*1950*/  IMAD.WIDE R12, R8, 0x4, R10 ;  /* 0x00000004080c7825 */ /* 0x000fe400078e020a */
[----:B------:R-:W3:Y:S04]  /*1960*/  LDG.E.STRONG.SYS R11, desc[UR8][R10.64] ;  /* 0x000000080a0b7981 */ /* 0x000ee8000c1f5900 */
[----:B------:R-:W4:Y:S01]  /*1970*/  LDG.E.STRONG.SYS R13, desc[UR8][R12.64] ;  /* 0x000000080c0d7981 */ /* 0x000f22000c1f5900 */
[----:B------:R-:W-:Y:S01]  /*1980*/  UIADD3 UR4, UPT, UPT, UR4, 0x4, URZ ;  /* 0x0000000404047890 */ /* 0x000fe2000fffe0ff */
[----:B--2---:R-:W-:-:S04]  /*1990*/  FADD.FTZ R0, R0, R3 ;  /* 0x0000000300007221 */ /* 0x004fc80000010000 */
[----:B-----5:R-:W-:-:S04]  /*19a0*/  FADD.FTZ R0, R0, R5 ;  /* 0x0000000500007221 */ /* 0x020fc80000010000 */
[----:B---3--:R-:W-:-:S04]  /*19b0*/  FADD.FTZ R0, R0, R11 ;  /* 0x0000000b00007221 */ /* 0x008fc80000010000 */
[----:B----4-:R-:W-:-:S07]  /*19c0*/  FADD.FTZ R0, R0, R13 ;  /* 0x0000000d00007221 */ /* 0x010fce0000010000 */
.L_x_236:
[----:B------:R-:W-:Y:S05]  /*19d0*/  BRA.U !UP1, `(.L_x_234) ;  /* 0x0000000109287547 */ /* 0x000fea000b800000 */
[----:B0-----:R-:W0:Y:S01]  /*19e0*/  LDC.64 R4, c[0x0][0x3a0] ;  /* 0x0000e800ff047b82 */ /* 0x001e220000000a00 */
[----:B------:R-:W-:Y:S01]  /*19f0*/  IMAD R9, R8, UR4, R7 ;  /* 0x0000000408097c24 */ /* 0x000fe2000f8e0207 */
[----:B------:R-:W-:-:S12]  /*1a00*/  UIADD3 UR5, UPT, UPT, -UR5, URZ, URZ ;  /* 0x000000ff05057290 */ /* 0x000fd8000fffe1ff */
.L_x_237:
[----:B0-----:R-:W-:-:S06]  /*1a10*/  IMAD.WIDE R2, R9, 0x4, R4 ;  /* 0x0000000409027825 */ /* 0x001fcc00078e0204 */
[----:B------:R-:W2:Y:S01]  /*1a20*/  LDG.E.STRONG.SYS R3, desc[UR8][R2.64] ;  /* 0x0000000802037981 */ /* 0x000ea2000c1f5900 */
[----:B------:R-:W-:Y:S01]  /*1a30*/  UIADD3 UR5, UPT, UPT, UR5, 0x1, URZ ;  /* 0x0000000105057890 */ /* 0x000fe2000fffe0ff */
[----:B------:R-:W-:-:S03]  /*1a40*/  IADD3 R9, PT, PT, R9, R8, RZ ;  /* 0x0000000809097210 */ /* 0x000fc60007ffe0ff */
[----:B------:R-:W-:Y:S01]  /*1a50*/  UISETP.NE.AND UP0, UPT, UR5, URZ, UPT ;  /* 0x000000ff0500728c */ /* 0x000fe2000bf05270 */
[----:B--2---:R-:W-:-:S08]  /*1a60*/  FADD.FTZ R0, R3, R0 ;  /* 0x0000000003007221 */ /* 0x004fd00000010000 */
[----:B------:R-:W-:Y:S05]  /*1a70*/  BRA.U UP0, `(.L_x_237) ;  /* 0xfffffffd00e47547 */ /* 0x000fea000b83ffff */
.L_x_234:
[----:B------:R-:W2:Y:S02]  /*1a80*/  LDC.64 R2, c[0x0][0x3b0] ;  /* 0x0000ec00ff027b82 */ /* 0x000ea40000000a00 */
[----:B--2---:R-:W-:-:S05]  /*1a90*/  IMAD.WIDE R2, R7, 0x4, R2 ;  /* 0x0000000407027825 */ /* 0x004fca00078e0202 */
[----:B------:R-:W-:Y:S01]  /*1aa0*/  STG.E desc[UR8][R2.64], R0 ;  /* 0x0000000002007986 */ /* 0x000fe2000c101908 */
[----:B------:R-:W-:Y:S05]  /*1ab0*/  EXIT ;  /* 0x000000000000794d */ /* 0x000fea0003800000 */
.L_x_238:
        /* <DEDUP_REMOVED lines=12> */
.L_x_324:


//--------------------- .text._Z25biasAddRelu_bprop_alignedIfLi4EEvPT_S1_iiS1_PVfPiS1_ --------------------------
	.section	.text._Z25biasAddRelu_bprop_alignedIfLi4EEvPT_S1_iiS1_PVfPiS1_,"ax",@progbits
	.align	128
        .global         _Z25biasAddRelu_bprop_alignedIfLi4EEvPT_S1_iiS1_PVfPiS1_
        .type           _Z25biasAddRelu_bprop_alignedIfLi4EEvPT_S1_iiS1_PVfPiS1_,@function
        .size           _Z25biasAddRelu_bprop_alignedIfLi4EEvPT_S1_iiS1_PVfPiS1_,(.L_x_325 - _Z25biasAddRelu_bprop_alignedIfLi4EEvPT_S1_iiS1_PVfPiS1_)
        .other          _Z25biasAddRelu_bprop_alignedIfLi4EEvPT_S1_iiS1_PVfPiS1_,@"STO_CUDA_ENTRY STV_DEFAULT"
_Z25biasAddRelu_bprop_alignedIfLi4EEvPT_S1_iiS1_PVfPiS1_:
.text._Z25biasAddRelu_bprop_alignedIfLi4EEvPT_S1_iiS1_PVfPiS1_:
[----:B------:R-:W-:Y:S08]  /*0000*/  LDC R1, c[0x0][0x37c] ;  /* 0x0000df00ff017b82 */ /* 0x000ff00000000800 */
[----:B------:R-:W0:Y:S01]  /*0010*/  LDC R3, c[0x0][0x360] ;  /* 0x0000d800ff037b82 */ /* 0x000e220000000800 */
[----:B------:R-:W1:Y:S01]  /*0020*/  LDCU UR5, c[0x0][0x394] ;  /* 0x00007280ff0577ac */ /* 0x000e620008000800 */
[----:B------:R-:W2:Y:S01]  /*0030*/  S2R R16, SR_TID.Y ;  /* 0x0000000000107919 */ /* 0x000ea20000002200 */
[----:B------:R-:W-:Y:S01]  /*0040*/  BSSY.RECONVERGENT B0, `(.L_x_239) ;  /* 0x0000063000007945 */ /* 0x000fe20003800200 */
[----:B------:R-:W-:Y:S01]  /*0050*/  HFMA2 R25, -RZ, RZ, 0, 0 ;  /* 0x00000000ff197431 */ /* 0x000fe200000001ff */
[----:B------:R-:W3:Y:S01]  /*0060*/  LDCU.64 UR10, c[0x0][0x358] ;  /* 0x00006b00ff0a77ac */ /* 0x000ee20008000a00 */
[----:B------:R-:W0:Y:S02]  /*0070*/  S2R R20, SR_CTAID.X ;  /* 0x0000000000147919 */ /* 0x000e240000002500 */
[----:B------:R-:W4:Y:S01]  /*0080*/  LDC R0, c[0x0][0x374] ;  /* 0x0000dd00ff007b82 */ /* 0x000f220000000800 */
[----:B------:R-:W5:Y:S07]  /*0090*/  LDCU UR13, c[0x0][0x364] ;  /* 0x00006c80ff0d77ac */ /* 0x000f6e0008000800 */
[----:B------:R-:W3:Y:S01]  /*00a0*/  S2UR UR12, SR_CTAID.Y ;  /* 0x00000000000c79c3 */ /* 0x000ee20000002600 */
[----:B-----5:R-:W5:Y:S01]  /*00b0*/  I2F.U32.RP R8, UR13 ;  /* 0x0000000d00087d06 */ /* 0x020f620008209000 */
[----:B------:R-:W-:Y:S01]  /*00c0*/  UIADD3 UR4, UPT, UPT, UR13, -0x1, URZ ;  /* 0xffffffff0d047890 */ /* 0x000fe2000fffe0ff */
[----:B----4-:R-:W-:-:S02]  /*00d0*/  IADD3 R2, PT, PT, R0, -0x1, RZ ;  /* 0xffffffff00027810 */ /* 0x010fc40007ffe0ff */
[----:B------:R-:W-:-:S04]  /*00e0*/  ISETP.NE.U32.AND P2, PT, R0, RZ, PT ;  /* 0x000000ff0000720c */ /* 0x000fc80003f45070 */
[----:B------:R-:W4:Y:S08]  /*00f0*/  I2F.U32.RP R6, R0 ;  /* 0x0000000000067306 */ /* 0x000f300000209000 */
[----:B-----5:R-:W-:Y:S08]  /*0100*/  MUFU.RCP R8, R8 ;  /* 0x0000000800087308 */ /* 0x020ff00000001000 */
[----:B----4-:R-:W4:Y:S02]  /*0110*/  MUFU.RCP R6, R6 ;  /* 0x0000000600067308 */ /* 0x010f240000001000 */
[----:B----4-:R-:W-:-:S06]  /*0120*/  IADD3 R4, PT, PT, R6, 0xffffffe, RZ ;  /* 0x0ffffffe06047810 */ /* 0x010fcc0007ffe0ff */
[----:B------:R4:W5:Y:S02]  /*0130*/  F2I.FTZ.U32.TRUNC.NTZ R5, R4 ;  /* 0x0000000400057305 */ /* 0x000964000021f000 */
[----:B----4-:R-:W-:Y:S01]  /*0140*/  HFMA2 R4, -RZ, RZ, 0, 0 ;  /* 0x00000000ff047431 */ /* 0x010fe200000001ff */
[----:B-----5:R-:W-:-:S05]  /*0150*/  IADD3 R7, PT, PT, RZ, -R5, RZ ;  /* 0x80000005ff077210 */ /* 0x020fca0007ffe0ff */
[----:B------:R-:W-:-:S04]  /*0160*/  IMAD R7, R7, R0, RZ ;  /* 0x0000000007077224 */ /* 0x000fc800078e02ff */
[----:B------:R-:W-:Y:S01]  /*0170*/  IMAD.HI.U32 R6, R5, R7, R4 ;  /* 0x0000000705067227 */ /* 0x000fe200078e0004 */
[----:B-1----:R-:W-:Y:S02]  /*0180*/  IADD3 R5, PT, PT, R2, UR5, RZ ;  /* 0x0000000502057c10 */ /* 0x002fe4000fffe0ff */
[----:B------:R-:W-:Y:S02]  /*0190*/  IADD3 R4, PT, PT, R8, 0xffffffe, RZ ;  /* 0x0ffffffe08047810 */ /* 0x000fe40007ffe0ff */
[----:B------:R-:W0:Y:S01]  /*01a0*/  S2R R8, SR_TID.X ;  /* 0x0000000000087919 */ /* 0x000e220000002100 */
[----:B------:R-:W-:-:S05]  /*01b0*/  IMAD.HI.U32 R6, R6, R5, RZ ;  /* 0x0000000506067227 */ /* 0x000fca00078e00ff */
[----:B------:R-:W-:-:S05]  /*01c0*/  IADD3 R7, PT, PT, -R6, RZ, RZ ;  /* 0x000000ff06077210 */ /* 0x000fca0007ffe1ff */
[----:B------:R-:W-:Y:S02]  /*01d0*/  IMAD R7, R0, R7, R5 ;  /* 0x0000000700077224 */ /* 0x000fe400078e0205 */
[----:B------:R1:W4:Y:S03]  /*01e0*/  F2I.FTZ.U32.TRUNC.NTZ R5, R4 ;  /* 0x0000000400057305 */ /* 0x000326000021f000 */
[----:B------:R-:W-:Y:S02]  /*01f0*/  ISETP.GE.U32.AND P0, PT, R7, R0, PT ;  /* 0x000000000700720c */ /* 0x000fe40003f06070 */
[----:B-1----:R-:W-:-:S11]  /*0200*/  MOV R4, RZ ;  /* 0x000000ff00047202 */ /* 0x002fd60000000f00 */
[-C--:B------:R-:W-:Y:S02]  /*0210*/  @P0 IADD3 R7, PT, PT, R7, -R0.reuse, RZ ;  /* 0x8000000007070210 */ /* 0x080fe40007ffe0ff */
[----:B------:R-:W-:Y:S02]  /*0220*/  @P0 IADD3 R6, PT, PT, R6, 0x1, RZ ;  /* 0x0000000106060810 */ /* 0x000fe40007ffe0ff */
[----:B------:R-:W-:Y:S02]  /*0230*/  ISETP.GE.U32.AND P1, PT, R7, R0, PT ;  /* 0x000000000700720c */ /* 0x000fe40003f26070 */
[----:B----4-:R-:W-:-:S05]  /*0240*/  IADD3 R7, PT, PT, RZ, -R5, RZ ;  /* 0x80000005ff077210 */ /* 0x010fca0007ffe0ff */
[----:B------:R-:W-:-:S04]  /*0250*/  IMAD R7, R7, UR13, RZ ;  /* 0x0000000d07077c24 */ /* 0x000fc8000f8e02ff */
[----:B------:R-:W-:-:S04]  /*0260*/  IMAD.HI.U32 R5, R5, R7, R4 ;  /* 0x0000000705057227 */ /* 0x000fc800078e0004 */
[----:B------:R-:W-:Y:S01]  /*0270*/  HFMA2 R4, -RZ, RZ, 0, 0 ;  /* 0x00000000ff047431 */ /* 0x000fe200000001ff */
[----:B------:R-:W-:Y:S02]  /*0280*/  @P1 IADD3 R6, PT, PT, R6, 0x1, RZ ;  /* 0x0000000106061810 */ /* 0x000fe40007ffe0ff */
[----:B------:R-:W-:Y:S02]  /*0290*/  @!P2 LOP3.LUT R6, RZ, R0, RZ, 0x33, !PT ;  /* 0x00000000ff06a212 */ /* 0x000fe400078e33ff */
[----:B------:R-:W-:Y:S02]  /*02a0*/  ISETP.NE.U32.AND P2, PT, RZ, UR13, PT ;  /* 0x0000000dff007c0c */ /* 0x000fe4000bf45070 */
[C---:B------:R-:W-:Y:S01]  /*02b0*/  IADD3 R2, PT, PT, R6.reuse, UR4, RZ ;  /* 0x0000000406027c10 */ /* 0x040fe2000fffe0ff */
[----:B---3--:R-:W-:-:S04]  /*02c0*/  IMAD R17, R6, UR12, RZ ;  /* 0x0000000c06117c24 */ /* 0x008fc8000f8e02ff */
[----:B------:R-:W-:Y:S01]  /*02d0*/  IMAD.HI.U32 R5, R5, R2, RZ ;  /* 0x0000000205057227 */ /* 0x000fe200078e00ff */
[----:B------:R-:W-:-:S04]  /*02e0*/  VIADDMNMX R6, R17, R6, UR5, PT ;  /* 0x0000000511067e46 */ /* 0x000fc8000b800106 */
[----:B------:R-:W-:-:S05]  /*02f0*/  IADD3 R7, PT, PT, -R5, RZ, RZ ;  /* 0x000000ff05077210 */ /* 0x000fca0007ffe1ff */
[----:B------:R-:W-:-:S05]  /*0300*/  IMAD R2, R7, UR13, R2 ;  /* 0x0000000d07027c24 */ /* 0x000fca000f8e0202 */
[----:B------:R-:W-:-:S13]  /*0310*/  ISETP.GE.U32.AND P0, PT, R2, UR13, PT ;  /* 0x0000000d02007c0c */ /* 0x000fda000bf06070 */
[----:B------:R-:W-:Y:S02]  /*0320*/  @P0 IADD3 R2, PT, PT, R2, -UR13, RZ ;  /* 0x8000000d02020c10 */ /* 0x000fe4000fffe0ff */
[----:B------:R-:W-:Y:S02]  /*0330*/  @P0 IADD3 R5, PT, PT, R5, 0x1, RZ ;  /* 0x0000000105050810 */ /* 0x000fe40007ffe0ff */
[----:B------:R-:W-:-:S13]  /*0340*/  ISETP.GE.U32.AND P1, PT, R2, UR13, PT ;  /* 0x0000000d02007c0c */ /* 0x000fda000bf26070 */
[----:B------:R-:W-:Y:S02]  /*0350*/  @P1 IADD3 R5, PT, PT, R5, 0x1, RZ ;  /* 0x0000000105051810 */ /* 0x000fe40007ffe0ff */
[----:B------:R-:W-:-:S05]  /*0360*/  @!P2 LOP3.LUT R5, RZ, UR13, RZ, 0x33, !PT ;  /* 0x0000000dff05ac12 */ /* 0x000fca000f8e33ff */
[----:B--2---:R-:W-:-:S05]  /*0370*/  IMAD R16, R5, R16, RZ ;  /* 0x0000001005107224 */ /* 0x004fca00078e02ff */
[----:B------:R-:W-:-:S04]  /*0380*/  IADD3 R23, PT, PT, R17, R16, RZ ;  /* 0x0000001011177210 */ /* 0x000fc80007ffe0ff */
[C---:B------:R-:W-:Y:S02]  /*0390*/  VIADDMNMX R6, R23.reuse, R5, R6, PT ;  /* 0x0000000517067246 */ /* 0x040fe40003800106 */
[----:B------:R-:W-:Y:S02]  /*03a0*/  MOV R5, RZ ;  /* 0x000000ff00057202 */ /* 0x000fe40000000f00 */
[----:B------:R-:W-:Y:S02]  /*03b0*/  IADD3 R21, PT, PT, -R23, R6, RZ ;  /* 0x0000000617157210 */ /* 0x000fe40007ffe1ff */
[----:B------:R-:W-:Y:S02]  /*03c0*/  CS2R R6, SRZ ;  /* 0x0000000000067805 */ /* 0x000fe4000001ff00 */
[----:B------:R-:W-:-:S04]  /*03d0*/  SHF.R.S32.HI R2, RZ, 0x1f, R21 ;  /* 0x0000001fff027819 */ /* 0x000fc80000011415 */
[----:B------:R-:W-:-:S04]  /*03e0*/  LEA.HI R2, R2, R21, RZ, 0x2 ;  /* 0x0000001502027211 */ /* 0x000fc800078f10ff */
[----:B------:R-:W-:-:S04]  /*03f0*/  LOP3.LUT R2, R2, 0xfffffffc, RZ, 0xc0, !PT ;  /* 0xfffffffc02027812 */ /* 0x000fc800078ec0ff */
[----:B------:R-:W-:Y:S01]  /*0400*/  IADD3 R22, PT, PT, R21, -R2, RZ ;  /* 0x8000000215167210 */ /* 0x000fe20007ffe0ff */
[----:B0-----:R-:W-:-:S03]  /*0410*/  IMAD R2, R20, R3, R8 ;  /* 0x0000000314027224 */ /* 0x001fc600078e0208 */
[----:B------:R-:W-:-:S13]  /*0420*/  ISETP.GE.AND P0, PT, R22, 0x1, PT ;  /* 0x000000011600780c */ /* 0x000fda0003f06270 */
[----:B------:R-:W-:Y:S05]  /*0430*/  @!P0 BRA `(.L_x_240) ;  /* 0x00000000008c8947 */ /* 0x000fea0003800000 */
[----:B------:R-:W0:Y:S01]  /*0440*/  LDC R24, c[0x0][0x390] ;  /* 0x0000e400ff187b82 */ /* 0x000e220000000800 */
[----:B------:R-:W-:Y:S01]  /*0450*/  BSSY.RECONVERGENT B1, `(.L_x_241) ;  /* 0x0000020000017945 */ /* 0x000fe20003800200 */
[----:B------:R-:W-:Y:S02]  /*0460*/  IADD3 R25, PT, PT, -R22, RZ, RZ ;  /* 0x000000ff16197210 */ /* 0x000fe40007ffe1ff */
[----:B------:R-:W-:Y:S01]  /*0470*/  MOV R7, RZ ;  /* 0x000000ff00077202 */ /* 0x000fe20000000f00 */
[----:B0-----:R-:W-:-:S07]  /*0480*/  IMAD R23, R23, R24, RZ ;  /* 0x0000001817177224 */ /* 0x001fce00078e02ff */
.L_x_242:
[----:B0-----:R-:W0:Y:S01]  /*0490*/  LDC.64 R8, c[0x0][0x380] ;  /* 0x0000e000ff087b82 */ /* 0x001e220000000a00 */
[----:B------:R-:W-:-:S04]  /*04a0*/  SHF.R.S32.HI R10, RZ, 0x1f, R23 ;  /* 0x0000001fff0a7819 */ /* 0x000fc80000011417 */
[----:B------:R-:W-:-:S03]  /*04b0*/  LEA.HI R29, R10, R23, RZ, 0x2 ;  /* 0x000000170a1d7211 */ /* 0x000fc600078f10ff */
[----:B------:R-:W1:Y:S01]  /*04c0*/  LDC.64 R26, c[0x0][0x388] ;  /* 0x0000e200ff1a7b82 */ /* 0x000e620000000a00 */
[----:B------:R-:W-:-:S07]  /*04d0*/  LEA.HI.SX32 R29, R29, R2, 0x1e ;  /* 0x000000021d1d7211 */ /* 0x000fce00078ff2ff */
[----:B------:R-:W2:Y:S01]  /*04e0*/  LDC.64 R18, c[0x0][0x398] ;  /* 0x0000e600ff127b82 */ /* 0x000ea20000000a00 */
[----:B0-----:R-:W-:-:S06]  /*04f0*/  IMAD.WIDE R8, R29, 0x10, R8 ;  /* 0x000000101d087825 */ /* 0x001fcc00078e0208 */
[----:B------:R-:W3:Y:S01]  /*0500*/  LDG.E.128 R8, desc[UR10][R8.64] ;  /* 0x0000000a08087981 */ /* 0x000ee2000c1e1d00 */
[----:B-1----:R-:W-:-:S05]  /*0510*/  IMAD.WIDE R26, R29, 0x10, R26 ;  /* 0x000000101d1a7825 */ /* 0x002fca00078e021a */
[----:B------:R-:W4:Y:S01]  /*0520*/  LDG.E.128 R12, desc[UR10][R26.64] ;  /* 0x0000000a1a0c7981 */ /* 0x000f22000c1e1d00 */
[----:B--2---:R-:W-:Y:S01]  /*0530*/  IMAD.WIDE R18, R29, 0x10, R18 ;  /* 0x000000101d127825 */ /* 0x004fe200078e0212 */
[----:B------:R-:W-:Y:S02]  /*0540*/  IADD3 R25, PT, PT, R25, 0x1, RZ ;  /* 0x0000000119197810 */ /* 0x000fe40007ffe0ff */
[----:B------:R-:W-:Y:S02]  /*0550*/  IADD3 R23, PT, PT, R23, R24, RZ ;  /* 0x0000001817177210 */ /* 0x000fe40007ffe0ff */
[----:B---3--:R-:W-:Y:S02]  /*0560*/  FSETP.GTU.FTZ.AND P0, PT, R8, RZ, PT ;  /* 0x000000ff0800720b */ /* 0x008fe40003f1c000 */
[----:B------:R-:W-:Y:S02]  /*0570*/  FSETP.GTU.FTZ.AND P1, PT, R9, RZ, PT ;  /* 0x000000ff0900720b */ /* 0x000fe40003f3c000 */
[----:B------:R-:W-:-:S02]  /*0580*/  FSETP.GTU.FTZ.AND P2, PT, R10, RZ, PT ;  /* 0x000000ff0a00720b */ /* 0x000fc40003f5c000 */
[----:B------:R-:W-:Y:S02]  /*0590*/  FSETP.GTU.FTZ.AND P3, PT, R11, RZ, PT ;  /* 0x000000ff0b00720b */ /* 0x000fe40003f7c000 */
[----:B----4-:R-:W-:Y:S02]  /*05a0*/  FSEL R12, R12, RZ, P0 ;  /* 0x000000ff0c0c7208 */ /* 0x010fe40000000000 */
[----:B------:R-:W-:Y:S02]  /*05b0*/  FSEL R13, R13, RZ, P1 ;  /* 0x000000ff0d0d7208 */ /* 0x000fe40000800000 */
[----:B------:R-:W-:Y:S02]  /*05c0*/  FSEL R14, R14, RZ, P2 ;  /* 0x000000ff0e0e7208 */ /* 0x000fe40001000000 */
[----:B------:R-:W-:-:S05]  /*05d0*/  FSEL R15, R15, RZ, P3 ;  /* 0x000000ff0f0f7208 */ /* 0x000fca0001800000 */
[----:B------:R0:W-:Y:S01]  /*05e0*/  STG.E.128 desc[UR10][R18.64], R12 ;  /* 0x0000000c12007986 */ /* 0x0001e2000c101d0a */
[----:B------:R-:W-:Y:S01]  /*05f0*/  ISETP.NE.AND P0, PT, R25, RZ, PT ;  /* 0x000000ff1900720c */ /* 0x000fe20003f05270 */
[----:B------:R-:W-:Y:S01]  /*0600*/  FADD.FTZ R4, R12, R4 ;  /* 0x000000040c047221 */ /* 0x000fe20000010000 */
[----:B------:R-:W-:Y:S01]  /*0610*/  FADD.FTZ R5, R13, R5 ;  /* 0x000000050d057221 */ /* 0x000fe20000010000 */
[----:B------:R-:W-:Y:S01]  /*0620*/  FADD.FTZ R6, R14, R6 ;  /* 0x000000060e067221 */ /* 0x000fe20000010000 */
[----:B------:R-:W-:-:S09]  /*0630*/  FADD.FTZ R7, R15, R7 ;  /* 0x000000070f077221 */ /* 0x000fd20000010000 */
[----:B------:R-:W-:Y:S05]  /*0640*/  @P0 BRA `(.L_x_242) ;  /* 0xfffffffc00900947 */ /* 0x000fea000383ffff */
[----:B------:R-:W-:Y:S05]  /*0650*/  BSYNC.RECONVERGENT B1 ;  /* 0x0000000000017941 */ /* 0x000fea0003800200 */
.L_x_241:
[----:B------:R-:W-:-:S07]  /*0660*/  MOV R25, R22 ;  /* 0x0000001600197202 */ /* 0x000fce0000000f00 */
.L_x_240:
[----:B------:R-:W-:Y:S05]  /*0670*/  BSYNC.RECONVERGENT B0 ;  /* 0x0000000000007941 */ /* 0x000fea0003800200 */
.L_x_239:
[----:B------:R-:W-:Y:S01]  /*0680*/  IADD3 R8, PT, PT, R25, 0x3, RZ ;  /* 0x0000000319087810 */ /* 0x000fe20007ffe0ff */
[----:B------:R-:W-:Y:S03]  /*0690*/  BSSY.RECONVERGENT B0, `(.L_x_243) ;  /* 0x000005c000007945 */ /* 0x000fe60003800200 */
[----:B------:R-:W-:-:S13]  /*06a0*/  ISETP.GE.AND P0, PT, R8, R21, PT ;  /* 0x000000150800720c */ /* 0x000fda0003f06270 */
[----:B------:R-:W-:Y:S05]  /*06b0*/  @P0 BRA `(.L_x_244) ;  /* 0x0000000400640947 */ /* 0x000fea0003800000 */
[----:B------:R-:W1:Y:S01]  /*06c0*/  LDC R22, c[0x0][0x390] ;  /* 0x0000e400ff167b82 */ /* 0x000e620000000800 */
[----:B------:R-:W-:Y:S02]  /*06d0*/  IADD3 R17, PT, PT, R16, R25, R17 ;  /* 0x0000001910117210 */ /* 0x000fe40007ffe011 */
[----:B-1----:R-:W-:-:S03]  /*06e0*/  SHF.R.S32.HI R9, RZ, 0x1f, R22 ;  /* 0x0000001fff097819 */ /* 0x002fc60000011416 */
[-C--:B------:R-:W-:Y:S01]  /*06f0*/  IMAD R23, R17, R22.reuse, RZ ;  /* 0x0000001611177224 */ /* 0x080fe200078e02ff */
[----:B------:R-:W-:-:S04]  /*0700*/  LEA.HI R9, R9, R22, RZ, 0x2 ;  /* 0x0000001609097211 */ /* 0x000fc800078f10ff */
[----:B------:R-:W-:-:S07]  /*0710*/  SHF.R.S32.HI R24, RZ, 0x2, R9 ;  /* 0x00000002ff187819 */ /* 0x000fce0000011409 */
.L_x_245:
[----:B-1----:R-:W1:Y:S01]  /*0720*/  LDC.64 R32, c[0x0][0x380] ;  /* 0x0000e000ff207b82 */ /* 0x002e620000000a00 */
[----:B------:R-:W-:-:S04]  /*0730*/  SHF.R.S32.HI R8, RZ, 0x1f, R23 ;  /* 0x0000001fff087819 */ /* 0x000fc80000011417 */
[----:B------:R-:W-:-:S03]  /*0740*/  LEA.HI R17, R8, R23, RZ, 0x2 ;  /* 0x0000001708117211 */ /* 0x000fc600078f10ff */
[----:B------:R-:W2:Y:S01]  /*0750*/  LDC.64 R30, c[0x0][0x388] ;  /* 0x0000e200ff1e7b82 */ /* 0x000ea20000000a00 */
[----:B------:R-:W-:-:S07]  /*0760*/  LEA.HI.SX32 R17, R17, R2, 0x1e ;  /* 0x0000000211117211 */ /* 0x000fce00078ff2ff */
[----:B------:R-:W3:Y:S01]  /*0770*/  LDC.64 R34, c[0x0][0x398] ;  /* 0x0000e600ff227b82 */ /* 0x000ee20000000a00 */
[----:B-1----:R-:W-:-:S05]  /*0780*/  IMAD.WIDE R32, R17, 0x10, R32 ;  /* 0x0000001011207825 */ /* 0x002fca00078e0220 */
[----:B------:R1:W4:Y:S01]  /*0790*/  LDG.E.128 R8, desc[UR10][R32.64] ;  /* 0x0000000a20087981 */ /* 0x000322000c1e1d00 */
[----:B--2---:R-:W-:-:S05]  /*07a0*/  IMAD.WIDE R30, R17, 0x10, R30 ;  /* 0x00000010111e7825 */ /* 0x004fca00078e021e */
[----:B0-----:R0:W2:Y:S01]  /*07b0*/  LDG.E.128 R12, desc[UR10][R30.64] ;  /* 0x0000000a1e0c7981 */ /* 0x0010a2000c1e1d00 */
[----:B-1----:R-:W-:-:S04]  /*07c0*/  IMAD.WIDE R32, R24, 0x10, R32 ;  /* 0x0000001018207825 */ /* 0x002fc800078e0220 */
[----:B---3--:R-:W-:-:S04]  /*07d0*/  IMAD.WIDE R34, R17, 0x10, R34 ;  /* 0x0000001011227825 */ /* 0x008fc800078e0222 */
[----:B0-----:R-:W-:Y:S01]  /*07e0*/  IMAD.WIDE R30, R24, 0x10, R30 ;  /* 0x00000010181e7825 */ /* 0x001fe200078e021e */
[----:B----4-:R-:W-:Y:S02]  /*07f0*/  FSETP.GTU.FTZ.AND P0, PT, R8, RZ, PT ;  /* 0x000000ff0800720b */ /* 0x010fe40003f1c000 */
[----:B------:R-:W-:Y:S02]  /*0800*/  FSETP.GTU.FTZ.AND P1, PT, R9, RZ, PT ;  /* 0x000000ff0900720b */ /* 0x000fe40003f3c000 */
[----:B------:R-:W-:Y:S02]  /*0810*/  FSETP.GTU.FTZ.AND P2, PT, R10, RZ, PT ;  /* 0x000000ff0a00720b */ /* 0x000fe40003f5c000 */
[----:B------:R-:W-:Y:S02]  /*0820*/  FSETP.GTU.FTZ.AND P3, PT, R11, RZ, PT ;  /* 0x000000ff0b00720b */ /* 0x000fe40003f7c000 */
[----:B--2---:R-:W-:Y:S02]  /*0830*/  FSEL R8, R12, RZ, P0 ;  /* 0x000000ff0c087208 */ /* 0x004fe40000000000 */
[----:B------:R-:W-:-:S02]  /*0840*/  FSEL R9, R13, RZ, P1 ;  /* 0x000000ff0d097208 */ /* 0x000fc40000800000 */
[----:B------:R-:W-:Y:S01]  /*0850*/  FSEL R10, R14, RZ, P2 ;  /* 0x000000ff0e0a7208 */ /* 0x000fe20001000000 */
[----:B------:R-:W-:Y:S01]  /*0860*/  FADD.FTZ R27, R8, R4 ;  /* 0x00000004081b7221 */ /* 0x000fe20000010000 */
[----:B------:R-:W-:Y:S01]  /*0870*/  FSEL R11, R15, RZ, P3 ;  /* 0x000000ff0f0b7208 */ /* 0x000fe20001800000 */
[----:B------:R-:W-:-:S04]  /*0880*/  FADD.FTZ R28, R9, R5 ;  /* 0x00000005091c7221 */ /* 0x000fc80000010000 */
[----:B------:R0:W-:Y:S04]  /*0890*/  STG.E.128 desc[UR10][R34.64], R8 ;  /* 0x0000000822007986 */ /* 0x0001e8000c101d0a */
[----:B------:R-:W2:Y:S01]  /*08a0*/  LDG.E.128 R12, desc[UR10][R32.64] ;  /* 0x0000000a200c7981 */ /* 0x000ea2000c1e1d00 */
[----:B------:R-:W-:-:S03]  /*08b0*/  FADD.FTZ R29, R10, R6 ;  /* 0x000000060a1d7221 */ /* 0x000fc60000010000 */
[----:B------:R1:W3:Y:S01]  /*08c0*/  LDG.E.128 R16, desc[UR10][R30.64] ;  /* 0x0000000a1e107981 */ /* 0x0002e2000c1e1d00 */
[----:B------:R-:W-:Y:S01]  /*08d0*/  FADD.FTZ R26, R11, R7 ;  /* 0x000000070b1a7221 */ /* 0x000fe20000010000 */
[----:B-1----:R-:W-:Y:S01]  /*08e0*/  IMAD.WIDE R30, R24, 0x10, R30 ;  /* 0x00000010181e7825 */ /* 0x002fe200078e021e */
[----:B--2---:R-:W-:Y:S02]  /*08f0*/  FSETP.GTU.FTZ.AND P0, PT, R12, RZ, PT ;  /* 0x000000ff0c00720b */ /* 0x004fe40003f1c000 */
[----:B------:R-:W-:Y:S01]  /*0900*/  FSETP.GTU.FTZ.AND P1, PT, R13, RZ, PT ;  /* 0x000000ff0d00720b */ /* 0x000fe20003f3c000 */
[----:B------:R-:W-:Y:S01]  /*0910*/  IMAD.WIDE R12, R24, 0x10, R32 ;  /* 0x00000010180c7825 */ /* 0x000fe200078e0220 */
[----:B------:R-:W-:Y:S02]  /*0920*/  FSETP.GTU.FTZ.AND P2, PT, R14, RZ, PT ;  /* 0x000000ff0e00720b */ /* 0x000fe40003f5c000 */
[----:B------:R-:W-:Y:S01]  /*0930*/  FSETP.GTU.FTZ.AND P3, PT, R15, RZ, PT ;  /* 0x000000ff0f00720b */ /* 0x000fe20003f7c000 */
[----:B------:R-:W-:Y:S01]  /*0940*/  IMAD.WIDE R14, R24, 0x10, R34 ;  /* 0x00000010180e7825 */ /* 0x000fe200078e0222 */
[----:B---3--:R-:W-:-:S02]  /*0950*/  FSEL R16, R16, RZ, P0 ;  /* 0x000000ff10107208 */ /* 0x008fc40000000000 */
[----:B------:R-:W-:Y:S02]  /*0960*/  FSEL R17, R17, RZ, P1 ;  /* 0x000000ff11117208 */ /* 0x000fe40000800000 */
[----:B------:R-:W-:Y:S02]  /*0970*/  FSEL R18, R18, RZ, P2 ;  /* 0x000000ff12127208 */ /* 0x000fe40001000000 */
[----:B------:R-:W-:Y:S01]  /*0980*/  FSEL R19, R19, RZ, P3 ;  /* 0x000000ff13137208 */ /* 0x000fe20001800000 */
[----:B------:R-:W-:-:S04]  /*0990*/  IMAD.WIDE R32, R24, 0x10, R14 ;  /* 0x0000001018207825 */ /* 0x000fc800078e020e */
[----:B------:R-:W-:Y:S01]  /*09a0*/  FADD.FTZ R27, R27, R16 ;  /* 0x000000101b1b7221 */ /* 0x000fe20000010000 */
[----:B------:R1:W-:Y:S04]  /*09b0*/  STG.E.128 desc[UR10][R14.64], R16 ;  /* 0x000000100e007986 */ /* 0x0003e8000c101d0a */
[----:B------:R-:W2:Y:S01]  /*09c0*/  LDG.E.128 R4, desc[UR10][R12.64] ;  /* 0x0000000a0c047981 */ /* 0x000ea2000c1e1d00 */
[----:B------:R-:W-:-:S03]  /*09d0*/  FADD.FTZ R28, R28, R17 ;  /* 0x000000111c1c7221 */ /* 0x000fc60000010000 */
[----:B0-----:R0:W3:Y:S01]  /*09e0*/  LDG.E.128 R8, desc[UR10][R30.64] ;  /* 0x0000000a1e087981 */ /* 0x0010e2000c1e1d00 */
[----:B------:R-:W-:Y:S01]  /*09f0*/  FADD.FTZ R29, R29, R18 ;  /* 0x000000121d1d7221 */ /* 0x000fe20000010000 */
[----:B0-----:R-:W-:Y:S01]  /*0a00*/  IMAD.WIDE R30, R24, 0x10, R30 ;  /* 0x00000010181e7825 */ /* 0x001fe200078e021e */
[----:B--2---:R-:W-:Y:S02]  /*0a10*/  FSETP.GTU.FTZ.AND P2, PT, R6, RZ, PT ;  /* 0x000000ff0600720b */ /* 0x004fe40003f5c000 */
[----:B------:R-:W-:Y:S02]  /*0a20*/  FSETP.GTU.FTZ.AND P3, PT, R7, RZ, PT ;  /* 0x000000ff0700720b */ /* 0x000fe40003f7c000 */
[----:B------:R-:W-:Y:S02]  /*0a30*/  FSETP.GTU.FTZ.AND P0, PT, R4, RZ, PT ;  /* 0x000000ff0400720b */ /* 0x000fe40003f1c000 */
[----:B------:R-:W-:Y:S02]  /*0a40*/  FSETP.GTU.FTZ.AND P1, PT, R5, RZ, PT ;  /* 0x000000ff0500720b */ /* 0x000fe40003f3c000 */
[----:B---3--:R-:W-:-:S02]  /*0a50*/  FSEL R6, R10, RZ, P2 ;  /* 0x000000ff0a067208 */ /* 0x008fc40001000000 */
[----:B------:R-:W-:Y:S01]  /*0a60*/  FSEL R7, R11, RZ, P3 ;  /* 0x000000ff0b077208 */ /* 0x000fe20001800000 */
[----:B------:R-:W-:Y:S01]  /*0a70*/  IMAD.WIDE R10, R24, 0x10, R12 ;  /* 0x00000010180a7825 */ /* 0x000fe200078e020c */
[----:B------:R-:W-:Y:S02]  /*0a80*/  FSEL R4, R8, RZ, P0 ;  /* 0x000000ff08047208 */ /* 0x000fe40000000000 */
[----:B------:R-:W-:-:S05]  /*0a90*/  FSEL R5, R9, RZ, P1 ;  /* 0x000000ff09057208 */ /* 0x000fca0000800000 */
[----:B------:R0:W-:Y:S04]  /*0aa0*/  STG.E.128 desc[UR10][R32.64], R4 ;  /* 0x0000000420007986 */ /* 0x0001e8000c101d0a */
[----:B------:R-:W2:Y:S04]  /*0ab0*/  LDG.E.128 R8, desc[UR10][R10.64] ;  /* 0x0000000a0a087981 */ /* 0x000ea8000c1e1d00 */
[----:B-1----:R-:W3:Y:S01]  /*0ac0*/  LDG.E.128 R12, desc[UR10][R30.64] ;  /* 0x0000000a1e0c7981 */ /* 0x002ee2000c1e1d00 */
[----:B------:R-:W-:Y:S01]  /*0ad0*/  FADD.FTZ R26, R26, R19 ;  /* 0x000000131a1a7221 */ /* 0x000fe20000010000 */
[----:B------:R-:W-:Y:S01]  /*0ae0*/  FADD.FTZ R27, R27, R4 ;  /* 0x000000041b1b7221 */ /* 0x000fe20000010000 */
[----:B------:R-:W-:Y:S01]  /*0af0*/  FADD.FTZ R28, R28, R5 ;  /* 0x000000051c1c7221 */ /* 0x000fe20000010000 */
[----:B------:R-:W-:Y:S01]  /*0b00*/  FADD.FTZ R29, R29, R6 ;  /* 0x000000061d1d7221 */ /* 0x000fe20000010000 */
[----:B------:R-:W-:Y:S01]  /*0b10*/  FADD.FTZ R26, R26, R7 ;  /* 0x000000071a1a7221 */ /* 0x000fe20000010000 */
[----:B------:R-:W-:-:S02]  /*0b20*/  LEA R23, R22, R23, 0x2 ;  /* 0x0000001716177211 */ /* 0x000fc400078e10ff */
[----:B--2---:R-:W-:Y:S02]  /*0b30*/  FSETP.GTU.FTZ.AND P0, PT, R8, RZ, PT ;  /* 0x000000ff0800720b */ /* 0x004fe40003f1c000 */
[----:B------:R-:W-:Y:S01]  /*0b40*/  FSETP.GTU.FTZ.AND P1, PT, R9, RZ, PT ;  /* 0x000000ff0900720b */ /* 0x000fe20003f3c000 */
[----:B------:R-:W-:Y:S01]  /*0b50*/  IMAD.WIDE R8, R24, 0x10, R32 ;  /* 0x0000001018087825 */ /* 0x000fe200078e0220 */
[----:B------:R-:W-:Y:S02]  /*0b60*/  FSETP.GTU.FTZ.AND P2, PT, R10, RZ, PT ;  /* 0x000000ff0a00720b */ /* 0x000fe40003f5c000 */
[----:B------:R-:W-:Y:S02]  /*0b70*/  FSETP.GTU.FTZ.AND P3, PT, R11, RZ, PT ;  /* 0x000000ff0b00720b */ /* 0x000fe40003f7c000 */
[----:B---3--:R-:W-:Y:S02]  /*0b80*/  FSEL R12, R12, RZ, P0 ;  /* 0x000000ff0c0c7208 */ /* 0x008fe40000000000 */
[----:B------:R-:W-:-:S02]  /*0b90*/  FSEL R13, R13, RZ, P1 ;  /* 0x000000ff0d0d7208 */ /* 0x000fc40000800000 */
[----:B------:R-:W-:Y:S01]  /*0ba0*/  FSEL R14, R14, RZ, P2 ;  /* 0x000000ff0e0e7208 */ /* 0x000fe20001000000 */
[----:B0-----:R-:W-:Y:S01]  /*0bb0*/  FADD.FTZ R4, R27, R12 ;  /* 0x0000000c1b047221 */ /* 0x001fe20000010000 */
[----:B------:R-:W-:Y:S01]  /*0bc0*/  FSEL R15, R15, RZ, P3 ;  /* 0x000000ff0f0f7208 */ /* 0x000fe20001800000 */
[----:B------:R-:W-:Y:S01]  /*0bd0*/  FADD.FTZ R5, R28, R13 ;  /* 0x0000000d1c057221 */ /* 0x000fe20000010000 */
[----:B------:R-:W-:Y:S01]  /*0be0*/  IADD3 R10, PT, PT, R25, 0x7, RZ ;  /* 0x00000007190a7810 */ /* 0x000fe20007ffe0ff */
[----:B------:R-:W-:Y:S01]  /*0bf0*/  FADD.FTZ R6, R29, R14 ;  /* 0x0000000e1d067221 */ /* 0x000fe20000010000 */
[----:B------:R-:W-:Y:S01]  /*0c00*/  IADD3 R25, PT, PT, R25, 0x4, RZ ;  /* 0x0000000419197810 */ /* 0x000fe20007ffe0ff */
[----:B------:R1:W-:Y:S01]  /*0c10*/  STG.E.128 desc[UR10][R8.64], R12 ;  /* 0x0000000c08007986 */ /* 0x0003e2000c101d0a */
[----:B------:R-:W-:Y:S01]  /*0c20*/  ISETP.GE.AND P0, PT, R10, R21, PT ;  /* 0x000000150a00720c */ /* 0x000fe20003f06270 */
[----:B------:R-:W-:-:S12]  /*0c30*/  FADD.FTZ R7, R26, R15 ;  /* 0x0000000f1a077221 */ /* 0x000fd80000010000 */
[----:B------:R-:W-:Y:S05]  /*0c40*/  @!P0 BRA `(.L_x_245) ;  /* 0xfffffff800b48947 */ /* 0x000fea000383ffff */
.L_x_244:
[----:B------:R-:W-:Y:S05]  /*0c50*/  BSYNC.RECONVERGENT B0 ;  /* 0x0000000000007941 */ /* 0x000fea0003800200 */
.L_x_243:
[----:B-1----:R-:W1:Y:S01]  /*0c60*/  S2R R8, SR_TID.Y ;  /* 0x0000000000087919 */ /* 0x002e620000002200 */
[----:B------:R-:W2:Y:S01]  /*0c70*/  S2UR UR9, SR_CgaCtaId ;  /* 0x00000000000979c3 */ /* 0x000ea20000008800 */
[----:B------:R-:W-:Y:S01]  /*0c80*/  UMOV UR8, 0x400 ;  /* 0x0000040000087882 */ /* 0x000fe20000000000 */
[----:B------:R-:W-:Y:S01]  /*0c90*/  BSSY.RECONVERGENT B0, `(.L_x_246) ;  /* 0x000014b000007945 */ /* 0x000fe20003800200 */
[----:B------:R-:W3:Y:S01]  /*0ca0*/  S2R R10, SR_TID.X ;  /* 0x00000000000a7919 */ /* 0x000ee20000002100 */
[----:B------:R-:W-:-:S04]  /*0cb0*/  UIADD3 UR4, UPT, UPT, UR8, 0x4, URZ ;  /* 0x0000000408047890 */ /* 0x000fc8000fffe0ff */
[----:B--2---:R-:W-:Y:S01]  /*0cc0*/  ULEA UR5, UR9, UR4, 0x18 ;  /* 0x0000000409057291 */ /* 0x004fe2000f8ec0ff */
[----:B-1----:R-:W-:Y:S01]  /*0cd0*/  ISETP.NE.AND P0, PT, R8, RZ, PT ;  /* 0x000000ff0800720c */ /* 0x002fe20003f05270 */
[----:B---3--:R-:W-:-:S05]  /*0ce0*/  IMAD R9, R3, R8, R10 ;  /* 0x0000000803097224 */ /* 0x008fca00078e020a */
        /* <DEDUP_REMOVED lines=16> */
[----:B0-----:R-:W-:-:S03]  /*0df0*/  IADD3 R12, PT, PT, R3, R10, RZ ;  /* 0x0000000a030c7210 */ /* 0x001fc60007ffe0ff */
        /* <DEDUP_REMOVED lines=10> */
.L_x_252:
[----:B------:R-:W0:Y:S01]  /*0ea0*/  LDS R14, [R12+0x4] ;  /* 0x000004000c0e7984 */ /* 0x000e220000000800 */
[C---:B------:R-:W-:Y:S01]  /*0eb0*/  LEA R30, R3.reuse, R12, 0x4 ;  /* 0x0000000c031e7211 */ /* 0x040fe200078e20ff */
[----:B------:R-:W-:Y:S02]  /*0ec0*/  UIADD3 UR7, UPT, UPT, UR7, 0x10, URZ ;  /* 0x0000001007077890 */ /* 0x000fe4000fffe0ff */
[----:B-1----:R-:W1:Y:S01]  /*0ed0*/  LDS R9, [R12] ;  /* 0x000000000c097984 */ /* 0x002e620000000800 */
[C---:B------:R-:W-:Y:S01]  /*0ee0*/  LEA R32, R3.reuse, R30, 0x4 ;  /* 0x0000001e03207211 */ /* 0x040fe200078e20ff */
[----:B------:R-:W-:Y:S02]  /*0ef0*/  UISETP.GE.AND UP1, UPT, UR7, -0xc, UPT ;  /* 0xfffffff40700788c */ /* 0x000fe4000bf26270 */
[----:B------:R-:W2:Y:S01]  /*0f00*/  LDS R13, [R12+0x8] ;  /* 0x000008000c0d7984 */ /* 0x000ea20000000800 */
[----:B------:R-:W-:Y:S01]  /*0f10*/  LEA R25, R3, R32, 0x4 ;  /* 0x0000002003197211 */ /* 0x000fe200078e20ff */
[----:B------:R-:W-:-:S02]  /*0f20*/  UIADD3 UR4, UPT, UPT, UR4, 0x10, URZ ;  /* 0x0000001004047890 */ /* 0x000fc4000fffe0ff */
[----:B------:R-:W3:Y:S04]  /*0f30*/  LDS R26, [R12+0xc] ;  /* 0x00000c000c1a7984 */ /* 0x000ee80000000800 */
[----:B------:R-:W4:Y:S04]  /*0f40*/  LDS R23, [R30+0xc] ;  /* 0x00000c001e177984 */ /* 0x000f280000000800 */
[----:B------:R-:W5:Y:S04]  /*0f50*/  LDS R28, [R30] ;  /* 0x000000001e1c7984 */ /* 0x000f680000000800 */
[----:B------:R-:W5:Y:S04]  /*0f60*/  LDS R24, [R30+0x4] ;  /* 0x000004001e187984 */ /* 0x000f680000000800 */
[----:B------:R-:W-:Y:S04]  /*0f70*/  LDS R19, [R32+0x8] ;  /* 0x0000080020137984 */ /* 0x000fe80000000800 */
[----:B------:R-:W5:Y:S04]  /*0f80*/  LDS R22, [R32] ;  /* 0x0000000020167984 */ /* 0x000f680000000800 */
[----:B------:R-:W5:Y:S01]  /*0f90*/  LDS R21, [R32+0x4] ;  /* 0x0000040020157984 */ /* 0x000f620000000800 */
[----:B0-----:R-:W-:-:S03]  /*0fa0*/  FADD.FTZ R5, R14, R5 ;  /* 0x000000050e057221 */ /* 0x001fc60000010000 */
[----:B------:R-:W-:Y:S01]  /*0fb0*/  LDS R15, [R25+0x8] ;  /* 0x00000800190f7984 */ /* 0x000fe20000000800 */
[----:B-1----:R-:W-:-:S03]  /*0fc0*/  FADD.FTZ R9, R9, R4 ;  /* 0x0000000409097221 */ /* 0x002fc60000010000 */
[----:B------:R0:W1:Y:S01]  /*0fd0*/  LDS R14, [R30+0x8] ;  /* 0x000008001e0e7984 */ /* 0x0000620000000800 */
[----:B------:R-:W-:Y:S01]  /*0fe0*/  LEA R4, R3, R12, 0x6 ;  /* 0x0000000c03047211 */ /* 0x000fe200078e30ff */
[----:B--2---:R-:W-:Y:S02]  /*0ff0*/  FADD.FTZ R13, R13, R6 ;  /* 0x000000060d0d7221 */ /* 0x004fe40000010000 */
[----:B------:R-:W2:Y:S01]  /*1000*/  LDS R17, [R25] ;  /* 0x0000000019117984 */ /* 0x000ea20000000800 */
[----:B---3--:R-:W-:-:S03]  /*1010*/  FADD.FTZ R26, R26, R7 ;  /* 0x000000071a1a7221 */ /* 0x008fc60000010000 */
[----:B------:R-:W3:Y:S01]  /*1020*/  LDS R16, [R25+0x4] ;  /* 0x0000040019107984 */ /* 0x000ee20000000800 */
[----:B----4-:R-:W-:-:S03]  /*1030*/  FADD.FTZ R23, R26, R23 ;  /* 0x000000171a177221 */ /* 0x010fc60000010000 */
[----:B------:R-:W4:Y:S01]  /*1040*/  LDS R18, [R32+0xc] ;  /* 0x00000c0020127984 */ /* 0x000f220000000800 */
[----:B-----5:R-:W-:-:S03]  /*1050*/  FADD.FTZ R9, R9, R28 ;  /* 0x0000001c09097221 */ /* 0x020fc60000010000 */
[----:B------:R-:W5:Y:S01]  /*1060*/  LDS R11, [R4] ;  /* 0x00000000040b7984 */ /* 0x000f620000000800 */
[----:B------:R-:W-:Y:S01]  /*1070*/  LEA R28, R3, R4, 0x4 ;  /* 0x00000004031c7211 */ /* 0x000fe200078e20ff */
[----:B------:R-:W-:Y:S02]  /*1080*/  FADD.FTZ R24, R5, R24 ;  /* 0x0000001805187221 */ /* 0x000fe40000010000 */
[----:B------:R-:W5:Y:S01]  /*1090*/  LDS R6, [R4+0x4] ;  /* 0x0000040004067984 */ /* 0x000f620000000800 */
[----:B0-----:R-:W-:-:S03]  /*10a0*/  LEA R30, R3, R28, 0x4 ;  /* 0x0000001c031e7211 */ /* 0x001fc600078e20ff */
[----:B------:R-:W0:Y:S01]  /*10b0*/  LDS R12, [R25+0xc] ;  /* 0x00000c00190c7984 */ /* 0x000e220000000800 */
[----:B------:R-:W-:Y:S01]  /*10c0*/  LEA R27, R3, R30, 0x4 ;  /* 0x0000001e031b7211 */ /* 0x000fe200078e20ff */
[----:B------:R-:W-:Y:S02]  /*10d0*/  FADD.FTZ R22, R9, R22 ;  /* 0x0000001609167221 */ /* 0x000fe40000010000 */
[----:B------:R-:W0:Y:S01]  /*10e0*/  LDS R26, [R4+0x8] ;  /* 0x00000800041a7984 */ /* 0x000e220000000800 */
[----:B------:R-:W-:-:S03]  /*10f0*/  FADD.FTZ R21, R24, R21 ;  /* 0x0000001518157221 */ /* 0x000fc60000010000 */
[----:B------:R-:W0:Y:S04]  /*1100*/  LDS R25, [R4+0xc] ;  /* 0x00000c0004197984 */ /* 0x000e280000000800 */
[----:B------:R-:W0:Y:S01]  /*1110*/  LDS R24, [R28+0xc] ;  /* 0x00000c001c187984 */ /* 0x000e220000000800 */
[----:B-1----:R-:W-:-:S03]  /*1120*/  FADD.FTZ R14, R13, R14 ;  /* 0x0000000e0d0e7221 */ /* 0x002fc60000010000 */
[----:B------:R-:W-:Y:S01]  /*1130*/  LDS R7, [R27+0x8] ;  /* 0x000008001b077984 */ /* 0x000fe20000000800 */
[----:B------:R-:W-:Y:S01]  /*1140*/  FADD.FTZ R14, R14, R19 ;  /* 0x000000130e0e7221 */ /* 0x000fe20000010000 */
[----:B--2---:R-:W-:Y:S02]  /*1150*/  FADD.FTZ R22, R22, R17 ;  /* 0x0000001116167221 */ /* 0x004fe40000010000 */
[----:B------:R-:W-:Y:S01]  /*1160*/  LDS R9, [R27+0xc] ;  /* 0x00000c001b097984 */ /* 0x000fe20000000800 */
[----:B------:R-:W-:Y:S01]  /*1170*/  FADD.FTZ R5, R14, R15 ;  /* 0x0000000f0e057221 */ /* 0x000fe20000010000 */
[----:B---3--:R-:W-:Y:S02]  /*1180*/  FADD.FTZ R13, R21, R16 ;  /* 0x00000010150d7221 */ /* 0x008fe40000010000 */
[----:B------:R-:W1:Y:S01]  /*1190*/  LDS R14, [R28] ;  /* 0x000000001c0e7984 */ /* 0x000e620000000800 */
[----:B----4-:R-:W-:-:S03]  /*11a0*/  FADD.FTZ R23, R23, R18 ;  /* 0x0000001217177221 */ /* 0x010fc60000010000 */
[----:B------:R-:W2:Y:S01]  /*11b0*/  LDS R15, [R28+0x8] ;  /* 0x000008001c0f7984 */ /* 0x000ea20000000800 */
[----:B-----5:R-:W-:-:S03]  /*11c0*/  FADD.FTZ R11, R22, R11 ;  /* 0x0000000b160b7221 */ /* 0x020fc60000010000 */
[----:B------:R-:W3:Y:S01]  /*11d0*/  LDS R21, [R30] ;  /* 0x000000001e157984 */ /* 0x000ee20000000800 */
[----:B------:R-:W-:Y:S01]  /*11e0*/  FADD.FTZ R13, R13, R6 ;  /* 0x000000060d0d7221 */ /* 0x000fe20000010000 */
[----:B------:R-:W-:Y:S02]  /*11f0*/  LEA R6, R3, R4, 0x6 ;  /* 0x0000000403067211 */ /* 0x000fe400078e30ff */
[----:B------:R-:W4:Y:S01]  /*1200*/  LDS R22, [R30+0x8] ;  /* 0x000008001e167984 */ /* 0x000f220000000800 */
[----:B0-----:R-:W-:-:S03]  /*1210*/  FADD.FTZ R12, R23, R12 ;  /* 0x0000000c170c7221 */ /* 0x001fc60000010000 */
[----:B------:R-:W0:Y:S01]  /*1220*/  LDS R17, [R30+0xc] ;  /* 0x00000c001e117984 */ /* 0x000e220000000800 */
[----:B------:R-:W-:-:S03]  /*1230*/  FADD.FTZ R26, R5, R26 ;  /* 0x0000001a051a7221 */ /* 0x000fc60000010000 */
[----:B------:R-:W5:Y:S01]  /*1240*/  LDS R18, [R27] ;  /* 0x000000001b127984 */ /* 0x000f620000000800 */
[----:B------:R-:W-:Y:S01]  /*1250*/  FADD.FTZ R25, R12, R25 ;  /* 0x000000190c197221 */ /* 0x000fe20000010000 */
[----:B------:R-:W-:Y:S02]  /*1260*/  LEA R12, R3, R6, 0x6 ;  /* 0x00000006030c7211 */ /* 0x000fe400078e30ff */
[----:B------:R-:W5:Y:S01]  /*1270*/  LDS R16, [R28+0x4] ;  /* 0x000004001c107984 */ /* 0x000f620000000800 */
[----:B------:R-:W-:-:S03]  /*1280*/  FADD.FTZ R24, R25, R24 ;  /* 0x0000001819187221 */ /* 0x000fc60000010000 */
[----:B------:R-:W5:Y:S04]  /*1290*/  LDS R4, [R6] ;  /* 0x0000000006047984 */ /* 0x000f680000000800 */
[----:B------:R1:W5:Y:S04]  /*12a0*/  LDS R23, [R30+0x4] ;  /* 0x000004001e177984 */ /* 0x0003680000000800 */
[----:B------:R3:W5:Y:S04]  /*12b0*/  LDS R19, [R27+0x4] ;  /* 0x000004001b137984 */ /* 0x0007680000000800 */
[----:B------:R-:W5:Y:S01]  /*12c0*/  LDS R5, [R6+0x4] ;  /* 0x0000040006057984 */ /* 0x000f620000000800 */
[----:B-1----:R-:W-:Y:S01]  /*12d0*/  FADD.FTZ R14, R11, R14 ;  /* 0x0000000e0b0e7221 */ /* 0x002fe20000010000 */
[C---:B------:R-:W-:Y:S01]  /*12e0*/  LEA R30, R3.reuse, R6, 0x4 ;  /* 0x00000006031e7211 */ /* 0x040fe200078e20ff */
[----:B--2---:R-:W-:Y:S01]  /*12f0*/  FADD.FTZ R15, R26, R15 ;  /* 0x0000000f1a0f7221 */ /* 0x004fe20000010000 */
[----:B------:R-:W1:Y:S02]  /*1300*/  LDS R28, [R6+0x8] ;  /* 0x00000800061c7984 */ /* 0x000e640000000800 */
[C---:B------:R-:W-:Y:S01]  /*1310*/  LEA R32, R3.reuse, R30, 0x4 ;  /* 0x0000001e03207211 */ /* 0x040fe200078e20ff */
[----:B---3--:R-:W-:Y:S01]  /*1320*/  FADD.FTZ R21, R14, R21 ;  /* 0x000000150e157221 */ /* 0x008fe20000010000 */
[----:B------:R-:W2:Y:S02]  /*1330*/  LDS R26, [R6+0xc] ;  /* 0x00000c00061a7984 */ /* 0x000ea40000000800 */
[----:B------:R-:W-:Y:S01]  /*1340*/  LEA R27, R3, R32, 0x4 ;  /* 0x00000020031b7211 */ /* 0x000fe200078e20ff */
[----:B----4-:R-:W-:-:S04]  /*1350*/  FADD.FTZ R22, R15, R22 ;  /* 0x000000160f167221 */ /* 0x010fc80000010000 */
[----:B------:R-:W-:Y:S01]  /*1360*/  LDS R15, [R27] ;  /* 0x000000001b0f7984 */ /* 0x000fe20000000800 */
[----:B0-----:R-:W-:Y:S01]  /*1370*/  FADD.FTZ R24, R24, R17 ;  /* 0x0000001118187221 */ /* 0x001fe20000010000 */
[----:B------:R-:W-:Y:S02]  /*1380*/  FADD.FTZ R7, R22, R7 ;  /* 0x0000000716077221 */ /* 0x000fe40000010000 */
[----:B------:R-:W0:Y:S01]  /*1390*/  LDS R22, [R30+0x8] ;  /* 0x000008001e167984 */ /* 0x000e220000000800 */
[----:B-----5:R-:W-:Y:S01]  /*13a0*/  FADD.FTZ R21, R21, R18 ;  /* 0x0000001215157221 */ /* 0x020fe20000010000 */
[----:B------:R-:W-:Y:S02]  /*13b0*/  FADD.FTZ R11, R24, R9 ;  /* 0x00000009180b7221 */ /* 0x000fe40000010000 */
[----:B------:R-:W3:Y:S01]  /*13c0*/  LDS R24, [R30] ;  /* 0x000000001e187984 */ /* 0x000ee20000000800 */
[----:B------:R-:W-:-:S03]  /*13d0*/  FADD.FTZ R16, R13, R16 ;  /* 0x000000100d107221 */ /* 0x000fc60000010000 */
[----:B------:R-:W4:Y:S01]  /*13e0*/  LDS R17, [R32+0x8] ;  /* 0x0000080020117984 */ /* 0x000f220000000800 */
[----:B------:R-:W-:-:S03]  /*13f0*/  FADD.FTZ R25, R21, R4 ;  /* 0x0000000415197221 */ /* 0x000fc60000010000 */
[----:B------:R-:W5:Y:S01]  /*1400*/  LDS R21, [R30+0xc] ;  /* 0x00000c001e157984 */ /* 0x000f620000000800 */
[----:B------:R-:W-:-:S03]  /*1410*/  FADD.FTZ R14, R16, R23 ;  /* 0x00000017100e7221 */ /* 0x000fc60000010000 */
[----:B------:R2:W5:Y:S01]  /*1420*/  LDS R23, [R30+0x4] ;  /* 0x000004001e177984 */ /* 0x0005620000000800 */
[----:B------:R-:W-:-:S03]  /*1430*/  FADD.FTZ R14, R14, R19 ;  /* 0x000000130e0e7221 */ /* 0x000fc60000010000 */
[----:B------:R-:W5:Y:S01]  /*1440*/  LDS R16, [R32+0xc] ;  /* 0x00000c0020107984 */ /* 0x000f620000000800 */
[----:B------:R-:W-:-:S03]  /*1450*/  FADD.FTZ R14, R14, R5 ;  /* 0x000000050e0e7221 */ /* 0x000fc60000010000 */
[----:B------:R-:W5:Y:S01]  /*1460*/  LDS R19, [R32] ;  /* 0x0000000020137984 */ /* 0x000f620000000800 */
[----:B-1----:R-:W-:Y:S01]  /*1470*/  FADD.FTZ R7, R7, R28 ;  /* 0x0000001c07077221 */ /* 0x002fe20000010000 */
[----:B------:R-:W-:Y:S02]  /*1480*/  LEA R28, R3, R12, 0x4 ;  /* 0x0000000c031c7211 */ /* 0x000fe400078e20ff */
[----:B------:R-:W1:Y:S01]  /*1490*/  LDS R18, [R32+0x4] ;  /* 0x0000040020127984 */ /* 0x000e620000000800 */
[----:B--2---:R-:W-:Y:S01]  /*14a0*/  FADD.FTZ R26, R11, R26 ;  /* 0x0000001a0b1a7221 */ /* 0x004fe20000010000 */
[C---:B------:R-:W-:Y:S02]  /*14b0*/  LEA R30, R3.reuse, R28, 0x4 ;  /* 0x0000001c031e7211 */ /* 0x040fe400078e20ff */
[----:B------:R-:W2:Y:S02]  /*14c0*/  LDS R9, [R27+0x8] ;  /* 0x000008001b097984 */ /* 0x000ea40000000800 */
[----:B------:R-:W-:-:S02]  /*14d0*/  LEA R29, R3, R30, 0x4 ;  /* 0x0000001e031d7211 */ /* 0x000fc400078e20ff */
[----:B------:R-:W2:Y:S04]  /*14e0*/  LDS R4, [R27+0xc] ;  /* 0x00000c001b047984 */ /* 0x000ea80000000800 */
[----:B------:R-:W2:Y:S01]  /*14f0*/  LDS R13, [R27+0x4] ;  /* 0x000004001b0d7984 */ /* 0x000ea20000000800 */
[----:B0-----:R-:W-:-:S03]  /*1500*/  FADD.FTZ R22, R7, R22 ;  /* 0x0000001607167221 */ /* 0x001fc60000010000 */
[----:B------:R-:W0:Y:S01]  /*1510*/  LDS R5, [R12] ;  /* 0x000000000c057984 */ /* 0x000e220000000800 */
[----:B---3--:R-:W-:Y:S01]  /*1520*/  FADD.FTZ R24, R25, R24 ;  /* 0x0000001819187221 */ /* 0x008fe20000010000 */
[----:B----4-:R-:W-:Y:S02]  /*1530*/  FADD.FTZ R22, R22, R17 ;  /* 0x0000001116167221 */ /* 0x010fe40000010000 */
[----:B------:R-:W3:Y:S01]  /*1540*/  LDS R25, [R12+0x4] ;  /* 0x000004000c197984 */ /* 0x000ee20000000800 */
[----:B-----5:R-:W-:-:S03]  /*1550*/  FADD.FTZ R21, R26, R21 ;  /* 0x000000151a157221 */ /* 0x020fc60000010000 */
[----:B------:R-:W-:Y:S01]  /*1560*/  LDS R17, [R30] ;  /* 0x000000001e117984 */ /* 0x000fe20000000800 */
[----:B------:R-:W-:-:S03]  /*1570*/  FADD.FTZ R23, R14, R23 ;  /* 0x000000170e177221 */ /* 0x000fc60000010000 */
[----:B------:R-:W4:Y:S01]  /*1580*/  LDS R26, [R12+0x8] ;  /* 0x000008000c1a7984 */ /* 0x000f220000000800 */
[----:B------:R-:W-:-:S03]  /*1590*/  FADD.FTZ R21, R21, R16 ;  /* 0x0000001015157221 */ /* 0x000fc60000010000 */
[----:B------:R-:W-:Y:S01]  /*15a0*/  LDS R11, [R29+0x8] ;  /* 0x000008001d0b7984 */ /* 0x000fe20000000800 */
[----:B------:R-:W-:-:S03]  /*15b0*/  FADD.FTZ R14, R24, R19 ;  /* 0x00000013180e7221 */ /* 0x000fc60000010000 */
[----:B------:R-:W-:Y:S01]  /*15c0*/  LDS R16, [R30+0x4] ;  /* 0x000004001e107984 */ /* 0x000fe20000000800 */
[----:B-1----:R-:W-:-:S03]  /*15d0*/  FADD.FTZ R6, R23, R18 ;  /* 0x0000001217067221 */ /* 0x002fc60000010000 */
[----:B------:R1:W5:Y:S01]  /*15e0*/  LDS R24, [R12+0xc] ;  /* 0x00000c000c187984 */ /* 0x0003620000000800 */
[----:B------:R-:W-:Y:S01]  /*15f0*/  FADD.FTZ R14, R14, R15 ;  /* 0x0000000f0e0e7221 */ /* 0x000fe20000010000 */
[----:B--2---:R-:W-:Y:S02]  /*1600*/  FADD.FTZ R9, R22, R9 ;  /* 0x0000000916097221 */ /* 0x004fe40000010000 */
[----:B------:R-:W2:Y:S01]  /*1610*/  LDS R19, [R28+0x8] ;  /* 0x000008001c137984 */ /* 0x000ea20000000800 */
[----:B------:R-:W-:-:S03]  /*1620*/  FADD.FTZ R23, R21, R4 ;  /* 0x0000000415177221 */ /* 0x000fc60000010000 */
[----:B------:R-:W2:Y:S01]  /*1630*/  LDS R22, [R28] ;  /* 0x000000001c167984 */ /* 0x000ea20000000800 */
[----:B-1----:R-:W-:Y:S01]  /*1640*/  LEA R12, R3, R12, 0x6 ;  /* 0x0000000c030c7211 */ /* 0x002fe200078e30ff */
[----:B------:R-:W-:Y:S02]  /*1650*/  FADD.FTZ R6, R6, R13 ;  /* 0x0000000d06067221 */ /* 0x000fe40000010000 */
[----:B------:R-:W1:Y:S01]  /*1660*/  LDS R21, [R28+0x4] ;  /* 0x000004001c157984 */ /* 0x000e620000000800 */
[----:B0-----:R-:W-:-:S03]  /*1670*/  FADD.FTZ R27, R14, R5 ;  /* 0x000000050e1b7221 */ /* 0x001fc60000010000 */
[----:B------:R-:W0:Y:S04]  /*1680*/  LDS R18, [R28+0xc] ;  /* 0x00000c001c127984 */ /* 0x000e280000000800 */
[----:B------:R-:W0:Y:S01]  /*1690*/  LDS R15, [R30+0x8] ;  /* 0x000008001e0f7984 */ /* 0x000e220000000800 */
[----:B---3--:R-:W-:-:S03]  /*16a0*/  FADD.FTZ R6, R6, R25 ;  /* 0x0000001906067221 */ /* 0x008fc60000010000 */
[----:B------:R-:W3:Y:S04]  /*16b0*/  LDS R13, [R30+0xc] ;  /* 0x00000c001e0d7984 */ /* 0x000ee80000000800 */
[----:B------:R-:W3:Y:S01]  /*16c0*/  LDS R4, [R29] ;  /* 0x000000001d047984 */ /* 0x000ee20000000800 */
[----:B----4-:R-:W-:-:S03]  /*16d0*/  FADD.FTZ R26, R9, R26 ;  /* 0x0000001a091a7221 */ /* 0x010fc60000010000 */
[----:B------:R-:W4:Y:S04]  /*16e0*/  LDS R5, [R29+0x4] ;  /* 0x000004001d057984 */ /* 0x000f280000000800 */
[----:B------:R-:W4:Y:S01]  /*16f0*/  LDS R7, [R29+0xc] ;  /* 0x00000c001d077984 */ /* 0x000f220000000800 */
[----:B-----5:R-:W-:Y:S01]  /*1700*/  FADD.FTZ R23, R23, R24 ;  /* 0x0000001817177221 */ /* 0x020fe20000010000 */
[----:B--2---:R-:W-:Y:S01]  /*1710*/  FADD.FTZ R26, R26, R19 ;  /* 0x000000131a1a7221 */ /* 0x004fe20000010000 */
[----:B------:R-:W-:Y:S01]  /*1720*/  FADD.FTZ R22, R27, R22 ;  /* 0x000000161b167221 */ /* 0x000fe20000010000 */
[----:B-1----:R-:W-:-:S03]  /*1730*/  FADD.FTZ R21, R6, R21 ;  /* 0x0000001506157221 */ /* 0x002fc60000010000 */
[----:B------:R-:W-:Y:S01]  /*1740*/  FADD.FTZ R17, R22, R17 ;  /* 0x0000001116117221 */ /* 0x000fe20000010000 */
[----:B0-----:R-:W-:Y:S01]  /*1750*/  FADD.FTZ R18, R23, R18 ;  /* 0x0000001217127221 */ /* 0x001fe20000010000 */
[----:B------:R-:W-:Y:S01]  /*1760*/  FADD.FTZ R16, R21, R16 ;  /* 0x0000001015107221 */ /* 0x000fe20000010000 */
[----:B------:R-:W-:Y:S02]  /*1770*/  FADD.FTZ R26, R26, R15 ;  /* 0x0000000f1a1a7221 */ /* 0x000fe40000010000 */
[----:B---3--:R-:W-:Y:S02]  /*1780*/  FADD.FTZ R18, R18, R13 ;  /* 0x0000000d12127221 */ /* 0x008fe40000010000 */
[----:B------:R-:W-:Y:S01]  /*1790*/  FADD.FTZ R6, R26, R11 ;  /* 0x0000000b1a067221 */ /* 0x000fe20000010000 */
[----:B------:R-:W-:Y:S01]  /*17a0*/  FADD.FTZ R4, R17, R4 ;  /* 0x0000000411047221 */ /* 0x000fe20000010000 */
[----:B----4-:R-:W-:Y:S01]  /*17b0*/  FADD.FTZ R5, R16, R5 ;  /* 0x0000000510057221 */ /* 0x010fe20000010000 */
[----:B------:R-:W-:Y:S01]  /*17c0*/  FADD.FTZ R7, R18, R7 ;  /* 0x0000000712077221 */ /* 0x000fe20000010000 */
[----:B------:R-:W-:Y:S06]  /*17d0*/  BRA.U !UP1, `(.L_x_252) ;  /* 0xfffffff509b07547 */ /* 0x000fec000b83ffff */
.L_x_251:
[----:B------:R-:W-:-:S04]  /*17e0*/  UIADD3 UR14, UPT, UPT, -UR7, URZ, URZ ;  /* 0x000000ff070e7290 */ /* 0x000fc8000fffe1ff */
[----:B------:R-:W-:-:S09]  /*17f0*/  UISETP.GT.AND UP1, UPT, UR14, 0x4, UPT ;  /* 0x000000040e00788c */ /* 0x000fd2000bf24270 */
[----:B------:R-:W-:Y:S05]  /*1800*/  BRA.U !UP1, `(.L_x_253) ;  /* 0x00000005092c7547 */ /* 0x000fea000b800000 */
[----:B------:R-:W0:Y:S01]  /*1810*/  LDS R23, [R12] ;  /* 0x000000000c177984 */ /* 0x000e220000000800 */
[C---:B------:R-:W-:Y:S01]  /*1820*/  LEA R28, R3.reuse, R12, 0x4 ;  /* 0x0000000c031c7211 */ /* 0x040fe200078e20ff */
[----:B------:R-:W-:Y:S02]  /*1830*/  UIADD3 UR7, UPT, UPT, UR7, 0x8, URZ ;  /* 0x0000000807077890 */ /* 0x000fe4000fffe0ff */
[----:B------:R-:W2:Y:S01]  /*1840*/  LDS R26, [R12+0x4] ;  /* 0x000004000c1a7984 */ /* 0x000ea20000000800 */
[C---:B------:R-:W-:Y:S01]  /*1850*/  LEA R30, R3.reuse, R28, 0x4 ;  /* 0x0000001c031e7211 */ /* 0x040fe200078e20ff */
[----:B------:R-:W-:Y:S02]  /*1860*/  UIADD3 UR4, UPT, UPT, UR4, 0x8, URZ ;  /* 0x0000000804047890 */ /* 0x000fe4000fffe0ff */
[----:B------:R-:W1:Y:S01]  /*1870*/  LDS R25, [R12+0x8] ;  /* 0x000008000c197984 */ /* 0x000e620000000800 */
[----:B------:R-:W-:Y:S01]  /*1880*/  LEA R27, R3, R30, 0x4 ;  /* 0x0000001e031b7211 */ /* 0x000fe200078e20ff */
[----:B------:R-:W-:-:S02]  /*1890*/  UPLOP3.LUT UP0, UPT, UPT, UPT, UPT, 0x40, 0x4 ;  /* 0x000000000004789c */ /* 0x000fc40003f0e870 */
[----:B------:R3:W4:Y:S04]  /*18a0*/  LDS R24, [R12+0xc] ;  /* 0x00000c000c187984 */ /* 0x0007280000000800 */
[----:B------:R-:W5:Y:S04]  /*18b0*/  LDS R22, [R28] ;  /* 0x000000001c167984 */ /* 0x000f680000000800 */
[----:B------:R-:W5:Y:S01]  /*18c0*/  LDS R19, [R28+0x8] ;  /* 0x000008001c137984 */ /* 0x000f620000000800 */
[----:B---3--:R-:W-:-:S03]  /*18d0*/  LEA R12, R3, R12, 0x6 ;  /* 0x0000000c030c7211 */ /* 0x008fc600078e30ff */
[----:B------:R-:W3:Y:S04]  /*18e0*/  LDS R18, [R28+0xc] ;  /* 0x00000c001c127984 */ /* 0x000ee80000000800 */
[----:B------:R0:W3:Y:S04]  /*18f0*/  LDS R21, [R28+0x4] ;  /* 0x000004001c157984 */ /* 0x0000e80000000800 */
[----:B------:R-:W3:Y:S04]  /*1900*/  LDS R17, [R30] ;  /* 0x000000001e117984 */ /* 0x000ee80000000800 */
[----:B------:R-:W3:Y:S01]  /*1910*/  LDS R15, [R30+0x8] ;  /* 0x000008001e0f7984 */ /* 0x000ee20000000800 */
[----:B0-----:R-:W-:-:S03]  /*1920*/  LEA R28, R3, R12, 0x4 ;  /* 0x0000000c031c7211 */ /* 0x001fc600078e20ff */
[----:B------:R-:W0:Y:S01]  /*1930*/  LDS R16, [R30+0x4] ;  /* 0x000004001e107984 */ /* 0x000e220000000800 */
[----:B------:R-:W-:-:S03]  /*1940*/  FADD.FTZ R23, R4, R23 ;  /* 0x0000001704177221 */ /* 0x000fc60000010000 */
[----:B------:R4:W0:Y:S01]  /*1950*/  LDS R14, [R30+0xc] ;  /* 0x00000c001e0e7984 */ /* 0x0008220000000800 */
[----:B--2---:R-:W-:-:S03]  /*1960*/  FADD.FTZ R26, R5, R26 ;  /* 0x0000001a051a7221 */ /* 0x004fc60000010000 */
[----:B------:R-:W2:Y:S01]  /*1970*/  LDS R13, [R27] ;  /* 0x000000001b0d7984 */ /* 0x000ea20000000800 */
[----:B-1----:R-:W-:-:S03]  /*1980*/  FADD.FTZ R6, R6, R25 ;  /* 0x0000001906067221 */ /* 0x002fc60000010000 */
[----:B------:R-:W1:Y:S01]  /*1990*/  LDS R9, [R27+0x8] ;  /* 0x000008001b097984 */ /* 0x000e620000000800 */
[----:B----4-:R-:W-:Y:S01]  /*19a0*/  FADD.FTZ R7, R7, R24 ;  /* 0x0000001807077221 */ /* 0x010fe20000010000 */
[----:B------:R-:W-:Y:S02]  /*19b0*/  LEA R30, R3, R28, 0x4 ;  /* 0x0000001c031e7211 */ /* 0x000fe400078e20ff */
[----:B------:R-:W4:Y:S01]  /*19c0*/  LDS R11, [R27+0x4] ;  /* 0x000004001b0b7984 */ /* 0x000f220000000800 */
[----:B-----5:R-:W-:Y:S01]  /*19d0*/  FADD.FTZ R22, R23, R22 ;  /* 0x0000001617167221 */ /* 0x020fe20000010000 */
[----:B------:R-:W-:Y:S02]  /*19e0*/  LEA R29, R3, R30, 0x4 ;  /* 0x0000001e031d7211 */ /* 0x000fe400078e20ff */
[----:B------:R-:W5:Y:S01]  /*19f0*/  LDS R4, [R27+0xc] ;  /* 0x00000c001b047984 */ /* 0x000f620000000800 */
[----:B------:R-:W-:-:S03]  /*1a00*/  FADD.FTZ R6, R6, R19 ;  /* 0x0000001306067221 */ /* 0x000fc60000010000 */
[----:B------:R-:W5:Y:S01]  /*1a10*/  LDS R5, [R12] ;  /* 0x000000000c057984 */ /* 0x000f620000000800 */
[----:B---3--:R-:W-:Y:S01]  /*1a20*/  FADD.FTZ R7, R7, R18 ;  /* 0x0000001207077221 */ /* 0x008fe20000010000 */
[----:B------:R-:W-:Y:S02]  /*1a30*/  FADD.FTZ R21, R26, R21 ;  /* 0x000000151a157221 */ /* 0x000fe40000010000 */
[----:B------:R-:W3:Y:S01]  /*1a40*/  LDS R25, [R12+0x4] ;  /* 0x000004000c197984 */ /* 0x000ee20000000800 */
[----:B------:R-:W-:-:S03]  /*1a50*/  FADD.FTZ R22, R22, R17 ;  /* 0x0000001116167221 */ /* 0x000fc60000010000 */
[----:B------:R-:W3:Y:S01]  /*1a60*/  LDS R26, [R12+0x8] ;  /* 0x000008000c1a7984 */ /* 0x000ee20000000800 */
[----:B------:R-:W-:-:S03]  /*1a70*/  FADD.FTZ R18, R6, R15 ;  /* 0x0000000f06127221 */ /* 0x000fc60000010000 */
[----:B------:R2:W3:Y:S01]  /*1a80*/  LDS R24, [R12+0xc] ;  /* 0x00000c000c187984 */ /* 0x0004e20000000800 */
[----:B0-----:R-:W-:-:S03]  /*1a90*/  FADD.FTZ R16, R21, R16 ;  /* 0x0000001015107221 */ /* 0x001fc60000010000 */
[----:B------:R-:W0:Y:S01]  /*1aa0*/  LDS R19, [R28+0x8] ;  /* 0x000008001c137984 */ /* 0x000e220000000800 */
[----:B------:R-:W-:-:S03]  /*1ab0*/  FADD.FTZ R7, R7, R14 ;  /* 0x0000000e07077221 */ /* 0x000fc60000010000 */
[----:B------:R-:W0:Y:S01]  /*1ac0*/  LDS R21, [R28+0x4] ;  /* 0x000004001c157984 */ /* 0x000e220000000800 */
[----:B--2---:R-:W-:Y:S01]  /*1ad0*/  LEA R12, R3, R12, 0x6 ;  /* 0x0000000c030c7211 */ /* 0x004fe200078e30ff */
[----:B------:R-:W-:Y:S02]  /*1ae0*/  FADD.FTZ R14, R22, R13 ;  /* 0x0000000d160e7221 */ /* 0x000fe40000010000 */
[----:B------:R-:W-:Y:S01]  /*1af0*/  LDS R17, [R30] ;  /* 0x000000001e117984 */ /* 0x000fe20000000800 */
[----:B-1----:R-:W-:-:S03]  /*1b00*/  FADD.FTZ R9, R18, R9 ;  /* 0x0000000912097221 */ /* 0x002fc60000010000 */
[----:B------:R-:W1:Y:S01]  /*1b10*/  LDS R22, [R28] ;  /* 0x000000001c167984 */ /* 0x000e620000000800 */
[----:B----4-:R-:W-:-:S03]  /*1b20*/  FADD.FTZ R6, R16, R11 ;  /* 0x0000000b10067221 */ /* 0x010fc60000010000 */
[----:B------:R-:W2:Y:S01]  /*1b30*/  LDS R18, [R28+0xc] ;  /* 0x00000c001c127984 */ /* 0x000ea20000000800 */
[----:B-----5:R-:W-:-:S03]  /*1b40*/  FADD.FTZ R23, R7, R4 ;  /* 0x0000000407177221 */ /* 0x020fc60000010000 */
[----:B------:R-:W4:Y:S01]  /*1b50*/  LDS R16, [R30+0x4] ;  /* 0x000004001e107984 */ /* 0x000f220000000800 */
[----:B------:R-:W-:-:S03]  /*1b60*/  FADD.FTZ R27, R14, R5 ;  /* 0x000000050e1b7221 */ /* 0x000fc60000010000 */
[----:B------:R-:W5:Y:S04]  /*1b70*/  LDS R15, [R30+0x8] ;  /* 0x000008001e0f7984 */ /* 0x000f680000000800 */
[----:B------:R-:W5:Y:S01]  /*1b80*/  LDS R13, [R30+0xc] ;  /* 0x00000c001e0d7984 */ /* 0x000f620000000800 */
[----:B---3--:R-:W-:-:S03]  /*1b90*/  FADD.FTZ R6, R6, R25 ;  /* 0x0000001906067221 */ /* 0x008fc60000010000 */
[----:B------:R-:W3:Y:S01]  /*1ba0*/  LDS R4, [R29] ;  /* 0x000000001d047984 */ /* 0x000ee20000000800 */
[----:B------:R-:W-:-:S03]  /*1bb0*/  FADD.FTZ R26, R9, R26 ;  /* 0x0000001a091a7221 */ /* 0x000fc60000010000 */
[----:B------:R-:W3:Y:S01]  /*1bc0*/  LDS R5, [R29+0x4] ;  /* 0x000004001d057984 */ /* 0x000ee20000000800 */
[----:B------:R-:W-:-:S03]  /*1bd0*/  FADD.FTZ R23, R23, R24 ;  /* 0x0000001817177221 */ /* 0x000fc60000010000 */
[----:B------:R-:W3:Y:S01]  /*1be0*/  LDS R11, [R29+0x8] ;  /* 0x000008001d0b7984 */ /* 0x000ee20000000800 */
[----:B0-----:R-:W-:-:S03]  /*1bf0*/  FADD.FTZ R26, R26, R19 ;  /* 0x000000131a1a7221 */ /* 0x001fc60000010000 */
[----:B------:R-:W0:Y:S01]  /*1c00*/  LDS R7, [R29+0xc] ;  /* 0x00000c001d077984 */ /* 0x000e220000000800 */
[----:B------:R-:W-:Y:S01]  /*1c10*/  FADD.FTZ R21, R6, R21 ;  /* 0x0000001506157221 */ /* 0x000fe20000010000 */
[----:B-1----:R-:W-:Y:S01]  /*1c20*/  FADD.FTZ R22, R27, R22 ;  /* 0x000000161b167221 */ /* 0x002fe20000010000 */
[----:B--2---:R-:W-:-:S03]  /*1c30*/  FADD.FTZ R18, R23, R18 ;  /* 0x0000001217127221 */ /* 0x004fc60000010000 */
[----:B------:R-:W-:Y:S01]  /*1c40*/  FADD.FTZ R17, R22, R17 ;  /* 0x0000001116117221 */ /* 0x000fe20000010000 */
[----:B----4-:R-:W-:Y:S01]  /*1c50*/  FADD.FTZ R16, R21, R16 ;  /* 0x0000001015107221 */ /* 0x010fe20000010000 */
[----:B-----5:R-:W-:Y:S01]  /*1c60*/  FADD.FTZ R26, R26, R15 ;  /* 0x0000000f1a1a7221 */ /* 0x020fe20000010000 */
[----:B------:R-:W-:Y:S01]  /*1c70*/  FADD.FTZ R18, R18, R13 ;  /* 0x0000000d12127221 */ /* 0x000fe20000010000 */
[----:B---3--:R-:W-:Y:S01]  /*1c80*/  FADD.FTZ R4, R17, R4 ;  /* 0x0000000411047221 */ /* 0x008fe20000010000 */
[----:B------:R-:W-:Y:S01]  /*1c90*/  FADD.FTZ R5, R16, R5 ;  /* 0x0000000510057221 */ /* 0x000fe20000010000 */
[----:B------:R-:W-:Y:S01]  /*1ca0*/  FADD.FTZ R6, R26, R11 ;  /* 0x0000000b1a067221 */ /* 0x000fe20000010000 */
[----:B0-----:R-:W-:-:S07]  /*1cb0*/  FADD.FTZ R7, R18, R7 ;  /* 0x0000000712077221 */ /* 0x001fce0000010000 */
.L_x_253:
[----:B------:R-:W-:-:S09]  /*1cc0*/  UISETP.NE.OR UP0, UPT, UR7, URZ, UP0 ;  /* 0x000000ff0700728c */ /* 0x000fd20008705670 */
[----:B------:R-:W-:Y:S05]  /*1cd0*/  BRA.U !UP0, `(.L_x_254) ;  /* 0x0000000108a07547 */ /* 0x000fea000b800000 */
.L_x_250:
[----:B------:R-:W1:Y:S01]  /*1ce0*/  LDS R21, [R12] ;  /* 0x000000000c157984 */ /* 0x000e620000000800 */
[C---:B------:R-:W-:Y:S01]  /*1cf0*/  LEA R28, R3.reuse, R12, 0x4 ;  /* 0x0000000c031c7211 */ /* 0x040fe200078e20ff */
[----:B------:R-:W-:Y:S02]  /*1d00*/  UIADD3 UR7, UPT, UPT, UR7, 0x4, URZ ;  /* 0x0000000407077890 */ /* 0x000fe4000fffe0ff */
[----:B------:R-:W0:Y:S01]  /*1d10*/  LDS R26, [R12+0x4] ;  /* 0x000004000c1a7984 */ /* 0x000e220000000800 */
[C---:B------:R-:W-:Y:S01]  /*1d20*/  LEA R30, R3.reuse, R28, 0x4 ;  /* 0x0000001c031e7211 */ /* 0x040fe200078e20ff */
[----:B------:R-:W-:Y:S02]  /*1d30*/  UISETP.NE.AND UP0, UPT, UR7, URZ, UPT ;  /* 0x000000ff0700728c */ /* 0x000fe4000bf05270 */
[----:B------:R-:W2:Y:S01]  /*1d40*/  LDS R25, [R12+0x8] ;  /* 0x000008000c197984 */ /* 0x000ea20000000800 */
[----:B------:R-:W-:Y:S01]  /*1d50*/  LEA R27, R3, R30, 0x4 ;  /* 0x0000001e031b7211 */ /* 0x000fe200078e20ff */
[----:B------:R-:W-:-:S02]  /*1d60*/  UIADD3 UR4, UPT, UPT, UR4, 0x4, URZ ;  /* 0x0000000404047890 */ /* 0x000fc4000fffe0ff */
        /* <DEDUP_REMOVED lines=11> */
[----:B0-----:R-:W-:-:S03]  /*1e20*/  FADD.FTZ R5, R26, R5 ;  /* 0x000000051a057221 */ /* 0x001fc60000010000 */
[----:B------:R-:W0:Y:S01]  /*1e30*/  LDS R9, [R27] ;  /* 0x000000001b097984 */ /* 0x000e220000000800 */
[----:B--2---:R-:W-:-:S03]  /*1e40*/  FADD.FTZ R6, R25, R6 ;  /* 0x0000000619067221 */ /* 0x004fc60000010000 */
[----:B------:R-:W2:Y:S01]  /*1e50*/  LDS R24, [R27+0x4] ;  /* 0x000004001b187984 */ /* 0x000ea20000000800 */
        /* <DEDUP_REMOVED lines=11> */
[----:B0-----:R-:W-:Y:S01]  /*1f10*/  FADD.FTZ R4, R4, R9 ;  /* 0x0000000904047221 */ /* 0x001fe20000010000 */
[----:B--2---:R-:W-:Y:S01]  /*1f20*/  FADD.FTZ R5, R5, R24 ;  /* 0x0000001805057221 */ /* 0x004fe20000010000 */
[----:B----4-:R-:W-:Y:S01]  /*1f30*/  FADD.FTZ R6, R6, R23 ;  /* 0x0000001706067221 */ /* 0x010fe20000010000 */
[----:B-----5:R-:W-:Y:S01]  /*1f40*/  FADD.FTZ R7, R16, R21 ;  /* 0x0000001510077221 */ /* 0x020fe20000010000 */
[----:B------:R-:W-:Y:S06]  /*1f50*/  BRA.U UP0, `(.L_x_250) ;  /* 0xfffffffd00607547 */ /* 0x000fec000b83ffff */
.L_x_254:
[----:B------:R-:W-:-:S12]  /*1f60*/  UIADD3 UR4, UPT, UPT, UR4, 0x1, URZ ;  /* 0x0000000104047890 */ /* 0x000fd8000fffe0ff */
.L_x_249:
[----:B------:R-:W-:-:S09]  /*1f70*/  UISETP.NE.AND UP0, UPT, UR6, URZ, UPT ;  /* 0x000000ff0600728c */ /* 0x000fd2000bf05270 */
[----:B------:R-:W-:Y:S05]  /*1f80*/  BRA.U !UP0, `(.L_x_248) ;  /* 0x0000000108407547 */ /* 0x000fea000b800000 */
[----:B-1----:R-:W-:Y:S01]  /*1f90*/  IMAD R9, R3, UR4, R10 ;  /* 0x0000000403097c24 */ /* 0x002fe2000f8e020a */
[----:B------:R-:W-:-:S04]  /*1fa0*/  UIADD3 UR6, UPT, UPT, -UR6, URZ, URZ ;  /* 0x000000ff06067290 */ /* 0x000fc8000fffe1ff */
[----:B------:R-:W-:-:S04]  /*1fb0*/  LEA R9, R9, UR5, 0x4 ;  /* 0x0000000509097c11 */ /* 0x000fc8000f8e20ff */
[----:B0-----:R-:W-:-:S07]  /*1fc0*/  IADD3 R12, PT, PT, R9, 0x8, RZ ;  /* 0x00000008090c7810 */ /* 0x001fce0007ffe0ff */
.L_x_255:
        /* <DEDUP_REMOVED lines=12> */
.L_x_248:
[----:B------:R-:W-:-:S13]  /*2090*/  ISETP.NE.AND P0, PT, R0, 0x1, PT ;  /* 0x000000010000780c */ /* 0x000fda0003f05270 */
[----:B0-----:R-:W0:Y:S02]  /*20a0*/  @!P0 LDC.64 R12, c[0x0][0x3b0] ;  /* 0x0000ec00ff0c8b82 */ /* 0x001e240000000a00 */
[----:B0-----:R-:W-:-:S05]  /*20b0*/  @!P0 IMAD.WIDE R12, R2, 0x10, R12 ;  /* 0x00000010020c8825 */ /* 0x001fca00078e020c */
[----:B------:R0:W-:Y:S01]  /*20c0*/  @!P0 STG.E.128 desc[UR10][R12.64], R4 ;  /* 0x000000040c008986 */ /* 0x0001e2000c101d0a */
[----:B------:R-:W-:Y:S05]  /*20d0*/  @!P0 EXIT ;  /* 0x000000000000894d */ /* 0x000fea0003800000 */
[----:B------:R-:W2:Y:S08]  /*20e0*/  LDC R3, c[0x0][0x390] ;  /* 0x0000e400ff037b82 */ /* 0x000eb00000000800 */
[----:B0-----:R-:W0:Y:S01]  /*20f0*/  LDC.64 R12, c[0x0][0x3a0] ;  /* 0x0000e800ff0c7b82 */ /* 0x001e220000000a00 */
[----:B--2---:R-:W-:-:S04]  /*2100*/  IMAD R3, R3, UR12, RZ ;  /* 0x0000000c03037c24 */ /* 0x004fc8000f8e02ff */
[----:B0-----:R-:W-:-:S04]  /*2110*/  IMAD.WIDE.U32 R12, R3, 0x4, R12 ;  /* 0x00000004030c7825 */ /* 0x001fc800078e000c */
[----:B------:R-:W-:-:S05]  /*2120*/  IMAD.WIDE R12, R2, 0x10, R12 ;  /* 0x00000010020c7825 */ /* 0x000fca00078e020c */
[----:B------:R2:W-:Y:S02]  /*2130*/  STG.E.128 desc[UR10][R12.64], R4 ;  /* 0x000000040c007986 */ /* 0x0005e4000c101d0a */
.L_x_247:
[----:B------:R-:W-:Y:S05]  /*2140*/  BSYNC.RECONVERGENT B0 ;  /* 0x0000000000007941 */ /* 0x000fea0003800200 */
.L_x_246:
        /* <DEDUP_REMOVED lines=9> */
[----:B------:R-:W3:Y:S01]  /*21e0*/  S2R R3, SR_LANEID ;  /* 0x0000000000037919 */ /* 0x000ee20000000000 */
[----:B------:R-:W-:Y:S01]  /*21f0*/  VOTEU.ANY UR4, UPT, PT ;  /* 0x0000000000047886 */ /* 0x000fe200038e0100 */
[----:B-12---:R-:W1:Y:S01]  /*2200*/  LDC.64 R4, c[0x0][0x3a8] ;  /* 0x0000ea00ff047b82 */ /* 0x006e620000000a00 */
[----:B------:R-:W3:Y:S08]  /*2210*/  FLO.U32 R6, UR4 ;  /* 0x0000000400067d00 */ /* 0x000ef000080e0000 */
[----:B------:R-:W2:Y:S01]  /*2220*/  POPC R7, UR4 ;  /* 0x0000000400077d09 */ /* 0x000ea20008000000 */
[----:B-1----:R-:W-:Y:S01]  /*2230*/  IMAD.WIDE.U32 R20, R20, 0x4, R4 ;  /* 0x0000000414147825 */ /* 0x002fe200078e0004 */
[----:B---3--:R-:W-:-:S13]  /*2240*/  ISETP.EQ.U32.AND P0, PT, R6, R3, PT ;  /* 0x000000030600720c */ /* 0x008fda0003f02070 */
[----:B--2---:R-:W2:Y:S01]  /*2250*/  @P0 ATOMG.E.ADD.STRONG.GPU PT, R7, desc[UR10][R20.64], R7 ;  /* 0x80000007140709a8 */ /* 0x004ea200081ef10a */
[----:B------:R-:W-:Y:S01]  /*2260*/  IADD3 R10, PT, PT, R0, -0x1, RZ ;  /* 0xffffffff000a7810 */ /* 0x000fe20007ffe0ff */
[----:B------:R-:W1:Y:S02]  /*2270*/  S2R R4, SR_LTMASK ;  /* 0x0000000000047919 */ /* 0x000e640000003900 */
[----:B-1----:R-:W-:Y:S01]  /*2280*/  LOP3.LUT R4, R4, UR4, RZ, 0xc0, !PT ;  /* 0x0000000404047c12 */ /* 0x002fe2000f8ec0ff */
[----:B------:R-:W-:-:S05]  /*2290*/  ULEA UR4, UR9, UR8, 0x18 ;  /* 0x0000000809047291 */ /* 0x000fca000f8ec0ff */
[----:B------:R-:W1:Y:S01]  /*22a0*/  POPC R4, R4 ;  /* 0x0000000400047309 */ /* 0x000e620000000000 */
[----:B--2---:R-:W1:Y:S02]  /*22b0*/  SHFL.IDX PT, R3, R7, R6, 0x1f ;  /* 0x00001f0607037589 */ /* 0x004e6400000e0000 */
[----:B-1----:R-:W-:-:S04]  /*22c0*/  IADD3 R3, PT, PT, R3, R4, RZ ;  /* 0x0000000403037210 */ /* 0x002fc80007ffe0ff */
[----:B------:R-:W-:-:S04]  /*22d0*/  ISETP.NE.AND P0, PT, R3, R10, PT ;  /* 0x0000000a0300720c */ /* 0x000fc80003f05270 */
[----:B------:R-:W-:-:S05]  /*22e0*/  SEL R3, RZ, 0x1, P0 ;  /* 0x00000001ff037807 */ /* 0x000fca0000000000 */
[----:B------:R3:W-:Y:S04]  /*22f0*/  STS.U8 [UR4], R3 ;  /* 0x00000003ff007988 */ /* 0x0007e80008000004 */
.L_x_257:
[----:B------:R-:W-:Y:S05]  /*2300*/  BSYNC.RECONVERGENT B0 ;  /* 0x0000000000007941 */ /* 0x000fea0003800200 */
.L_x_256:
[----:B------:R-:W-:Y:S01]  /*2310*/  BAR.SYNC.DEFER_BLOCKING 0x0 ;  /* 0x0000000000007b1d */ /* 0x000fe20000010000 */
[----:B------:R-:W-:-:S09]  /*2320*/  ULEA UR4, UR9, UR8, 0x18 ;  /* 0x0000000809047291 */ /* 0x000fd2000f8ec0ff */
[----:B---3--:R-:W3:Y:S02]  /*2330*/  LDS.U8 R3, [UR4] ;  /* 0x00000004ff037984 */ /* 0x008ee40008000000 */
[----:B---3--:R-:W-:-:S04]  /*2340*/  ISETP.NE.AND P0, PT, R3, RZ, PT ;  /* 0x000000ff0300720c */ /* 0x008fc80003f05270 */
[----:B------:R-:W-:-:S13]  /*2350*/  ISETP.NE.OR P0, PT, R8, RZ, !P0 ;  /* 0x000000ff0800720c */ /* 0x000fda0004705670 */
[----:B------:R-:W-:Y:S05]  /*2360*/  @P0 EXIT ;  /* 0x000000000000094d */ /* 0x000fea0003800000 */
[----:B------:R-:W-:Y:S01]  /*2370*/  ISETP.GE.U32.AND P0, PT, R0, 0x4, PT ;  /* 0x000000040000780c */ /* 0x000fe20003f06070 */
[----:B------:R-:W-:Y:S01]  /*2380*/  HFMA2 R3, -RZ, RZ, 0, 0 ;  /* 0x00000000ff037431 */ /* 0x000fe200000001ff */
[----:B-12---:R-:W-:Y:S02]  /*2390*/  CS2R R6, SRZ ;  /* 0x0000000000067805 */ /* 0x006fe4000001ff00 */
[----:B------:R-:W-:-:S09]  /*23a0*/  CS2R R4, SRZ ;  /* 0x0000000000047805 */ /* 0x000fd2000001ff00 */
[----:B------:R-:W-:Y:S05]  /*23b0*/  @!P0 BRA `(.L_x_258) ;  /* 0x0000000000cc8947 */ /* 0x000fea0003800000 */
[----:B------:R-:W1:Y:S01]  /*23c0*/  LDC R24, c[0x0][0x390] ;  /* 0x0000e400ff187b82 */ /* 0x000e620000000800 */
[C---:B------:R-:W-:Y:S02]  /*23d0*/  LOP3.LUT R26, R0.reuse, 0xfffffffc, RZ, 0xc0, !PT ;  /* 0xfffffffc001a7812 */ /* 0x040fe400078ec0ff */
[----:B------:R-:W-:Y:S02]  /*23e0*/  LOP3.LUT R3, R0, 0xfffc, RZ, 0xc0, !PT ;  /* 0x0000fffc00037812 */ /* 0x000fe400078ec0ff */
[----:B------:R-:W-:Y:S02]  /*23f0*/  MOV R25, RZ ;  /* 0x000000ff00197202 */ /* 0x000fe40000000f00 */
[----:B------:R-:W-:Y:S01]  /*2400*/  MOV R7, RZ ;  /* 0x000000ff00077202 */ /* 0x000fe20000000f00 */
[----:B------:R-:W2:Y:S01]  /*2410*/  LDC R29, c[0x0][0x390] ;  /* 0x0000e400ff1d7b82 */ /* 0x000ea20000000800 */
[----:B------:R-:W-:-:S07]  /*2420*/  IADD3 R26, PT, PT, -R26, RZ, RZ ;  /* 0x000000ff1a1a7210 */ /* 0x000fce0007ffe1ff */
[----:B------:R-:W3:Y:S01]  /*2430*/  LDC.64 R34, c[0x0][0x3a0] ;  /* 0x0000e800ff227b82 */ /* 0x000ee20000000a00 */
[C---:B-1----:R-:W-:Y:S02]  /*2440*/  SHF.L.U32 R27, R24.reuse, 0x1, RZ ;  /* 0x00000001181b7819 */ /* 0x042fe400000006ff */
[----:B------:R-:W-:-:S07]  /*2450*/  LEA R31, R24, R24, 0x1 ;  /* 0x00000018181f7211 */ /* 0x000fce00078e08ff */
.L_x_259:
[----:B0-2---:R-:W-:Y:S02]  /*2460*/  SHF.R.S32.HI R12, RZ, 0x1f, R29 ;  /* 0x0000001fff0c7819 */ /* 0x005fe4000001141d */
[----:B------:R-:W-:Y:S02]  /*2470*/  LEA.HI.SX32 R9, R25, R2, 0x1e ;  /* 0x0000000219097211 */ /* 0x000fe400078ff2ff */
[----:B------:R-:W-:Y:S02]  /*2480*/  SHF.R.S32.HI R14, RZ, 0x1f, R27 ;  /* 0x0000001fff0e7819 */ /* 0x000fe4000001141b */
[----:B------:R-:W-:Y:S01]  /*2490*/  LEA.HI R13, R12, R29, RZ, 0x2 ;  /* 0x0000001d0c0d7211 */ /* 0x000fe200078f10ff */
[----:B---3--:R-:W-:Y:S01]  /*24a0*/  IMAD.WIDE R8, R9, 0x10, R34 ;  /* 0x0000001009087825 */ /* 0x008fe200078e0222 */
[----:B------:R-:W-:Y:S02]  /*24b0*/  SHF.R.S32.HI R12, RZ, 0x1f, R31 ;  /* 0x0000001fff0c7819 */ /* 0x000fe4000001141f */
[----:B------:R-:W-:-:S02]  /*24c0*/  LEA.HI R15, R14, R27, RZ, 0x2 ;  /* 0x0000001b0e0f7211 */ /* 0x000fc400078f10ff */
[-C--:B------:R-:W-:Y:S01]  /*24d0*/  LEA.HI.SX32 R13, R13, R2.reuse, 0x1e ;  /* 0x000000020d0d7211 */ /* 0x080fe200078ff2ff */
[----:B------:R-:W2:Y:S01]  /*24e0*/  LDG.E.128 R8, desc[UR10][R8.64] ;  /* 0x0000000a08087981 */ /* 0x000ea2000c1e1d00 */
[----:B------:R-:W-:Y:S02]  /*24f0*/  LEA.HI R17, R12, R31, RZ, 0x2 ;  /* 0x0000001f0c117211 */ /* 0x000fe400078f10ff */
[-C--:B------:R-:W-:Y:S01]  /*2500*/  LEA.HI.SX32 R15, R15, R2.reuse, 0x1e ;  /* 0x000000020f0f7211 */ /* 0x080fe200078ff2ff */
[----:B------:R-:W-:Y:S01]  /*2510*/  IMAD.WIDE R12, R13, 0x10, R34 ;  /* 0x000000100d0c7825 */ /* 0x000fe200078e0222 */
[----:B------:R-:W-:-:S03]  /*2520*/  LEA.HI.SX32 R21, R17, R2, 0x1e ;  /* 0x0000000211157211 */ /* 0x000fc600078ff2ff */
[--C-:B------:R-:W-:Y:S02]  /*2530*/  IMAD.WIDE R16, R15, 0x10, R34.reuse ;  /* 0x000000100f107825 */ /* 0x100fe400078e0222 */
[----:B------:R-:W3:Y:S02]  /*2540*/  LDG.E.128 R12, desc[UR10][R12.64] ;  /* 0x0000000a0c0c7981 */ /* 0x000ee4000c1e1d00 */
[----:B------:R-:W-:Y:S02]  /*2550*/  IMAD.WIDE R20, R21, 0x10, R34 ;  /* 0x0000001015147825 */ /* 0x000fe400078e0222 */
[----:B------:R-:W4:Y:S04]  /*2560*/  LDG.E.128 R16, desc[UR10][R16.64] ;  /* 0x0000000a10107981 */ /* 0x000f28000c1e1d00 */
[----:B------:R-:W5:Y:S01]  /*2570*/  LDG.E.128 R20, desc[UR10][R20.64] ;  /* 0x0000000a14147981 */ /* 0x000f62000c1e1d00 */
[----:B------:R-:W-:-:S04]  /*2580*/  IADD3 R26, PT, PT, R26, 0x4, RZ ;  /* 0x000000041a1a7810 */ /* 0x000fc80007ffe0ff */
[----:B------:R-:W-:Y:S02]  /*2590*/  ISETP.NE.AND P0, PT, R26, RZ, PT ;  /* 0x000000ff1a00720c */ /* 0x000fe40003f05270 */
[C---:B------:R-:W-:Y:S02]  /*25a0*/  LEA R25, R24.reuse, R25, 0x2 ;  /* 0x0000001918197211 */ /* 0x040fe400078e10ff */
[C---:B------:R-:W-:Y:S02]  /*25b0*/  LEA R29, R24.reuse, R29, 0x2 ;  /* 0x0000001d181d7211 */ /* 0x040fe400078e10ff */
[C---:B------:R-:W-:Y:S02]  /*25c0*/  LEA R27, R24.reuse, R27, 0x2 ;  /* 0x0000001b181b7211 */ /* 0x040fe400078e10ff */
[----:B------:R-:W-:Y:S01]  /*25d0*/  LEA R31, R24, R31, 0x2 ;  /* 0x0000001f181f7211 */ /* 0x000fe200078e10ff */
[----:B--2---:R-:W-:Y:S01]  /*25e0*/  FADD.FTZ R33, R8, R4 ;  /* 0x0000000408217221 */ /* 0x004fe20000010000 */
[----:B------:R-:W-:Y:S01]  /*25f0*/  FADD.FTZ R4, R9, R5 ;  /* 0x0000000509047221 */ /* 0x000fe20000010000 */
[----:B------:R-:W-:Y:S01]  /*2600*/  FADD.FTZ R5, R10, R6 ;  /* 0x000000060a057221 */ /* 0x000fe20000010000 */
[----:B------:R-:W-:-:S03]  /*2610*/  FADD.FTZ R6, R11, R7 ;  /* 0x000000070b067221 */ /* 0x000fc60000010000 */
        /* <DEDUP_REMOVED lines=12> */
[----:B------:R-:W-:Y:S06]  /*26e0*/  @P0 BRA `(.L_x_259) ;  /* 0xfffffffc005c0947 */ /* 0x000fec000383ffff */
.L_x_258:
[----:B0-----:R-:W0:Y:S01]  /*26f0*/  LDC.64 R12, c[0x0][0x3b0] ;  /* 0x0000ec00ff0c7b82 */ /* 0x001e220000000a00 */
[----:B------:R-:W-:-:S04]  /*2700*/  LOP3.LUT R0, R0, 0x3, RZ, 0xc0, !PT ;  /* 0x0000000300007812 */ /* 0x000fc800078ec0ff */
[----:B------:R-:W-:Y:S01]  /*2710*/  ISETP.NE.AND P0, PT, R0, RZ, PT ;  /* 0x000000ff0000720c */ /* 0x000fe20003f05270 */
[----:B0-----:R-:W-:-:S12]  /*2720*/  IMAD.WIDE R12, R2, 0x10, R12 ;  /* 0x00000010020c7825 */ /* 0x001fd800078e020c */
[----:B------:R-:W-:Y:S05]  /*2730*/  @!P0 BRA `(.L_x_260) ;  /* 0x0000000000448947 */ /* 0x000fea0003800000 */
[----:B------:R-:W0:Y:S01]  /*2740*/  LDC.64 R14, c[0x0][0x3a0] ;  /* 0x0000e800ff0e7b82 */ /* 0x000e220000000a00 */
[----:B------:R-:W1:Y:S01]  /*2750*/  LDCU UR4, c[0x0][0x390] ;  /* 0x00007200ff0477ac */ /* 0x000e620008000800 */
[----:B------:R-:W-:Y:S01]  /*2760*/  IADD3 R0, PT, PT, -R0, RZ, RZ ;  /* 0x000000ff00007210 */ /* 0x000fe20007ffe1ff */
[----:B-1----:R-:W-:-:S07]  /*2770*/  IMAD R3, R3, UR4, RZ ;  /* 0x0000000403037c24 */ /* 0x002fce000f8e02ff */
.L_x_261:
[----:B------:R-:W-:-:S04]  /*2780*/  SHF.R.S32.HI R8, RZ, 0x1f, R3 ;  /* 0x0000001fff087819 */ /* 0x000fc80000011403 */
[----:B------:R-:W-:-:S04]  /*2790*/  LEA.HI R9, R8, R3, RZ, 0x2 ;  /* 0x0000000308097211 */ /* 0x000fc800078f10ff */
[----:B------:R-:W-:-:S05]  /*27a0*/  LEA.HI.SX32 R9, R9, R2, 0x1e ;  /* 0x0000000209097211 */ /* 0x000fca00078ff2ff */
[----:B0-----:R-:W-:-:S06]  /*27b0*/  IMAD.WIDE R8, R9, 0x10, R14 ;  /* 0x0000001009087825 */ /* 0x001fcc00078e020e */
[----:B------:R-:W2:Y:S01]  /*27c0*/  LDG.E.128 R8, desc[UR10][R8.64] ;  /* 0x0000000a08087981 */ /* 0x000ea2000c1e1d00 */
[----:B------:R-:W-:Y:S02]  /*27d0*/  IADD3 R0, PT, PT, R0, 0x1, RZ ;  /* 0x0000000100007810 */ /* 0x000fe40007ffe0ff */
[----:B------:R-:W-:Y:S02]  /*27e0*/  IADD3 R3, PT, PT, R3, UR4, RZ ;  /* 0x0000000403037c10 */ /* 0x000fe4000fffe0ff */
[----:B------:R-:W-:Y:S01]  /*27f0*/  ISETP.NE.AND P0, PT, R0, RZ, PT ;  /* 0x000000ff0000720c */ /* 0x000fe20003f05270 */
[----:B--2---:R-:W-:Y:S01]  /*2800*/  FADD.FTZ R4, R8, R4 ;  /* 0x0000000408047221 */ /* 0x004fe20000010000 */
[----:B------:R-:W-:Y:S01]  /*2810*/  FADD.FTZ R5, R9, R5 ;  /* 0x0000000509057221 */ /* 0x000fe20000010000 */
[----:B------:R-:W-:Y:S01]  /*2820*/  FADD.FTZ R6, R10, R6 ;  /* 0x000000060a067221 */ /* 0x000fe20000010000 */
[----:B------:R-:W-:-:S09]  /*2830*/  FADD.FTZ R7, R11, R7 ;  /* 0x000000070b077221 */ /* 0x000fd20000010000 */
[----:B------:R-:W-:Y:S05]  /*2840*/  @P0 BRA `(.L_x_261) ;  /* 0xfffffffc00cc0947 */ /* 0x000fea000383ffff */
.L_x_260:
[----:B------:R-:W-:Y:S01]  /*2850*/  STG.E.128 desc[UR10][R12.64], R4 ;  /* 0x000000040c007986 */ /* 0x000fe2000c101d0a */
[----:B------:R-:W-:Y:S05]  /*2860*/  EXIT ;  /* 0x000000000000794d */ /* 0x000fea0003800000 */
.L_x_262:
        /* <DEDUP_REMOVED lines=9> */
.L_x_325:


//--------------------- .text._Z13biasAdd_bpropIfLi4EEvPT_iiPVfPiS1_ --------------------------
	.section	.text._Z13biasAdd_bpropIfLi4EEvPT_iiPVfPiS1_,"ax",@progbits
	.align	128
        .global         _Z13biasAdd_bpropIfLi4EEvPT_iiPVfPiS1_
        .type           _Z13biasAdd_bpropIfLi4EEvPT_iiPVfPiS1_,@function
        .size           _Z13biasAdd_bpropIfLi4EEvPT_iiPVfPiS1_,(.L_x_326 - _Z13biasAdd_bpropIfLi4EEvPT_iiPVfPiS1_)
        .other          _Z13biasAdd_bpropIfLi4EEvPT_iiPVfPiS1_,@"STO_CUDA_ENTRY STV_DEFAULT"
_Z13biasAdd_bpropIfLi4EEvPT_iiPVfPiS1_:
.text._Z13biasAdd_bpropIfLi4EEvPT_iiPVfPiS1_:
        /* <DEDUP_REMOVED lines=78> */
.L_x_268:
[----:B------:R-:W-:-:S03]  /*04e0*/  IMAD.WIDE R18, R11, R2, R4 ;  /* 0x000000020b127225 */ /* 0x000fc600078e0204 */
[----:B------:R-:W-:-:S04]  /*04f0*/  LEA R6, P1, R18, UR16, 0x2 ;  /* 0x0000001012067c11 */ /* 0x000fc8000f8210ff */
[----:B------:R-:W-:-:S05]  /*0500*/  LEA.HI.X R7, R18, UR17, R19, 0x2, P1 ;  /* 0x0000001112077c11 */ /* 0x000fca00088f1413 */
[----:B------:R-:W2:Y:S01]  /*0510*/  LDG.E R6, desc[UR8][R6.64] ;  /* 0x0000000806067981 */ /* 0x000ea2000c1e1900 */
[----:B------:R-:W-:Y:S02]  /*0520*/  IADD3 R17, PT, PT, R17, 0x1, RZ ;  /* 0x0000000111117810 */ /* 0x000fe40007ffe0ff */
[----:B------:R-:W-:Y:S02]  /*0530*/  IADD3 R11, PT, PT, R11, 0x1, RZ ;  /* 0x000000010b0b7810 */ /* 0x000fe40007ffe0ff */
[----:B------:R-:W-:Y:S01]  /*0540*/  ISETP.NE.AND P1, PT, R17, RZ, PT ;  /* 0x000000ff1100720c */ /* 0x000fe20003f25270 */
[----:B--2---:R-:W-:-:S12]  /*0550*/  FADD.FTZ R3, R6, R3 ;  /* 0x0000000306037221 */ /* 0x004fd80000010000 */
[----:B------:R-:W-:Y:S05]  /*0560*/  @P1 BRA `(.L_x_268) ;  /* 0xfffffffc00dc1947 */ /* 0x000fea000383ffff */
[----:B------:R-:W-:Y:S05]  /*0570*/  BSYNC.RECONVERGENT B2 ;  /* 0x0000000000027941 */ /* 0x000fea0003800200 */
.L_x_267:
[----:B------:R-:W-:-:S07]  /*0580*/  MOV R17, R10 ;  /* 0x0000000a00117202 */ /* 0x000fce0000000f00 */
.L_x_266:
[----:B------:R-:W-:Y:S05]  /*0590*/  BSYNC.RECONVERGENT B1 ;  /* 0x0000000000017941 */ /* 0x000fea0003800200 */
.L_x_265:
[----:B------:R-:W-:Y:S01]  /*05a0*/  IADD3 R7, PT, PT, R17, 0x3, RZ ;  /* 0x0000000311077810 */ /* 0x000fe20007ffe0ff */
[----:B------:R-:W-:Y:S03]  /*05b0*/  BSSY.RECONVERGENT B1, `(.L_x_269) ;  /* 0x0000019000017945 */ /* 0x000fe60003800200 */
[----:B------:R-:W-:-:S13]  /*05c0*/  ISETP.GE.AND P1, PT, R7, R16, PT ;  /* 0x000000100700720c */ /* 0x000fda0003f26270 */
[----:B------:R-:W-:Y:S05]  /*05d0*/  @P1 BRA `(.L_x_270) ;  /* 0x0000000000581947 */ /* 0x000fea0003800000 */
[----:B------:R-:W-:Y:S02]  /*05e0*/  IADD3 R21, PT, PT, R9, R17, R8 ;  /* 0x0000001109157210 */ /* 0x000fe40007ffe008 */
[----:B------:R-:W-:Y:S02]  /*05f0*/  SHF.R.S32.HI R7, RZ, 0x1f, R4 ;  /* 0x0000001fff077819 */ /* 0x000fe40000011404 */
[----:B------:R-:W-:-:S07]  /*0600*/  MOV R6, R4 ;  /* 0x0000000400067202 */ /* 0x000fce0000000f00 */
.L_x_271:
[----:B------:R-:W-:-:S03]  /*0610*/  IMAD.WIDE R8, R21, R2, R6 ;  /* 0x0000000215087225 */ /* 0x000fc600078e0206 */
[----:B------:R-:W-:-:S04]  /*0620*/  LEA R22, P1, R8, UR18, 0x2 ;  /* 0x0000001208167c11 */ /* 0x000fc8000f8210ff */
[----:B------:R-:W-:-:S03]  /*0630*/  LEA.HI.X R23, R8, UR19, R9, 0x2, P1 ;  /* 0x0000001308177c11 */ /* 0x000fc600088f1409 */
[C---:B------:R-:W-:Y:S02]  /*0640*/  IMAD.WIDE R10, R2.reuse, 0x4, R22 ;  /* 0x00000004020a7825 */ /* 0x040fe400078e0216 */
[----:B------:R-:W2:Y:S02]  /*0650*/  LDG.E R22, desc[UR8][R22.64] ;  /* 0x0000000816167981 */ /* 0x000ea4000c1e1900 */
[C---:B------:R-:W-:Y:S02]  /*0660*/  IMAD.WIDE R8, R2.reuse, 0x4, R10 ;  /* 0x0000000402087825 */ /* 0x040fe400078e020a */
[----:B------:R-:W3:Y:S02]  /*0670*/  LDG.E R10, desc[UR8][R10.64] ;  /* 0x000000080a0a7981 */ /* 0x000ee4000c1e1900 */
[----:B------:R-:W-:Y:S02]  /*0680*/  IMAD.WIDE R18, R2, 0x4, R8 ;  /* 0x0000000402127825 */ /* 0x000fe400078e0208 */
[----:B------:R-:W4:Y:S04]  /*0690*/  LDG.E R8, desc[UR8][R8.64] ;  /* 0x0000000808087981 */ /* 0x000f28000c1e1900 */
[----:B------:R-:W5:Y:S01]  /*06a0*/  LDG.E R18, desc[UR8][R18.64] ;  /* 0x0000000812127981 */ /* 0x000f62000c1e1900 */
[----:B------:R-:W-:-:S02]  /*06b0*/  IADD3 R25, PT, PT, R17, 0x7, RZ ;  /* 0x0000000711197810 */ /* 0x000fc40007ffe0ff */
[----:B------:R-:W-:Y:S02]  /*06c0*/  IADD3 R17, PT, PT, R17, 0x4, RZ ;  /* 0x0000000411117810 */ /* 0x000fe40007ffe0ff */
[----:B------:R-:W-:Y:S02]  /*06d0*/  ISETP.GE.AND P1, PT, R25, R16, PT ;  /* 0x000000101900720c */ /* 0x000fe40003f26270 */
[----:B------:R-:W-:Y:S01]  /*06e0*/  IADD3 R21, PT, PT, R21, 0x4, RZ ;  /* 0x0000000415157810 */ /* 0x000fe20007ffe0ff */
[----:B--2---:R-:W-:-:S04]  /*06f0*/  FADD.FTZ R3, R22, R3 ;  /* 0x0000000316037221 */ /* 0x004fc80000010000 */
[----:B---3--:R-:W-:-:S04]  /*0700*/  FADD.FTZ R3, R3, R10 ;  /* 0x0000000a03037221 */ /* 0x008fc80000010000 */
[----:B----4-:R-:W-:-:S04]  /*0710*/  FADD.FTZ R3, R3, R8 ;  /* 0x0000000803037221 */ /* 0x010fc80000010000 */
[----:B-----5:R-:W-:Y:S01]  /*0720*/  FADD.FTZ R3, R3, R18 ;  /* 0x0000001203037221 */ /* 0x020fe20000010000 */
[----:B------:R-:W-:Y:S06]  /*0730*/  @!P1 BRA `(.L_x_271) ;  /* 0xfffffffc00b49947 */ /* 0x000fec000383ffff */
.L_x_270:
[----:B------:R-:W-:Y:S05]  /*0740*/  BSYNC.RECONVERGENT B1 ;  /* 0x0000000000017941 */ /* 0x000fea0003800200 */
.L_x_269:
[----:B------:R-:W0:Y:S01]  /*0750*/  S2UR UR5, SR_CgaCtaId ;  /* 0x00000000000579c3 */ /* 0x000e220000008800 */
[----:B------:R-:W-:Y:S01]  /*0760*/  UMOV UR4, 0x400 ;  /* 0x0000040000047882 */ /* 0x000fe20000000000 */
[----:B------:R-:W-:Y:S01]  /*0770*/  IMAD R6, R14, R0, R13 ;  /* 0x000000000e067224 */ /* 0x000fe200078e020d */
[----:B------:R-:W-:-:S04]  /*0780*/  UIADD3 UR4, UPT, UPT, UR4, 0x4, URZ ;  /* 0x0000000404047890 */ /* 0x000fc8000fffe0ff */
[----:B0-----:R-:W-:-:S06]  /*0790*/  ULEA UR4, UR5, UR4, 0x18 ;  /* 0x0000000405047291 */ /* 0x001fcc000f8ec0ff */
[----:B------:R-:W-:-:S05]  /*07a0*/  LEA R6, R6, UR4, 0x2 ;  /* 0x0000000406067c11 */ /* 0x000fca000f8e10ff */
[----:B------:R0:W-:Y:S02]  /*07b0*/  STS [R6], R3 ;  /* 0x0000000306007388 */ /* 0x0001e40000000800 */
.L_x_264:
[----:B------:R-:W-:Y:S05]  /*07c0*/  BSYNC.RECONVERGENT B0 ;  /* 0x0000000000007941 */ /* 0x000fea0003800200 */
.L_x_263:
        /* <DEDUP_REMOVED lines=20> */
.L_x_276:
        /* <DEDUP_REMOVED lines=29> */
.L_x_275:
        /* <DEDUP_REMOVED lines=24> */
.L_x_277:
        /* <DEDUP_REMOVED lines=17> */
.L_x_278:
        /* <DEDUP_REMOVED lines=9> */
.L_x_274:
[----:B------:R-:W0:Y:S01]  /*0e00*/  LDCU.64 UR4, c[0x0][0x390] ;  /* 0x00007200ff0477ac */ /* 0x000e220008000a00 */
[----:B------:R-:W-:-:S04]  /*0e10*/  IADD3 R15, P0, PT, R4, R15, RZ ;  /* 0x0000000f040f7210 */ /* 0x000fc80007f1e0ff */
[----:B------:R-:W-:Y:S02]  /*0e20*/  LEA.HI.X.SX32 R8, R4, RZ, 0x1, P0 ;  /* 0x000000ff04087211 */ /* 0x000fe400000f0eff */
[----:B0-----:R-:W-:-:S04]  /*0e30*/  LEA R6, P0, R15, UR4, 0x2 ;  /* 0x000000040f067c11 */ /* 0x001fc8000f8010ff */
[----:B------:R-:W-:-:S05]  /*0e40*/  LEA.HI.X R7, R15, UR5, R8, 0x2, P0 ;  /* 0x000000050f077c11 */ /* 0x000fca00080f1408 */
[----:B------:R1:W-:Y:S04]  /*0e50*/  STG.E.STRONG.SYS desc[UR8][R6.64], R3 ;  /* 0x0000000306007986 */ /* 0x0003e8000c115908 */
.L_x_273:
[----:B------:R-:W-:Y:S05]  /*0e60*/  BSYNC.RECONVERGENT B0 ;  /* 0x0000000000007941 */ /* 0x000fea0003800200 */
.L_x_272:
        /* <DEDUP_REMOVED lines=28> */
.L_x_280:
[----:B------:R-:W-:Y:S05]  /*1030*/  BSYNC.RECONVERGENT B0 ;  /* 0x0000000000007941 */ /* 0x000fea0003800200 */
.L_x_279:
        /* <DEDUP_REMOVED lines=19> */
.L_x_282:
        /* <DEDUP_REMOVED lines=53> */
.L_x_281:
        /* <DEDUP_REMOVED lines=33> */
.L_x_284:
        /* <DEDUP_REMOVED lines=20> */
.L_x_285:
[----:B------:R-:W-:Y:S05]  /*1810*/  BRA.U !UP1, `(.L_x_283) ;  /* 0x0000000109287547 */ /* 0x000fea000b800000 */
[----:B------:R-:W0:Y:S01]  /*1820*/  LDC.64 R8, c[0x0][0x390] ;  /* 0x0000e400ff087b82 */ /* 0x000e220000000a00 */
[----:B------:R-:W-:Y:S01]  /*1830*/  IMAD R3, R2, UR4, R4 ;  /* 0x0000000402037c24 */ /* 0x000fe2000f8e0204 */
[----:B------:R-:W-:-:S12]  /*1840*/  UIADD3 UR5, UPT, UPT, -UR5, URZ, URZ ;  /* 0x000000ff05057290 */ /* 0x000fd8000fffe1ff */
.L_x_286:
[----:B0-----:R-:W-:-:S06]  /*1850*/  IMAD.WIDE R6, R3, 0x4, R8 ;  /* 0x0000000403067825 */ /* 0x001fcc00078e0208 */
[----:B------:R-:W2:Y:S01]  /*1860*/  LDG.E.STRONG.SYS R7, desc[UR8][R6.64] ;  /* 0x0000000806077981 */ /* 0x000ea2000c1f5900 */
[----:B------:R-:W-:Y:S01]  /*1870*/  UIADD3 UR5, UPT, UPT, UR5, 0x1, URZ ;  /* 0x0000000105057890 */ /* 0x000fe2000fffe0ff */
[----:B------:R-:W-:-:S03]  /*1880*/  IADD3 R3, PT, PT, R3, R2, RZ ;  /* 0x0000000203037210 */ /* 0x000fc60007ffe0ff */
[----:B------:R-:W-:Y:S01]  /*1890*/  UISETP.NE.AND UP0, UPT, UR5, URZ, UPT ;  /* 0x000000ff0500728c */ /* 0x000fe2000bf05270 */
[----:B--2---:R-:W-:-:S08]  /*18a0*/  FADD.FTZ R0, R7, R0 ;  /* 0x0000000007007221 */ /* 0x004fd00000010000 */
[----:B------:R-:W-:Y:S05]  /*18b0*/  BRA.U UP0, `(.L_x_286) ;  /* 0xfffffffd00e47547 */ /* 0x000fea000b83ffff */
.L_x_283:
[----:B------:R-:W0:Y:S02]  /*18c0*/  LDC.64 R2, c[0x0][0x3a0] ;  /* 0x0000e800ff027b82 */ /* 0x000e240000000a00 */
[----:B0-----:R-:W-:-:S05]  /*18d0*/  IMAD.WIDE R4, R4, 0x4, R2 ;  /* 0x0000000404047825 */ /* 0x001fca00078e0202 */
[----:B------:R-:W-:Y:S01]  /*18e0*/  STG.E desc[UR8][R4.64], R0 ;  /* 0x0000000004007986 */ /* 0x000fe2000c101908 */
[----:B------:R-:W-:Y:S05]  /*18f0*/  EXIT ;  /* 0x000000000000794d */ /* 0x000fea0003800000 */
.L_x_287:
        /* <DEDUP_REMOVED lines=16> */
.L_x_326:


//--------------------- .text._Z10Relu_fpropIfEvPT_jj --------------------------
	.section	.text._Z10Relu_fpropIfEvPT_jj,"ax",@progbits
	.align	128
        .global         _Z10Relu_fpropIfEvPT_jj
        .type           _Z10Relu_fpropIfEvPT_jj,@function
        .size           _Z10Relu_fpropIfEvPT_jj,(.L_x_327 - _Z10Relu_fpropIfEvPT_jj)
        .other          _Z10Relu_fpropIfEvPT_jj,@"STO_CUDA_ENTRY STV_DEFAULT"
_Z10Relu_fpropIfEvPT_jj:
.text._Z10Relu_fpropIfEvPT_jj:
        /* <DEDUP_REMOVED lines=20> */
.L_x_289:
[----:B01----:R-:W-:-:S05]  /*0140*/  IMAD.WIDE R2, R0, 0x10, R4 ;  /* 0x0000001000027825 */ /* 0x003fca00078e0204 */
[----:B------:R-:W2:Y:S01]  /*0150*/  LDG.E.128 R8, desc[UR6][R2.64] ;  /* 0x0000000602087981 */ /* 0x000ea2000c1e1d00 */
[----:B------:R-:W-:-:S04]  /*0160*/  IMAD.IADD R0, R7, 0x1, R0 ;  /* 0x0000000107007824 */ /* 0x000fc800078e0200 */
[----:B------:R-:W-:-:S05]  /*0170*/  IMAD.SHL.U32 R6, R0, 0x4, RZ ;  /* 0x0000000400067824 */ /* 0x000fca00078e00ff */
[----:B------:R-:W-:Y:S02]  /*0180*/  ISETP.GE.U32.AND P0, PT, R6, UR4, PT ;  /* 0x0000000406007c0c */ /* 0x000fe4000bf06070 */
[----:B--2---:R-:W-:Y:S02]  /*0190*/  FMNMX.FTZ R8, RZ, R8, !PT ;  /* 0x00000008ff087209 */ /* 0x004fe40007810000 */
[----:B------:R-:W-:Y:S02]  /*01a0*/  FMNMX.FTZ R9, RZ, R9, !PT ;  /* 0x00000009ff097209 */ /* 0x000fe40007810000 */
[----:B------:R-:W-:Y:S02]  /*01b0*/  FMNMX.FTZ R10, RZ, R10, !PT ;  /* 0x0000000aff0a7209 */ /* 0x000fe40007810000 */
[----:B------:R-:W-:-:S05]  /*01c0*/  FMNMX.FTZ R11, RZ, R11, !PT ;  /* 0x0000000bff0b7209 */ /* 0x000fca0007810000 */
[----:B------:R1:W-:Y:S01]  /*01d0*/  STG.E.128 desc[UR6][R2.64], R8 ;  /* 0x0000000802007986 */ /* 0x0003e2000c101d06 */
[----:B------:R-:W-:Y:S05]  /*01e0*/  @!P0 BRA `(.L_x_289) ;  /* 0xfffffffc00d48947 */ /* 0x000fea000383ffff */
[----:B------:R-:W-:Y:S05]  /*01f0*/  EXIT ;  /* 0x000000000000794d */ /* 0x000fea0003800000 */
.L_x_288:
        /* <DEDUP_REMOVED lines=11> */
.L_x_290:
[----:B------:R-:W-:Y:S01]  /*02b0*/  IMAD.IADD R6, R13, 0x1, R0 ;  /* 0x000000010d067824 */ /* 0x000fe200078e0200 */
[C---:B------:R-:W-:Y:S01]  /*02c0*/  ISETP.GE.U32.AND P0, PT, R0.reuse, UR5, PT ;  /* 0x0000000500007c0c */ /* 0x040fe2000bf06070 */
[----:B0-----:R-:W-:-:S03]  /*02d0*/  IMAD.WIDE R4, R0, 0x4, R2 ;  /* 0x0000000400047825 */ /* 0x001fc600078e0202 */
[C---:B------:R-:W-:Y:S01]  /*02e0*/  ISETP.GE.U32.AND P1, PT, R6.reuse, UR5, PT ;  /* 0x0000000506007c0c */ /* 0x040fe2000bf26070 */
[----:B------:R-:W-:Y:S02]  /*02f0*/  IMAD.IADD R8, R13, 0x1, R6 ;  /* 0x000000010d087824 */ /* 0x000fe400078e0206 */
[----:B------:R-:W-:-:S03]  /*0300*/  IMAD.WIDE R6, R6, 0x4, R2 ;  /* 0x0000000406067825 */ /* 0x000fc600078e0202 */
[C---:B------:R-:W-:Y:S01]  /*0310*/  ISETP.GE.U32.AND P2, PT, R8.reuse, UR5, PT ;  /* 0x0000000508007c0c */ /* 0x040fe2000bf46070 */
[C---:B------:R-:W-:Y:S02]  /*0320*/  IMAD.IADD R12, R13.reuse, 0x1, R8 ;  /* 0x000000010d0c7824 */ /* 0x040fe400078e0208 */
[--C-:B------:R-:W-:Y:S01]  /*0330*/  IMAD.WIDE R8, R8, 0x4, R2.reuse ;  /* 0x0000000408087825 */ /* 0x100fe200078e0202 */
[----:B------:R-:W2:Y:S02]  /*0340*/  @!P0 LDG.E R15, desc[UR6][R4.64] ;  /* 0x00000006040f8981 */ /* 0x000ea4000c1e1900 */
[C---:B------:R-:W-:Y:S01]  /*0350*/  ISETP.GE.U32.AND P3, PT, R12.reuse, UR5, PT ;  /* 0x000000050c007c0c */ /* 0x040fe2000bf66070 */
[----:B------:R-:W-:Y:S01]  /*0360*/  IMAD.WIDE R10, R12, 0x4, R2 ;  /* 0x000000040c0a7825 */ /* 0x000fe200078e0202 */
[----:B------:R-:W3:Y:S05]  /*0370*/  @!P1 LDG.E R17, desc[UR6][R6.64] ;  /* 0x0000000606119981 */ /* 0x000eea000c1e1900 */
[----:B------:R-:W4:Y:S06]  /*0380*/  @!P2 LDG.E R19, desc[UR6][R8.64] ;  /* 0x000000060813a981 */ /* 0x000f2c000c1e1900 */
[----:B------:R-:W5:Y:S01]  /*0390*/  @!P3 LDG.E R21, desc[UR6][R10.64] ;  /* 0x000000060a15b981 */ /* 0x000f62000c1e1900 */
[----:B------:R-:W-:Y:S01]  /*03a0*/  IMAD.IADD R0, R13, 0x1, R12 ;  /* 0x000000010d007824 */ /* 0x000fe200078e020c */
[----:B--2---:R-:W-:-:S02]  /*03b0*/  FMNMX.FTZ R15, RZ, R15, !PT ;  /* 0x0000000fff0f7209 */ /* 0x004fc40007810000 */
[----:B---3--:R-:W-:-:S03]  /*03c0*/  FMNMX.FTZ R17, RZ, R17, !PT ;  /* 0x00000011ff117209 */ /* 0x008fc60007810000 */
[----:B------:R1:W-:Y:S01]  /*03d0*/  @!P0 STG.E desc[UR6][R4.64], R15 ;  /* 0x0000000f04008986 */ /* 0x0003e2000c101906 */
[----:B----4-:R-:W-:-:S03]  /*03e0*/  FMNMX.FTZ R19, RZ, R19, !PT ;  /* 0x00000013ff137209 */ /* 0x010fc60007810000 */
[----:B------:R1:W-:Y:S01]  /*03f0*/  @!P1 STG.E desc[UR6][R6.64], R17 ;  /* 0x0000001106009986 */ /* 0x0003e2000c101906 */
[----:B-----5:R-:W-:-:S03]  /*0400*/  FMNMX.FTZ R21, RZ, R21, !PT ;  /* 0x00000015ff157209 */ /* 0x020fc60007810000 */
[----:B------:R1:W-:Y:S04]  /*0410*/  @!P2 STG.E desc[UR6][R8.64], R19 ;  /* 0x000000130800a986 */ /* 0x0003e8000c101906 */
[----:B------:R1:W-:Y:S01]  /*0420*/  @!P3 STG.E desc[UR6][R10.64], R21 ;  /* 0x000000150a00b986 */ /* 0x0003e2000c101906 */
[----:B------:R-:W-:-:S13]  /*0430*/  ISETP.GE.U32.AND P0, PT, R0, UR5, PT ;  /* 0x0000000500007c0c */ /* 0x000fda000bf06070 */
[----:B-1----:R-:W-:Y:S05]  /*0440*/  @!P0 BRA `(.L_x_290) ;  /* 0xfffffffc00988947 */ /* 0x002fea000383ffff */
[----:B------:R-:W-:Y:S05]  /*0450*/  EXIT ;  /* 0x000000000000794d */ /* 0x000fea0003800000 */
.L_x_291:
        /* <DEDUP_REMOVED lines=10> */
.L_x_327:


//--------------------- .text._Z13Sigmoid_fpropIfEvPT_jj --------------------------
	.section	.text._Z13Sigmoid_fpropIfEvPT_jj,"ax",@progbits
	.align	128
        .global         _Z13Sigmoid_fpropIfEvPT_jj
        .type           _Z13Sigmoid_fpropIfEvPT_jj,@function
        .size           _Z13Sigmoid_fpropIfEvPT_jj,(.L_x_328 - _Z13Sigmoid_fpropIfEvPT_jj)
        .other          _Z13Sigmoid_fpropIfEvPT_jj,@"STO_CUDA_ENTRY STV_DEFAULT"
_Z13Sigmoid_fpropIfEvPT_jj:
.text._Z13Sigmoid_fpropIfEvPT_jj:
        /* <DEDUP_REMOVED lines=20> */
.L_x_293:
[----:B01----:R-:W-:-:S05]  /*0140*/  IMAD.WIDE R8, R0, 0x10, R2 ;  /* 0x0000001000087825 */ /* 0x003fca00078e0202 */
[----:B------:R-:W2:Y:S01]  /*0150*/  LDG.E.128 R4, desc[UR6][R8.64] ;  /* 0x0000000608047981 */ /* 0x000ea2000c1e1d00 */
[----:B------:R-:W-:Y:S01]  /*0160*/  IADD3 R0, PT, PT, R11, R0, RZ ;  /* 0x000000000b007210 */ /* 0x000fe20007ffe0ff */
[----:B--2---:R-:W-:Y:S01]  /*0170*/  FMUL.FTZ R10, R4, -1.4426950216293334961 ;  /* 0xbfb8aa3b040a7820 */ /* 0x004fe20000410000 */
[----:B------:R-:W-:Y:S01]  /*0180*/  FMUL.FTZ R12, R5, -1.4426950216293334961 ;  /* 0xbfb8aa3b050c7820 */ /* 0x000fe20000410000 */
[----:B------:R-:W-:Y:S01]  /*0190*/  FMUL.FTZ R13, R6, -1.4426950216293334961 ;  /* 0xbfb8aa3b060d7820 */ /* 0x000fe20000410000 */
[----:B------:R-:W-:-:S03]  /*01a0*/  FMUL.FTZ R14, R7, -1.4426950216293334961 ;  /* 0xbfb8aa3b070e7820 */ /* 0x000fc60000410000 */
[----:B------:R-:W0:Y:S08]  /*01b0*/  MUFU.EX2 R10, R10 ;  /* 0x0000000a000a7308 */ /* 0x000e300000000800 */
[----:B------:R-:W1:Y:S08]  /*01c0*/  MUFU.EX2 R12, R12 ;  /* 0x0000000c000c7308 */ /* 0x000e700000000800 */
[----:B------:R-:W2:Y:S01]  /*01d0*/  MUFU.EX2 R13, R13 ;  /* 0x0000000d000d7308 */ /* 0x000ea20000000800 */
[----:B0-----:R-:W-:Y:S01]  /*01e0*/  FADD.FTZ R4, R10, 1 ;  /* 0x3f8000000a047421 */ /* 0x001fe20000010000 */
[----:B------:R-:W-:-:S04]  /*01f0*/  SHF.L.U32 R10, R0, 0x2, RZ ;  /* 0x00000002000a7819 */ /* 0x000fc800000006ff */
[----:B------:R-:W-:Y:S02]  /*0200*/  ISETP.GE.U32.AND P0, PT, R10, UR4, PT ;  /* 0x000000040a007c0c */ /* 0x000fe4000bf06070 */
[----:B------:R-:W0:Y:S01]  /*0210*/  MUFU.EX2 R14, R14 ;  /* 0x0000000e000e7308 */ /* 0x000e220000000800 */
[----:B-1----:R-:W-:-:S07]  /*0220*/  FADD.FTZ R5, R12, 1 ;  /* 0x3f8000000c057421 */ /* 0x002fce0000010000 */
[----:B------:R-:W-:Y:S01]  /*0230*/  MUFU.RCP R4, R4 ;  /* 0x0000000400047308 */ /* 0x000fe20000001000 */
[----:B--2---:R-:W-:-:S07]  /*0240*/  FADD.FTZ R6, R13, 1 ;  /* 0x3f8000000d067421 */ /* 0x004fce0000010000 */
[----:B------:R-:W-:Y:S01]  /*0250*/  MUFU.RCP R5, R5 ;  /* 0x0000000500057308 */ /* 0x000fe20000001000 */
[----:B0-----:R-:W-:-:S07]  /*0260*/  FADD.FTZ R7, R14, 1 ;  /* 0x3f8000000e077421 */ /* 0x001fce0000010000 */
[----:B------:R-:W-:Y:S08]  /*0270*/  MUFU.RCP R6, R6 ;  /* 0x0000000600067308 */ /* 0x000ff00000001000 */
[----:B------:R-:W0:Y:S02]  /*0280*/  MUFU.RCP R7, R7 ;  /* 0x0000000700077308 */ /* 0x000e240000001000 */
[----:B0-----:R1:W-:Y:S01]  /*0290*/  STG.E.128 desc[UR6][R8.64], R4 ;  /* 0x0000000408007986 */ /* 0x0013e2000c101d06 */
[----:B------:R-:W-:Y:S05]  /*02a0*/  @!P0 BRA `(.L_x_293) ;  /* 0xfffffffc00a48947 */ /* 0x000fea000383ffff */
[----:B------:R-:W-:Y:S05]  /*02b0*/  EXIT ;  /* 0x000000000000794d */ /* 0x000fea0003800000 */
.L_x_292:
        /* <DEDUP_REMOVED lines=12> */
.L_x_294:
        /* <DEDUP_REMOVED lines=9> */
[----:B------:R-:W2:Y:S02]  /*0410*/  @!P0 LDG.E R15, desc[UR6][R4.64] ;  /* 0x00000006040f8981 */ /* 0x000ea4000c1e1900 */
[--C-:B------:R-:W-:Y:S02]  /*0420*/  IMAD.WIDE R8, R9, 0x4, R2.reuse ;  /* 0x0000000409087825 */ /* 0x100fe400078e0202 */
[----:B------:R-:W3:Y:S02]  /*0430*/  @!P1 LDG.E R17, desc[UR6][R10.64] ;  /* 0x000000060a119981 */ /* 0x000ee4000c1e1900 */
[----:B------:R-:W-:Y:S02]  /*0440*/  IMAD.WIDE R6, R13, 0x4, R2 ;  /* 0x000000040d067825 */ /* 0x000fe400078e0202 */
[----:B------:R-:W4:Y:S04]  /*0450*/  @!P2 LDG.E R19, desc[UR6][R8.64] ;  /* 0x000000060813a981 */ /* 0x000f28000c1e1900 */
[----:B------:R-:W5:Y:S01]  /*0460*/  @!P3 LDG.E R21, desc[UR6][R6.64] ;  /* 0x000000060615b981 */ /* 0x000f62000c1e1900 */
[----:B------:R-:W-:Y:S01]  /*0470*/  IADD3 R13, PT, PT, R0, R13, RZ ;  /* 0x0000000d000d7210 */ /* 0x000fe20007ffe0ff */
[----:B--2---:R-:W-:Y:S01]  /*0480*/  FMUL.FTZ R12, R15, -1.4426950216293334961 ;  /* 0xbfb8aa3b0f0c7820 */ /* 0x004fe20000410000 */
[----:B---3--:R-:W-:-:S05]  /*0490*/  FMUL.FTZ R14, R17, -1.4426950216293334961 ;  /* 0xbfb8aa3b110e7820 */ /* 0x008fca0000410000 */
[----:B------:R-:W0:Y:S01]  /*04a0*/  MUFU.EX2 R12, R12 ;  /* 0x0000000c000c7308 */ /* 0x000e220000000800 */
[----:B----4-:R-:W-:Y:S01]  /*04b0*/  FMUL.FTZ R16, R19, -1.4426950216293334961 ;  /* 0xbfb8aa3b13107820 */ /* 0x010fe20000410000 */
[----:B-----5:R-:W-:-:S06]  /*04c0*/  FMUL.FTZ R18, R21, -1.4426950216293334961 ;  /* 0xbfb8aa3b15127820 */ /* 0x020fcc0000410000 */
        /* <DEDUP_REMOVED lines=10> */
[----:B-1----:R1:W-:Y:S01]  /*0570*/  @!P0 STG.E desc[UR6][R4.64], R15 ;  /* 0x0000000f04008986 */ /* 0x0023e2000c101906 */
[----:B------:R-:W-:-:S06]  /*0580*/  ISETP.GE.U32.AND P0, PT, R13, UR5, PT ;  /* 0x000000050d007c0c */ /* 0x000fcc000bf06070 */
[----:B------:R-:W3:Y:S01]  /*0590*/  MUFU.RCP R21, R21 ;  /* 0x0000001500157308 */ /* 0x000ee20000001000 */
[----:B--2---:R1:W-:Y:S04]  /*05a0*/  @!P1 STG.E desc[UR6][R10.64], R17 ;  /* 0x000000110a009986 */ /* 0x0043e8000c101906 */
[----:B0-----:R1:W-:Y:S04]  /*05b0*/  @!P2 STG.E desc[UR6][R8.64], R19 ;  /* 0x000000130800a986 */ /* 0x0013e8000c101906 */
[----:B---3--:R1:W-:Y:S01]  /*05c0*/  @!P3 STG.E desc[UR6][R6.64], R21 ;  /* 0x000000150600b986 */ /* 0x0083e2000c101906 */
[----:B------:R-:W-:Y:S05]  /*05d0*/  @!P0 BRA `(.L_x_294) ;  /* 0xfffffffc00688947 */ /* 0x000fea000383ffff */
[----:B------:R-:W-:Y:S05]  /*05e0*/  EXIT ;  /* 0x000000000000794d */ /* 0x000fea0003800000 */
.L_x_295:
        /* <DEDUP_REMOVED lines=9> */
.L_x_328:


//--------------------- .text._Z17biasAddRelu_fpropIfEvPT_S1_jj --------------------------
	.section	.text._Z17biasAddRelu_fpropIfEvPT_S1_jj,"ax",@progbits
	.align	128
        .global         _Z17biasAddRelu_fpropIfEvPT_S1_jj
        .type           _Z17biasAddRelu_fpropIfEvPT_S1_jj,@function
        .size           _Z17biasAddRelu_fpropIfEvPT_S1_jj,(.L_x_329 - _Z17biasAddRelu_fpropIfEvPT_S1_jj)
        .other          _Z17biasAddRelu_fpropIfEvPT_S1_jj,@"STO_CUDA_ENTRY STV_DEFAULT"
_Z17biasAddRelu_fpropIfEvPT_S1_jj:
.text._Z17biasAddRelu_fpropIfEvPT_S1_jj:
        /* <DEDUP_REMOVED lines=34> */
.L_x_297:
[----:B0-----:R-:W-:-:S04]  /*0220*/  IMAD.HI.U32 R4, R0, R19, RZ ;  /* 0x0000001300047227 */ /* 0x001fc800078e00ff */
[----:B------:R-:W-:Y:S01]  /*0230*/  IMAD.WIDE R14, R19, 0x10, R2 ;  /* 0x00000010130e7825 */ /* 0x000fe200078e0202 */
[----:B------:R-:W-:-:S05]  /*0240*/  IADD3 R4, PT, PT, -R4, RZ, RZ ;  /* 0x000000ff04047210 */ /* 0x000fca0007ffe1ff */
[----:B------:R-:W-:-:S05]  /*0250*/  IMAD R5, R4, UR5, R19 ;  /* 0x0000000504057c24 */ /* 0x000fca000f8e0213 */
[----:B------:R-:W-:-:S13]  /*0260*/  ISETP.GE.U32.AND P0, PT, R5, UR5, PT ;  /* 0x0000000505007c0c */ /* 0x000fda000bf06070 */
[----:B------:R-:W-:-:S05]  /*0270*/  @P0 VIADD R5, R5, -UR5 ;  /* 0x8000000505050c36 */ /* 0x000fca0008000000 */
[----:B------:R-:W-:-:S13]  /*0280*/  ISETP.GE.U32.AND P0, PT, R5, UR5, PT ;  /* 0x0000000505007c0c */ /* 0x000fda000bf06070 */
[----:B------:R-:W-:-:S04]  /*0290*/  @P0 IADD3 R5, PT, PT, R5, -UR5, RZ ;  /* 0x8000000505050c10 */ /* 0x000fc8000fffe0ff */
[----:B------:R-:W-:Y:S02]  /*02a0*/  SEL R9, R16, R5, !P1 ;  /* 0x0000000510097207 */ /* 0x000fe40004800000 */
[----:B------:R-:W2:Y:S03]  /*02b0*/  LDG.E.128 R4, desc[UR6][R14.64] ;  /* 0x000000060e047981 */ /* 0x000ea6000c1e1d00 */
[----:B------:R-:W-:-:S06]  /*02c0*/  IMAD.WIDE.U32 R8, R9, 0x10, R12 ;  /* 0x0000001009087825 */ /* 0x000fcc00078e000c */
[----:B------:R-:W2:Y:S01]  /*02d0*/  LDG.E.128 R8, desc[UR6][R8.64] ;  /* 0x0000000608087981 */ /* 0x000ea2000c1e1d00 */
[----:B------:R-:W-:Y:S02]  /*02e0*/  IMAD.IADD R19, R17, 0x1, R19 ;  /* 0x0000000111137824 */ /* 0x000fe400078e0213 */
[----:B--2---:R-:W-:Y:S01]  /*02f0*/  FADD.FTZ R4, R4, R8 ;  /* 0x0000000804047221 */ /* 0x004fe20000010000 */
[----:B------:R-:W-:Y:S01]  /*0300*/  FADD.FTZ R5, R5, R9 ;  /* 0x0000000905057221 */ /* 0x000fe20000010000 */
[----:B------:R-:W-:Y:S01]  /*0310*/  FADD.FTZ R6, R6, R10 ;  /* 0x0000000a06067221 */ /* 0x000fe20000010000 */
[----:B------:R-:W-:Y:S02]  /*0320*/  FADD.FTZ R7, R7, R11 ;  /* 0x0000000b07077221 */ /* 0x000fe40000010000 */
[----:B------:R-:W-:Y:S02]  /*0330*/  FMNMX.FTZ R4, RZ, R4, !PT ;  /* 0x00000004ff047209 */ /* 0x000fe40007810000 */
[----:B------:R-:W-:-:S02]  /*0340*/  FMNMX.FTZ R5, RZ, R5, !PT ;  /* 0x00000005ff057209 */ /* 0x000fc40007810000 */
[----:B------:R-:W-:Y:S02]  /*0350*/  FMNMX.FTZ R6, RZ, R6, !PT ;  /* 0x00000006ff067209 */ /* 0x000fe40007810000 */
[----:B------:R-:W-:Y:S02]  /*0360*/  FMNMX.FTZ R7, RZ, R7, !PT ;  /* 0x00000007ff077209 */ /* 0x000fe40007810000 */
[----:B------:R-:W-:-:S03]  /*0370*/  SHF.L.U32 R8, R19, 0x2, RZ ;  /* 0x0000000213087819 */ /* 0x000fc600000006ff */
[----:B------:R0:W-:Y:S01]  /*0380*/  STG.E.128 desc[UR6][R14.64], R4 ;  /* 0x000000040e007986 */ /* 0x0001e2000c101d06 */
[----:B------:R-:W-:-:S13]  /*0390*/  ISETP.GE.U32.AND P0, PT, R8, UR4, PT ;  /* 0x0000000408007c0c */ /* 0x000fda000bf06070 */
[----:B------:R-:W-:Y:S05]  /*03a0*/  @!P0 BRA `(.L_x_297) ;  /* 0xfffffffc009c8947 */ /* 0x000fea000383ffff */
[----:B------:R-:W-:Y:S05]  /*03b0*/  EXIT ;  /* 0x000000000000794d */ /* 0x000fea0003800000 */
.L_x_296:
        /* <DEDUP_REMOVED lines=17> */
[----:B--2---:R-:W-:-:S02]  /*04d0*/  IMAD R17, R17, UR8, RZ ;  /* 0x0000000811117c24 */ /* 0x004fc4000f8e02ff */
[----:B0-----:R-:W-:-:S05]  /*04e0*/  VIADD R6, R0, 0xffffffe ;  /* 0x0ffffffe00067836 */ /* 0x001fca0000000000 */
[----:B------:R0:W2:Y:S02]  /*04f0*/  F2I.FTZ.U32.TRUNC.NTZ R7, R6 ;  /* 0x0000000600077305 */ /* 0x0000a4000021f000 */
[----:B0-----:R-:W-:Y:S01]  /*0500*/  IMAD.MOV.U32 R6, RZ, RZ, RZ ;  /* 0x000000ffff067224 */ /* 0x001fe200078e00ff */
[----:B--2---:R-:W-:-:S05]  /*0510*/  IADD3 R9, PT, PT, RZ, -R7, RZ ;  /* 0x80000007ff097210 */ /* 0x004fca0007ffe0ff */
[----:B------:R-:W-:-:S04]  /*0520*/  IMAD R9, R9, UR5, RZ ;  /* 0x0000000509097c24 */ /* 0x000fc8000f8e02ff */
[----:B-1-34-:R-:W-:-:S07]  /*0530*/  IMAD.HI.U32 R0, R7, R9, R6 ;  /* 0x0000000907007227 */ /* 0x01afce00078e0006 */
.L_x_298:
[----:B------:R-:W-:-:S04]  /*0540*/  IMAD.HI.U32 R6, R0, R27, RZ ;  /* 0x0000001b00067227 */ /* 0x000fc800078e00ff */
[----:B------:R-:W-:Y:S02]  /*0550*/  IMAD.MOV R6, RZ, RZ, -R6 ;  /* 0x000000ffff067224 */ /* 0x000fe400078e0a06 */
[--C-:B------:R-:W-:Y:S02]  /*0560*/  IMAD.IADD R8, R17, 0x1, R27.reuse ;  /* 0x0000000111087824 */ /* 0x100fe400078e021b */
[----:B------:R-:W-:-:S03]  /*0570*/  IMAD R7, R6, UR9, R27 ;  /* 0x0000000906077c24 */ /* 0x000fc6000f8e021b */
[----:B------:R-:W-:Y:S02]  /*0580*/  IADD3 R10, PT, PT, R17, R8, RZ ;  /* 0x00000008110a7210 */ /* 0x000fe40007ffe0ff */
[----:B------:R-:W-:Y:S02]  /*0590*/  ISETP.GE.U32.AND P1, PT, R7, UR9, PT ;  /* 0x0000000907007c0c */ /* 0x000fe4000bf26070 */
[----:B------:R-:W-:Y:S01]  /*05a0*/  ISETP.GE.U32.AND P3, PT, R10, UR4, PT ;  /* 0x000000040a007c0c */ /* 0x000fe2000bf66070 */
[----:B------:R-:W-:-:S05]  /*05b0*/  IMAD.IADD R26, R17, 0x1, R10 ;  /* 0x00000001111a7824 */ /* 0x000fca00078e020a */
[----:B------:R-:W-:-:S05]  /*05c0*/  ISETP.GE.U32.AND P4, PT, R26, UR4, PT ;  /* 0x000000041a007c0c */ /* 0x000fca000bf86070 */
[----:B------:R-:W-:Y:S02]  /*05d0*/  @P1 IADD3 R7, PT, PT, R7, -UR9, RZ ;  /* 0x8000000907071c10 */ /* 0x000fe4000fffe0ff */
[----:B------:R-:W-:Y:S02]  /*05e0*/  ISETP.GE.U32.AND P1, PT, R27, UR4, PT ;  /* 0x000000041b007c0c */ /* 0x000fe4000bf26070 */
[----:B------:R-:W-:Y:S01]  /*05f0*/  ISETP.GE.U32.AND P2, PT, R7, UR9, PT ;  /* 0x0000000907007c0c */ /* 0x000fe2000bf46070 */
[----:B------:R-:W-:-:S04]  /*0600*/  IMAD.WIDE R10, R10, 0x4, R4 ;  /* 0x000000040a0a7825 */ /* 0x000fc800078e0204 */
[----:B------:R-:W-:Y:S01]  /*0610*/  IMAD.WIDE R12, R26, 0x4, R4 ;  /* 0x000000041a0c7825 */ /* 0x000fe200078e0204 */
[----:B------:R-:W2:Y:S04]  /*0620*/  @!P3 LDG.E R23, desc[UR6][R10.64] ;  /* 0x000000060a17b981 */ /* 0x000ea8000c1e1900 */
[----:B------:R-:W3:Y:S03]  /*0630*/  @!P4 LDG.E R22, desc[UR6][R12.64] ;  /* 0x000000060c16c981 */ /* 0x000ee6000c1e1900 */
[----:B------:R-:W-:Y:S02]  /*0640*/  @P2 IADD3 R7, PT, PT, R7, -UR9, RZ ;  /* 0x8000000907072c10 */ /* 0x000fe4000fffe0ff */
[----:B------:R-:W-:-:S02]  /*0650*/  ISETP.GE.U32.AND P2, PT, R8, UR4, PT ;  /* 0x0000000408007c0c */ /* 0x000fc4000bf46070 */
[----:B------:R-:W-:Y:S01]  /*0660*/  SEL R15, R16, R7, !P0 ;  /* 0x00000007100f7207 */ /* 0x000fe20004000000 */
[----:B------:R-:W-:-:S04]  /*0670*/  IMAD.WIDE R6, R27, 0x4, R4 ;  /* 0x000000041b067825 */ /* 0x000fc800078e0204 */
[----:B------:R-:W-:Y:S01]  /*0680*/  IMAD.WIDE R14, R15, 0x4, R2 ;  /* 0x000000040f0e7825 */ /* 0x000fe200078e0202 */
[----:B------:R-:W4:Y:S03]  /*0690*/  @!P1 LDG.E R25, desc[UR6][R6.64] ;  /* 0x0000000606199981 */ /* 0x000f26000c1e1900 */
[----:B------:R-:W-:Y:S01]  /*06a0*/  IMAD.WIDE R8, R8, 0x4, R4 ;  /* 0x0000000408087825 */ /* 0x000fe200078e0204 */
[----:B------:R-:W4:Y:S04]  /*06b0*/  @!P1 LDG.E R18, desc[UR6][R14.64] ;  /* 0x000000060e129981 */ /* 0x000f28000c1e1900 */
[----:B------:R-:W5:Y:S04]  /*06c0*/  @!P2 LDG.E R19, desc[UR6][R14.64] ;  /* 0x000000060e13a981 */ /* 0x000f68000c1e1900 */
[----:B------:R-:W5:Y:S04]  /*06d0*/  @!P2 LDG.E R24, desc[UR6][R8.64] ;  /* 0x000000060818a981 */ /* 0x000f68000c1e1900 */
[----:B------:R-:W2:Y:S04]  /*06e0*/  @!P3 LDG.E R20, desc[UR6][R14.64] ;  /* 0x000000060e14b981 */ /* 0x000ea8000c1e1900 */
[----:B------:R-:W3:Y:S01]  /*06f0*/  @!P4 LDG.E R21, desc[UR6][R14.64] ;  /* 0x000000060e15c981 */ /* 0x000ee2000c1e1900 */
[----:B------:R-:W-:Y:S01]  /*0700*/  IADD3 R27, PT, PT, R17, R26, RZ ;  /* 0x0000001a111b7210 */ /* 0x000fe20007ffe0ff */
[----:B----4-:R-:W-:Y:S01]  /*0710*/  FADD.FTZ R25, R18, R25 ;  /* 0x0000001912197221 */ /* 0x010fe20000010000 */
[----:B-----5:R-:W-:-:S04]  /*0720*/  FADD.FTZ R24, R19, R24 ;  /* 0x0000001813187221 */ /* 0x020fc80000010000 */
[----:B------:R-:W-:Y:S01]  /*0730*/  FMNMX.FTZ R25, RZ, R25, !PT ;  /* 0x00000019ff197209 */ /* 0x000fe20007810000 */
[----:B--2---:R-:W-:Y:S01]  /*0740*/  FADD.FTZ R23, R20, R23 ;  /* 0x0000001714177221 */ /* 0x004fe20000010000 */
[----:B------:R-:W-:Y:S01]  /*0750*/  FMNMX.FTZ R24, RZ, R24, !PT ;  /* 0x00000018ff187209 */ /* 0x000fe20007810000 */
[----:B---3--:R-:W-:-:S03]  /*0760*/  FADD.FTZ R22, R21, R22 ;  /* 0x0000001615167221 */ /* 0x008fc60000010000 */
[----:B------:R-:W-:Y:S01]  /*0770*/  FMNMX.FTZ R23, RZ, R23, !PT ;  /* 0x00000017ff177209 */ /* 0x000fe20007810000 */
[----:B------:R0:W-:Y:S01]  /*0780*/  @!P1 STG.E desc[UR6][R6.64], R25 ;  /* 0x0000001906009986 */ /* 0x0001e2000c101906 */
[----:B------:R-:W-:-:S03]  /*0790*/  FMNMX.FTZ R22, RZ, R22, !PT ;  /* 0x00000016ff167209 */ /* 0x000fc60007810000 */
[----:B------:R0:W-:Y:S04]  /*07a0*/  @!P2 STG.E desc[UR6][R8.64], R24 ;  /* 0x000000180800a986 */ /* 0x0001e8000c101906 */
[----:B------:R0:W-:Y:S04]  /*07b0*/  @!P3 STG.E desc[UR6][R10.64], R23 ;  /* 0x000000170a00b986 */ /* 0x0001e8000c101906 */
[----:B------:R0:W-:Y:S01]  /*07c0*/  @!P4 STG.E desc[UR6][R12.64], R22 ;  /* 0x000000160c00c986 */ /* 0x0001e2000c101906 */
[----:B------:R-:W-:-:S13]  /*07d0*/  ISETP.GE.U32.AND P1, PT, R27, UR4, PT ;  /* 0x000000041b007c0c */ /* 0x000fda000bf26070 */
[----:B0-----:R-:W-:Y:S05]  /*07e0*/  @!P1 BRA `(.L_x_298) ;  /* 0xfffffffc00549947 */ /* 0x001fea000383ffff */
[----:B------:R-:W-:Y:S05]  /*07f0*/  EXIT ;  /* 0x000000000000794d */ /* 0x000fea0003800000 */
.L_x_299:
        /* <DEDUP_REMOVED lines=16> */
.L_x_329:


//--------------------- .text._Z13biasAdd_fpropIfEvPT_S1_jj --------------------------
	.section	.text._Z13biasAdd_fpropIfEvPT_S1_jj,"ax",@progbits
	.align	128
        .global         _Z13biasAdd_fpropIfEvPT_S1_jj
        .type           _Z13biasAdd_fpropIfEvPT_S1_jj,@function
        .size           _Z13biasAdd_fpropIfEvPT_S1_jj,(.L_x_330 - _Z13biasAdd_fpropIfEvPT_S1_jj)
        .other          _Z13biasAdd_fpropIfEvPT_S1_jj,@"STO_CUDA_ENTRY STV_DEFAULT"
_Z13biasAdd_fpropIfEvPT_S1_jj:
.text._Z13biasAdd_fpropIfEvPT_S1_jj:
        /* <DEDUP_REMOVED lines=31> */
[----:B-1----:R-:W-:Y:S02]  /*01f0*/  IMAD.MOV.U32 R4, RZ, RZ, RZ ;  /* 0x000000ffff047224 */ /* 0x002fe400078e00ff */
[----:B--2---:R-:W-:-:S04]  /*0200*/  IMAD R7, R7, R5, RZ ;  /* 0x0000000507077224 */ /* 0x004fc800078e02ff */
[----:B0--3--:R-:W-:-:S07]  /*0210*/  IMAD.HI.U32 R0, R5, R7, R4 ;  /* 0x0000000705007227 */ /* 0x009fce00078e0004 */
.L_x_301:
[----:B0-----:R-:W-:-:S04]  /*0220*/  IMAD.HI.U32 R4, R0, R17, RZ ;  /* 0x0000001100047227 */ /* 0x001fc800078e00ff */
[----:B------:R-:W-:Y:S01]  /*0230*/  IMAD.WIDE R14, R17, 0x10, R12 ;  /* 0x00000010110e7825 */ /* 0x000fe200078e020c */
[----:B------:R-:W-:-:S05]  /*0240*/  IADD3 R4, PT, PT, -R4, RZ, RZ ;  /* 0x000000ff04047210 */ /* 0x000fca0007ffe1ff */
[----:B------:R-:W-:-:S05]  /*0250*/  IMAD R4, R4, UR5, R17 ;  /* 0x0000000504047c24 */ /* 0x000fca000f8e0211 */
[----:B------:R-:W-:-:S13]  /*0260*/  ISETP.GE.U32.AND P0, PT, R4, UR5, PT ;  /* 0x0000000504007c0c */ /* 0x000fda000bf06070 */
[----:B------:R-:W-:-:S04]  /*0270*/  @P0 IADD3 R4, PT, PT, R4, -UR5, RZ ;  /* 0x8000000504040c10 */ /* 0x000fc8000fffe0ff */
[----:B------:R-:W-:-:S13]  /*0280*/  ISETP.GE.U32.AND P0, PT, R4, UR5, PT ;  /* 0x0000000504007c0c */ /* 0x000fda000bf06070 */
[----:B------:R-:W-:-:S05]  /*0290*/  @P0 VIADD R4, R4, -UR5 ;  /* 0x8000000504040c36 */ /* 0x000fca0008000000 */
[----:B------:R-:W-:Y:S02]  /*02a0*/  SEL R9, R19, R4, !P1 ;  /* 0x0000000413097207 */ /* 0x000fe40004800000 */
[----:B------:R-:W2:Y:S03]  /*02b0*/  LDG.E.128 R4, desc[UR6][R14.64] ;  /* 0x000000060e047981 */ /* 0x000ea6000c1e1d00 */
[----:B------:R-:W-:-:S06]  /*02c0*/  IMAD.WIDE.U32 R8, R9, 0x10, R2 ;  /* 0x0000001009087825 */ /* 0x000fcc00078e0002 */
[----:B------:R-:W2:Y:S01]  /*02d0*/  LDG.E.128 R8, desc[UR6][R8.64] ;  /* 0x0000000608087981 */ /* 0x000ea2000c1e1d00 */
[----:B------:R-:W-:Y:S01]  /*02e0*/  IADD3 R17, PT, PT, R16, R17, RZ ;  /* 0x0000001110117210 */ /* 0x000fe20007ffe0ff */
[----:B--2---:R-:W-:Y:S01]  /*02f0*/  FADD.FTZ R4, R4, R8 ;  /* 0x0000000804047221 */ /* 0x004fe20000010000 */
[----:B------:R-:W-:Y:S01]  /*0300*/  FADD.FTZ R5, R5, R9 ;  /* 0x0000000905057221 */ /* 0x000fe20000010000 */
[----:B------:R-:W-:Y:S01]  /*0310*/  FADD.FTZ R6, R6, R10 ;  /* 0x0000000a06067221 */ /* 0x000fe20000010000 */
[----:B------:R-:W-:Y:S01]  /*0320*/  FADD.FTZ R7, R7, R11 ;  /* 0x0000000b07077221 */ /* 0x000fe20000010000 */
[----:B------:R-:W-:-:S04]  /*0330*/  SHF.L.U32 R10, R17, 0x2, RZ ;  /* 0x00000002110a7819 */ /* 0x000fc800000006ff */
[----:B------:R0:W-:Y:S01]  /*0340*/  STG.E.128 desc[UR6][R14.64], R4 ;  /* 0x000000040e007986 */ /* 0x0001e2000c101d06 */
[----:B------:R-:W-:-:S13]  /*0350*/  ISETP.GE.U32.AND P0, PT, R10, UR4, PT ;  /* 0x000000040a007c0c */ /* 0x000fda000bf06070 */
[----:B------:R-:W-:Y:S05]  /*0360*/  @!P0 BRA `(.L_x_301) ;  /* 0xfffffffc00ac8947 */ /* 0x000fea000383ffff */
[----:B------:R-:W-:Y:S05]  /*0370*/  EXIT ;  /* 0x000000000000794d */ /* 0x000fea0003800000 */
.L_x_300:
        /* <DEDUP_REMOVED lines=11> */
[----:B------:R-:W-:Y:S01]  /*0430*/  ISETP.NE.U32.AND P0, PT, RZ, UR5, PT ;  /* 0x00000005ff007c0c */ /* 0x000fe2000bf05070 */
[----:B------:R-:W-:Y:S01]  /*0440*/  IMAD.MOV.U32 R27, RZ, RZ, R8 ;  /* 0x000000ffff1b7224 */ /* 0x000fe200078e0008 */
[----:B------:R-:W-:Y:S01]  /*0450*/  LOP3.LUT R16, RZ, UR5, RZ, 0x33, !PT ;  /* 0x00000005ff107c12 */ /* 0x000fe2000f8e33ff */
[----:B------:R-:W3:Y:S03]  /*0460*/  LDCU UR9, c[0x0][0x394] ;  /* 0x00007280ff0977ac */ /* 0x000ee60008000800 */
[----:B------:R-:W4:Y:S01]  /*0470*/  LDC.64 R2, c[0x0][0x388] ;  /* 0x0000e200ff027b82 */ /* 0x000f220000000a00 */
[----:B0-----:R-:W0:Y:S01]  /*0480*/  MUFU.RCP R0, R0 ;  /* 0x0000000000007308 */ /* 0x001e220000001000 */
[----:B--2---:R-:W-:-:S02]  /*0490*/  IMAD R17, R17, UR8, RZ ;  /* 0x0000000811117c24 */ /* 0x004fc4000f8e02ff */
[----:B0-----:R-:W-:-:S05]  /*04a0*/  VIADD R6, R0, 0xffffffe ;  /* 0x0ffffffe00067836 */ /* 0x001fca0000000000 */
[----:B------:R0:W2:Y:S02]  /*04b0*/  F2I.FTZ.U32.TRUNC.NTZ R7, R6 ;  /* 0x0000000600077305 */ /* 0x0000a4000021f000 */
[----:B0-----:R-:W-:Y:S01]  /*04c0*/  HFMA2 R6, -RZ, RZ, 0, 0 ;  /* 0x00000000ff067431 */ /* 0x001fe200000001ff */
[----:B--2---:R-:W-:-:S05]  /*04d0*/  IADD3 R9, PT, PT, RZ, -R7, RZ ;  /* 0x80000007ff097210 */ /* 0x004fca0007ffe0ff */
[----:B------:R-:W-:-:S04]  /*04e0*/  IMAD R9, R9, UR5, RZ ;  /* 0x0000000509097c24 */ /* 0x000fc8000f8e02ff */
[----:B-1-34-:R-:W-:-:S07]  /*04f0*/  IMAD.HI.U32 R0, R7, R9, R6 ;  /* 0x0000000907007227 */ /* 0x01afce00078e0006 */
.L_x_302:
[-C--:B------:R-:W-:Y:S01]  /*0500*/  IMAD.HI.U32 R6, R0, R27.reuse, RZ ;  /* 0x0000001b00067227 */ /* 0x080fe200078e00ff */
[----:B------:R-:W-:-:S04]  /*0510*/  IADD3 R8, PT, PT, R17, R27, RZ ;  /* 0x0000001b11087210 */ /* 0x000fc80007ffe0ff */
[----:B------:R-:W-:Y:S01]  /*0520*/  IADD3 R6, PT, PT, -R6, RZ, RZ ;  /* 0x000000ff06067210 */ /* 0x000fe20007ffe1ff */
[----:B------:R-:W-:-:S04]  /*0530*/  IMAD.IADD R10, R17, 0x1, R8 ;  /* 0x00000001110a7824 */ /* 0x000fc800078e0208 */
[----:B------:R-:W-:Y:S01]  /*0540*/  IMAD R7, R6, UR9, R27 ;  /* 0x0000000906077c24 */ /* 0x000fe2000f8e021b */
[----:B------:R-:W-:Y:S02]  /*0550*/  IADD3 R26, PT, PT, R17, R10, RZ ;  /* 0x0000000a111a7210 */ /* 0x000fe40007ffe0ff */
[----:B------:R-:W-:Y:S02]  /*0560*/  ISETP.GE.U32.AND P3, PT, R10, UR4, PT ;  /* 0x000000040a007c0c */ /* 0x000fe4000bf66070 */
[----:B------:R-:W-:Y:S02]  /*0570*/  ISETP.GE.U32.AND P1, PT, R7, UR9, PT ;  /* 0x0000000907007c0c */ /* 0x000fe4000bf26070 */
[----:B------:R-:W-:-:S11]  /*0580*/  ISETP.GE.U32.AND P4, PT, R26, UR4, PT ;  /* 0x000000041a007c0c */ /* 0x000fd6000bf86070 */
        /* <DEDUP_REMOVED lines=22> */
[----:B------:R0:W-:Y:S01]  /*06f0*/  @!P1 STG.E desc[UR6][R6.64], R25 ;  /* 0x0000001906009986 */ /* 0x0001e2000c101906 */
[----:B--2---:R-:W-:-:S03]  /*0700*/  FADD.FTZ R23, R20, R23 ;  /* 0x0000001714177221 */ /* 0x004fc60000010000 */
[----:B------:R0:W-:Y:S01]  /*0710*/  @!P2 STG.E desc[UR6][R8.64], R22 ;  /* 0x000000160800a986 */ /* 0x0001e2000c101906 */
[----:B---3--:R-:W-:-:S03]  /*0720*/  FADD.FTZ R24, R21, R24 ;  /* 0x0000001815187221 */ /* 0x008fc60000010000 */
[----:B------:R0:W-:Y:S04]  /*0730*/  @!P3 STG.E desc[UR6][R10.64], R23 ;  /* 0x000000170a00b986 */ /* 0x0001e8000c101906 */
[----:B------:R0:W-:Y:S01]  /*0740*/  @!P4 STG.E desc[UR6][R12.64], R24 ;  /* 0x000000180c00c986 */ /* 0x0001e2000c101906 */
[----:B------:R-:W-:-:S13]  /*0750*/  ISETP.GE.U32.AND P1, PT, R27, UR4, PT ;  /* 0x000000041b007c0c */ /* 0x000fda000bf26070 */
[----:B0-----:R-:W-:Y:S05]  /*0760*/  @!P1 BRA `(.L_x_302) ;  /* 0xfffffffc00649947 */ /* 0x001fea000383ffff */
[----:B------:R-:W-:Y:S05]  /*0770*/  EXIT ;  /* 0x000000000000794d */ /* 0x000fea0003800000 */
.L_x_303:
        /* <DEDUP_REMOVED lines=16> */
.L_x_330:


//--------------------- .nv.shared.reserved.0     --------------------------
	.section	.nv.shared.reserved.0,"aw",@nobits
	.weak		__nv_reservedSMEM_offset_0_alias
	.size		__nv_reservedSMEM_offset_0_alias, 0, 64
	.other		__nv_reservedSMEM_offset_0_alias,@"STO_CUDA_RESERVED_SHARED STV_DEFAULT"
__nv_reservedSMEM_offset_0_alias:
	.zero		0
	.zero		64


//--------------------- .nv.global                --------------------------
	.section	.nv.global,"aw",@nobits
.nv.global:
	.type		_ZN42_INTERNAL_b628ace1_11_mlp_cuda_cu_44ed88f24cuda3std3__48in_placeE,@object
	.size		_ZN42_INTERNAL_b628ace1_11_mlp_cuda_cu_44ed88f24cuda3std3__48in_placeE,(_ZN42_INTERNAL_b628ace1_11_mlp_cuda_cu_44ed88f24cuda3std6ranges3__45__cpo8distanceE - _ZN42_INTERNAL_b628ace1_11_mlp_cuda_cu_44ed88f24cuda3std3__48in_placeE)
_ZN42_INTERNAL_b628ace1_11_mlp_cuda_cu_44ed88f24cuda3std3__48in_placeE:
	.zero		1
	.type		_ZN42_INTERNAL_b628ace1_11_mlp_cuda_cu_44ed88f24cuda3std6ranges3__45__cpo8distanceE,@object
	.size		_ZN42_INTERNAL_b628ace1_11_mlp_cuda_cu_44ed88f24cuda3std6ranges3__45__cpo8distanceE,(_ZN42_INTERNAL_b628ace1_11_mlp_cuda_cu_44ed88f24cuda3std3__45__cpo6cbeginE - _ZN42_INTERNAL_b628ace1_11_mlp_cuda_cu_44ed88f24cuda3std6ranges3__45__cpo8distanceE)
_ZN42_INTERNAL_b628ace1_11_mlp_cuda_cu_44ed88f24cuda3std6ranges3__45__cpo8distanceE:
	.zero		1
	.type		_ZN42_INTERNAL_b628ace1_11_mlp_cuda_cu_44ed88f24cuda3std3__45__cpo6cbeginE,@object
	.size		_ZN42_INTERNAL_b628ace1_11_mlp_cuda_cu_44ed88f24cuda3std3__45__cpo6cbeginE,(_ZN42_INTERNAL_b628ace1_11_mlp_cuda_cu_44ed88f24cuda3std6ranges3__45__cpo7advanceE - _ZN42_INTERNAL_b628ace1_11_mlp_cuda_cu_44ed88f24cuda3std3__45__cpo6cbeginE)
_ZN42_INTERNAL_b628ace1_11_mlp_cuda_cu_44ed88f24cuda3std3__45__cpo6cbeginE:
	.zero		1
	.type		_ZN42_INTERNAL_b628ace1_11_mlp_cuda_cu_44ed88f24cuda3std6ranges3__45__cpo7advanceE,@object
	.size		_ZN42_INTERNAL_b628ace1_11_mlp_cuda_cu_44ed88f24cuda3std6ranges3__45__cpo7advanceE,(_ZN42_INTERNAL_b628ace1_11_mlp_cuda_cu_44ed88f24cuda3std3__45__cpo7crbeginE - _ZN42_INTERNAL_b628ace1_11_mlp_cuda_cu_44ed88f24cuda3std6ranges3__45__cpo7advanceE)
_ZN42_INTERNAL_b628ace1_11_mlp_cuda_cu_44ed88f24cuda3std6ranges3__45__cpo7advanceE:
	.zero		1
	.type		_ZN42_INTERNAL_b628ace1_11_mlp_cuda_cu_44ed88f24cuda3std3__45__cpo7crbeginE,@object
	.size		_ZN42_INTERNAL_b628ace1_11_mlp_cuda_cu_44ed88f24cuda3std3__45__cpo7crbeginE,(_ZN42_INTERNAL_b628ace1_11_mlp_cuda_cu_44ed88f24cuda3std6ranges3__45__cpo4dataE - _ZN42_INTERNAL_b628ace1_11_mlp_cuda_cu_44ed88f24cuda3std3__45__cpo7crbeginE)
_ZN42_INTERNAL_b628ace1_11_mlp_cuda_cu_44ed88f24cuda3std3__45__cpo7crbeginE:
	.zero		1
	.type		_ZN42_INTERNAL_b628ace1_11_mlp_cuda_cu_44ed88f24cuda3std6ranges3__45__cpo4dataE,@object
	.size		_ZN42_INTERNAL_b628ace1_11_mlp_cuda_cu_44ed88f24cuda3std6ranges3__45__cpo4dataE,(_ZN42_INTERNAL_b628ace1_11_mlp_cuda_cu_44ed88f24cuda3std6ranges3__45__cpo5beginE - _ZN42_INTERNAL_b628ace1_11_mlp_cuda_cu_44ed88f24cuda3std6ranges3__45__cpo4dataE)
_ZN42_INTERNAL_b628ace1_11_mlp_cuda_cu_44ed88f24cuda3std6ranges3__45__cpo4dataE:
	.zero		1
	.type		_ZN42_INTERNAL_b628ace1_11_mlp_cuda_cu_44ed88f24cuda3std6ranges3__45__cpo5beginE,@object
	.size		_ZN42_INTERNAL_b628ace1_11_mlp_cuda_cu_44ed88f24cuda3std6ranges3__45__cpo5beginE,(_ZN42_INTERNAL_b628ace1_11_mlp_cuda_cu_44ed88f24cuda3std3__444_GLOBAL__N__b628ace1_11_mlp_cuda_cu_44ed88f26ignoreE - _ZN42_INTERNAL_b628ace1_11_mlp_cuda_cu_44ed88f24cuda3std6ranges3__45__cpo5beginE)
_ZN42_INTERNAL_b628ace1_11_mlp_cuda_cu_44ed88f24cuda3std6ranges3__45__cpo5beginE:
	.zero		1
	.type		_ZN42_INTERNAL_b628ace1_11_mlp_cuda_cu_44ed88f24cuda3std3__444_GLOBAL__N__b628ace1_11_mlp_cuda_cu_44ed88f26ignoreE,@object
	.size		_ZN42_INTERNAL_b628ace1_11_mlp_cuda_cu_44ed88f24cuda3std3__444_GLOBAL__N__b628ace1_11_mlp_cuda_cu_44ed88f26ignoreE,(_ZN42_INTERNAL_b628ace1_11_mlp_cuda_cu_44ed88f24cuda3std6ranges3__45__cpo4sizeE - _ZN42_INTERNAL_b628ace1_11_mlp_cuda_cu_44ed88f24cuda3std3__444_GLOBAL__N__b628ace1_11_mlp_cuda_cu_44ed88f26ignoreE)
_ZN42_INTERNAL_b628ace1_11_mlp_cuda_cu_44ed88f24cuda3std3__444_GLOBAL__N__b628ace1_11_mlp_cuda_cu_44ed88f26ignoreE:
	.zero		1
	.type		_ZN42_INTERNAL_b628ace1_11_mlp_cuda_cu_44ed88f24cuda3std6ranges3__45__cpo4sizeE,@object
	.size		_ZN42_INTERNAL_b628ace1_11_mlp_cuda_cu_44ed88f24cuda3std6ranges3__45__cpo4sizeE,(_ZN42_INTERNAL_b628ace1_11_mlp_cuda_cu_44ed88f24cuda3std3__45__cpo5beginE - _ZN42_INTERNAL_b628ace1_11_mlp_cuda_cu_44ed88f24cuda3std6ranges3__45__cpo4sizeE)
_ZN42_INTERNAL_b628ace1_11_mlp_cuda_cu_44ed88f24cuda3std6ranges3__45__cpo4sizeE:
	.zero		1
	.type		_ZN42_INTERNAL_b628ace1_11_mlp_cuda_cu_44ed88f24cuda3std3__45__cpo5beginE,@object
	.size		_ZN42_INTERNAL_b628ace1_11_mlp_cuda_cu_44ed88f24cuda3std3__45__cpo5beginE,(_ZN42_INTERNAL_b628ace1_11_mlp_cuda_cu_44ed88f24cuda3std6ranges3__45__cpo6cbeginE - _ZN42_INTERNAL_b628ace1_11_mlp_cuda_cu_44ed88f24cuda3std3__45__cpo5beginE)
_ZN42_INTERNAL_b628ace1_11_mlp_cuda_cu_44ed88f24cuda3std3__45__cpo5beginE:
	.zero		1
	.type		_ZN42_INTERNAL_b628ace1_11_mlp_cuda_cu_44ed88f24cuda3std6ranges3__45__cpo6cbeginE,@object
	.size		_ZN42_INTERNAL_b628ace1_11_mlp_cuda_cu_44ed88f24cuda3std6ranges3__45__cpo6cbeginE,(_ZN42_INTERNAL_b628ace1_11_mlp_cuda_cu_44ed88f24cuda3std3__45__cpo6rbeginE - _ZN42_INTERNAL_b628ace1_11_mlp_cuda_cu_44ed88f24cuda3std6ranges3__45__cpo6cbeginE)
_ZN42_INTERNAL_b628ace1_11_mlp_cuda_cu_44ed88f24cuda3std6ranges3__45__cpo6cbeginE:
	.zero		1
	.type		_ZN42_INTERNAL_b628ace1_11_mlp_cuda_cu_44ed88f24cuda3std3__45__cpo6rbeginE,@object
	.size		_ZN42_INTERNAL_b628ace1_11_mlp_cuda_cu_44ed88f24cuda3std3__45__cpo6rbeginE,(_ZN42_INTERNAL_b628ace1_11_mlp_cuda_cu_44ed88f24cuda3std6ranges3__45__cpo4nextE - _ZN42_INTERNAL_b628ace1_11_mlp_cuda_cu_44ed88f24cuda3std3__45__cpo6rbeginE)
_ZN42_INTERNAL_b628ace1_11_mlp_cuda_cu_44ed88f24cuda3std3__45__cpo6rbeginE:
	.zero		1
	.type		_ZN42_INTERNAL_b628ace1_11_mlp_cuda_cu_44ed88f24cuda3std6ranges3__45__cpo4nextE,@object
	.size		_ZN42_INTERNAL_b628ace1_11_mlp_cuda_cu_44ed88f24cuda3std6ranges3__45__cpo4nextE,(_ZN42_INTERNAL_b628ace1_11_mlp_cuda_cu_44ed88f24cuda3std6ranges3__45__cpo4swapE - _ZN42_INTERNAL_b628ace1_11_mlp_cuda_cu_44ed88f24cuda3std6ranges3__45__cpo4nextE)
_ZN42_INTERNAL_b628ace1_11_mlp_cuda_cu_44ed88f24cuda3std6ranges3__45__cpo4nextE:
	.zero		1
	.type		_ZN42_INTERNAL_b628ace1_11_mlp_cuda_cu_44ed88f24cuda3std6ranges3__45__cpo4swapE,@object
	.size		_ZN42_INTERNAL_b628ace1_11_mlp_cuda_cu_44ed88f24cuda3std6ranges3__45__cpo4swapE,(_ZN42_INTERNAL_b628ace1_11_mlp_cuda_cu_44ed88f24cuda3std3__420unreachable_sentinelE - _ZN42_INTERNAL_b628ace1_11_mlp_cuda_cu_44ed88f24cuda3std6ranges3__45__cpo4swapE)
_ZN42_INTERNAL_b628ace1_11_mlp_cuda_cu_44ed88f24cuda3std6ranges3__45__cpo4swapE:
	.zero		1
	.type		_ZN42_INTERNAL_b628ace1_11_mlp_cuda_cu_44ed88f24cuda3std3__420unreachable_sentinelE,@object
	.size		_ZN42_INTERNAL_b628ace1_11_mlp_cuda_cu_44ed88f24cuda3std3__420unreachable_sentinelE,(_ZN42_INTERNAL_b628ace1_11_mlp_cuda_cu_44ed88f26thrust24THRUST_300001_SM_1000_NS6system6detail10sequential3seqE - _ZN42_INTERNAL_b628ace1_11_mlp_cuda_cu_44ed88f24cuda3std3__420unreachable_sentinelE)
_ZN42_INTERNAL_b628ace1_11_mlp_cuda_cu_44ed88f24cuda3std3__420unreachable_sentinelE:
	.zero		1
	.type		_ZN42_INTERNAL_b628ace1_11_mlp_cuda_cu_44ed88f26thrust24THRUST_300001_SM_1000_NS6system6detail10sequential3seqE,@object
	.size		_ZN42_INTERNAL_b628ace1_11_mlp_cuda_cu_44ed88f26thrust24THRUST_300001_SM_1000_NS6system6detail10sequential3seqE,(_ZN42_INTERNAL_b628ace1_11_mlp_cuda_cu_44ed88f24cuda3std3__45__cpo4cendE - _ZN42_INTERNAL_b628ace1_11_mlp_cuda_cu_44ed88f26thrust24THRUST_300001_SM_1000_NS6system6detail10sequential3seqE)
_ZN42_INTERNAL_b628ace1_11_mlp_cuda_cu_44ed88f26thrust24THRUST_300001_SM_1000_NS6system6detail10sequential3seqE:
	.zero		1
	.type		_ZN42_INTERNAL_b628ace1_11_mlp_cuda_cu_44ed88f24cuda3std3__45__cpo4cendE,@object
	.size		_ZN42_INTERNAL_b628ace1_11_mlp_cuda_cu_44ed88f24cuda3std3__45__cpo4cendE,(_ZN42_INTERNAL_b628ace1_11_mlp_cuda_cu_44ed88f24cuda3std6ranges3__45__cpo9iter_swapE - _ZN42_INTERNAL_b628ace1_11_mlp_cuda_cu_44ed88f24cuda3std3__45__cpo4cendE)
_ZN42_INTERNAL_b628ace1_11_mlp_cuda_cu_44ed88f24cuda3std3__45__cpo4cendE:
	.zero		1
	.type		_ZN42_INTERNAL_b628ace1_11_mlp_cuda_cu_44ed88f24cuda3std6ranges3__45__cpo9iter_swapE,@object
	.size		_ZN42_INTERNAL_b628ace1_11_mlp_cuda_cu_44ed88f24cuda3std6ranges3__45__cpo9iter_swapE,(_ZN42_INTERNAL_b628ace1_11_mlp_cuda_cu_44ed88f24cuda3std3__45__cpo5crendE - _ZN42_INTERNAL_b628ace1_11_mlp_cuda_cu_44ed88f24cuda3std6ranges3__45__cpo9iter_swapE)
_ZN42_INTERNAL_b628ace1_11_mlp_cuda_cu_44ed88f24cuda3std6ranges3__45__cpo9iter_swapE:
	.zero		1
	.type		_ZN42_INTERNAL_b628ace1_11_mlp_cuda_cu_44ed88f24cuda3std3__45__cpo5crendE,@object
	.size		_ZN42_INTERNAL_b628ace1_11_mlp_cuda_cu_44ed88f24cuda3std3__45__cpo5crendE,(_ZN42_INTERNAL_b628ace1_11_mlp_cuda_cu_44ed88f24cuda3std6ranges3__45__cpo5cdataE - _ZN42_INTERNAL_b628ace1_11_mlp_cuda_cu_44ed88f24cuda3std3__45__cpo5crendE)
_ZN42_INTERNAL_b628ace1_11_mlp_cuda_cu_44ed88f24cuda3std3__45__cpo5crendE:
	.zero		1
	.type		_ZN42_INTERNAL_b628ace1_11_mlp_cuda_cu_44ed88f24cuda3std6ranges3__45__cpo5cdataE,@object
	.size		_ZN42_INTERNAL_b628ace1_11_mlp_cuda_cu_44ed88f24cuda3std6ranges3__45__cpo5cdataE,(_ZN42_INTERNAL_b628ace1_11_mlp_cuda_cu_44ed88f24cuda3std6ranges3__45__cpo3endE - _ZN42_INTERNAL_b628ace1_11_mlp_cuda_cu_44ed88f24cuda3std6ranges3__45__cpo5cdataE)
_ZN42_INTERNAL_b628ace1_11_mlp_cuda_cu_44ed88f24cuda3std6ranges3__45__cpo5cdataE:
	.zero		1
	.type		_ZN42_INTERNAL_b628ace1_11_mlp_cuda_cu_44ed88f24cuda3std6ranges3__45__cpo3endE,@object
	.size		_ZN42_INTERNAL_b628ace1_11_mlp_cuda_cu_44ed88f24cuda3std6ranges3__45__cpo3endE,(_ZN42_INTERNAL_b628ace1_11_mlp_cuda_cu_44ed88f24cuda3std3__419piecewise_constructE - _ZN42_INTERNAL_b628ace1_11_mlp_cuda_cu_44ed88f24cuda3std6ranges3__45__cpo3endE)
_ZN42_INTERNAL_b628ace1_11_mlp_cuda_cu_44ed88f24cuda3std6ranges3__45__cpo3endE:
	.zero		1
	.type		_ZN42_INTERNAL_b628ace1_11_mlp_cuda_cu_44ed88f24cuda3std3__419piecewise_constructE,@object
	.size		_ZN42_INTERNAL_b628ace1_11_mlp_cuda_cu_44ed88f24cuda3std3__419piecewise_constructE,(_ZN42_INTERNAL_b628ace1_11_mlp_cuda_cu_44ed88f24cuda3std6ranges3__45__cpo5ssizeE - _ZN42_INTERNAL_b628ace1_11_mlp_cuda_cu_44ed88f24cuda3std3__419piecewise_constructE)
_ZN42_INTERNAL_b628ace1_11_mlp_cuda_cu_44ed88f24cuda3std3__419piecewise_constructE:
	.zero		1
	.type		_ZN42_INTERNAL_b628ace1_11_mlp_cuda_cu_44ed88f24cuda3std6ranges3__45__cpo5ssizeE,@object
	.size		_ZN42_INTERNAL_b628ace1_11_mlp_cuda_cu_44ed88f24cuda3std6ranges3__45__cpo5ssizeE,(_ZN42_INTERNAL_b628ace1_11_mlp_cuda_cu_44ed88f24cuda3std3__45__cpo3endE - _ZN42_INTERNAL_b628ace1_11_mlp_cuda_cu_44ed88f24cuda3std6ranges3__45__cpo5ssizeE)
_ZN42_INTERNAL_b628ace1_11_mlp_cuda_cu_44ed88f24cuda3std6ranges3__45__cpo5ssizeE:
	.zero		1
	.type		_ZN42_INTERNAL_b628ace1_11_mlp_cuda_cu_44ed88f24cuda3std3__45__cpo3endE,@object
	.size		_ZN42_INTERNAL_b628ace1_11_mlp_cuda_cu_44ed88f24cuda3std3__45__cpo3endE,(_ZN42_INTERNAL_b628ace1_11_mlp_cuda_cu_44ed88f24cuda3std6ranges3__45__cpo4cendE - _ZN42_INTERNAL_b628ace1_11_mlp_cuda_cu_44ed88f24cuda3std3__45__cpo3endE)
_ZN42_INTERNAL_b628ace1_11_mlp_cuda_cu_44ed88f24cuda3std3__45__cpo3endE:
	.zero		1
	.type		_ZN42_INTERNAL_b628ace1_11_mlp_cuda_cu_44ed88f24cuda3std6ranges3__45__cpo4cendE,@object
	.size		_ZN42_INTERNAL_b628ace1_11_mlp_cuda_cu_44ed88f24cuda3std6ranges3__45__cpo4cendE,(_ZN42_INTERNAL_b628ace1_11_mlp_cuda_cu_44ed88f24cuda3std3__45__cpo4rendE - _ZN42_INTERNAL_b628ace1_11_mlp_cuda_cu_44ed88f24cuda3std6ranges3__45__cpo4cendE)
_ZN42_INTERNAL_b628ace1_11_mlp_cuda_cu_44ed88f24cuda3std6ranges3__45__cpo4cendE:
	.zero		1
	.type		_ZN42_INTERNAL_b628ace1_11_mlp_cuda_cu_44ed88f24cuda3std3__45__cpo4rendE,@object
	.size		_ZN42_INTERNAL_b628ace1_11_mlp_cuda_cu_44ed88f24cuda3std3__45__cpo4rendE,(_ZN42_INTERNAL_b628ace1_11_mlp_cuda_cu_44ed88f24cuda3std6ranges3__45__cpo4prevE - _ZN42_INTERNAL_b628ace1_11_mlp_cuda_cu_44ed88f24cuda3std3__45__cpo4rendE)
_ZN42_INTERNAL_b628ace1_11_mlp_cuda_cu_44ed88f24cuda3std3__45__cpo4rendE:
	.zero		1
	.type		_ZN42_INTERNAL_b628ace1_11_mlp_cuda_cu_44ed88f24cuda3std6ranges3__45__cpo4prevE,@object
	.size		_ZN42_INTERNAL_b628ace1_11_mlp_cuda_cu_44ed88f24cuda3std6ranges3__45__cpo4prevE,(_ZN42_INTERNAL_b628ace1_11_mlp_cuda_cu_44ed88f24cuda3std6ranges3__45__cpo9iter_moveE - _ZN42_INTERNAL_b628ace1_11_mlp_cuda_cu_44ed88f24cuda3std6ranges3__45__cpo4prevE)
_ZN42_INTERNAL_b628ace1_11_mlp_cuda_cu_44ed88f24cuda3std6ranges3__45__cpo4prevE:
	.zero		1
	.type		_ZN42_INTERNAL_b628ace1_11_mlp_cuda_cu_44ed88f24cuda3std6ranges3__45__cpo9iter_moveE,@object
	.size		_ZN42_INTERNAL_b628ace1_11_mlp_cuda_cu_44ed88f24cuda3std6ranges3__45__cpo9iter_moveE,(.L_13 - _ZN42_INTERNAL_b628ace1_11_mlp_cuda_cu_44ed88f24cuda3std6ranges3__45__cpo9iter_moveE)
_ZN42_INTERNAL_b628ace1_11_mlp_cuda_cu_44ed88f24cuda3std6ranges3__45__cpo9iter_moveE:
	.zero		1
.L_13:


//--------------------- .nv.shared._Z17biasAddRelu_bpropIdLi4EEvPT_S1_iiS1_PVfPiS1_ --------------------------
	.section	.nv.shared._Z17biasAddRelu_bpropIdLi4EEvPT_S1_iiS1_PVfPiS1_,"aw",@nobits
	.sectionflags	@""
	.align	4
.nv.shared._Z17biasAddRelu_bpropIdLi4EEvPT_S1_iiS1_PVfPiS1_:
	.zero		3076


//--------------------- .nv.shared._Z25biasAddRelu_bprop_alignedIdLi4EEvPT_S1_iiS1_PVfPiS1_ --------------------------
	.section	.nv.shared._Z25biasAddRelu_bprop_alignedIdLi4EEvPT_S1_iiS1_PVfPiS1_,"aw",@nobits
	.sectionflags	@""
	.align	4
.nv.shared._Z25biasAddRelu_bprop_alignedIdLi4EEvPT_S1_iiS1_PVfPiS1_:
	.zero		9220


//--------------------- .nv.shared._Z13biasAdd_bpropIdLi4EEvPT_iiPVfPiS1_ --------------------------
	.section	.nv.shared._Z13biasAdd_bpropIdLi4EEvPT_iiPVfPiS1_,"aw",@nobits
	.sectionflags	@""
	.align	4
.nv.shared._Z13biasAdd_bpropIdLi4EEvPT_iiPVfPiS1_:
	.zero		3076


//--------------------- .nv.shared._Z17biasAddRelu_bpropIN3c104HalfELi4EEvPT_S3_iiS3_PVfPiS3_ --------------------------
	.section	.nv.shared._Z17biasAddRelu_bpropIN3c104HalfELi4EEvPT_S3_iiS3_PVfPiS3_,"aw",@nobits
	.sectionflags	@""
	.align	4
.nv.shared._Z17biasAddRelu_bpropIN3c104HalfELi4EEvPT_S3_iiS3_PVfPiS3_:
	.zero		3076


//--------------------- .nv.shared._Z25biasAddRelu_bprop_alignedIN3c104HalfELi4EEvPT_S3_iiS3_PVfPiS3_ --------------------------
	.section	.nv.shared._Z25biasAddRelu_bprop_alignedIN3c104HalfELi4EEvPT_S3_iiS3_PVfPiS3_,"aw",@nobits
	.sectionflags	@""
	.align	4
.nv.shared._Z25biasAddRelu_bprop_alignedIN3c104HalfELi4EEvPT_S3_iiS3_PVfPiS3_:
	.zero		9220


//--------------------- .nv.shared._Z13biasAdd_bpropIN3c104HalfELi4EEvPT_iiPVfPiS3_ --------------------------
	.section	.nv.shared._Z13biasAdd_bpropIN3c104HalfELi4EEvPT_iiPVfPiS3_,"aw",@nobits
	.sectionflags	@""
	.align	4
.nv.shared._Z13biasAdd_bpropIN3c104HalfELi4EEvPT_iiPVfPiS3_:
	.zero		3076


//--------------------- .nv.shared._Z17biasAddRelu_bpropIfLi4EEvPT_S1_iiS1_PVfPiS1_ --------------------------
	.section	.nv.shared._Z17biasAddRelu_bpropIfLi4EEvPT_S1_iiS1_PVfPiS1_,"aw",@nobits
	.sectionflags	@""
	.align	4
.nv.shared._Z17biasAddRelu_bpropIfLi4EEvPT_S1_iiS1_PVfPiS1_:
	.zero		3076


//--------------------- .nv.shared._Z25biasAddRelu_bprop_alignedIfLi4EEvPT_S1_iiS1_PVfPiS1_ --------------------------
	.section	.nv.shared._Z25biasAddRelu_bprop_alignedIfLi4EEvPT_S1_iiS1_PVfPiS1_,"aw",@nobits
	.sectionflags	@""
	.align	4
.nv.shared._Z25biasAddRelu_bprop_alignedIfLi4EEvPT_S1_iiS1_PVfPiS1_:
	.zero		9220


//--------------------- .nv.shared._Z13biasAdd_bpropIfLi4EEvPT_iiPVfPiS1_ --------------------------
	.section	.nv.shared._Z13biasAdd_bpropIfLi4EEvPT_iiPVfPiS1_,"aw",@nobits
	.sectionflags	@""
	.align	4
.nv.shared._Z13biasAdd_bpropIfLi4EEvPT_iiPVfPiS1_:
	.zero		3076


//--------------------- .nv.constant0._Z10Relu_bpropIdEvPT_S1_jjS1_ --------------------------
	.section	.nv.constant0._Z10Relu_bpropIdEvPT_S1_jjS1_,"a",@progbits
	.sectionflags	@""
	.align	4
.nv.constant0._Z10Relu_bpropIdEvPT_S1_jjS1_:
	.zero		928


//--------------------- .nv.constant0._Z13Sigmoid_bpropIdEvPT_S1_jjS1_ --------------------------
	.section	.nv.constant0._Z13Sigmoid_bpropIdEvPT_S1_jjS1_,"a",@progbits
	.sectionflags	@""
	.align	4
.nv.constant0._Z13Sigmoid_bpropIdEvPT_S1_jjS1_:
	.zero		928


//--------------------- .nv.constant0._Z17biasAddRelu_bpropIdLi4EEvPT_S1_iiS1_PVfPiS1_ --------------------------
	.section	.nv.constant0._Z17biasAddRelu_bpropIdLi4EEvPT_S1_iiS1_PVfPiS1_,"a",@progbits
	.sectionflags	@""
	.align	4
.nv.constant0._Z17biasAddRelu_bpropIdLi4EEvPT_S1_iiS1_PVfPiS1_:
	.zero		952


//--------------------- .nv.constant0._Z25biasAddRelu_bprop_alignedIdLi4EEvPT_S1_iiS1_PVfPiS1_ --------------------------
	.section	.nv.constant0._Z25biasAddRelu_bprop_alignedIdLi4EEvPT_S1_iiS1_PVfPiS1_,"a",@progbits
	.sectionflags	@""
	.align	4
.nv.constant0._Z25biasAddRelu_bprop_alignedIdLi4EEvPT_S1_iiS1_PVfPiS1_:
	.zero		952


//--------------------- .nv.constant0._Z13biasAdd_bpropIdLi4EEvPT_iiPVfPiS1_ --------------------------
	.section	.nv.constant0._Z13biasAdd_bpropIdLi4EEvPT_iiPVfPiS1_,"a",@progbits
	.sectionflags	@""
	.align	4
.nv.constant0._Z13biasAdd_bpropIdLi4EEvPT_iiPVfPiS1_:
	.zero		936


//--------------------- .nv.constant0._Z10Relu_fpropIdEvPT_jj --------------------------
	.section	.nv.constant0._Z10Relu_fpropIdEvPT_jj,"a",@progbits
	.sectionflags	@""
	.align	4
.nv.constant0._Z10Relu_fpropIdEvPT_jj:
	.zero		912


//--------------------- .nv.constant0._Z13Sigmoid_fpropIdEvPT_jj --------------------------
	.section	.nv.constant0._Z13Sigmoid_fpropIdEvPT_jj,"a",@progbits
	.sectionflags	@""
	.align	4
.nv.constant0._Z13Sigmoid_fpropIdEvPT_jj:
	.zero		912


//--------------------- .nv.constant0._Z17biasAddRelu_fpropIdEvPT_S1_jj --------------------------
	.section	.nv.constant0._Z17biasAddRelu_fpropIdEvPT_S1_jj,"a",@progbits
	.sectionflags	@""
	.align	4
.nv.constant0._Z17biasAddRelu_fpropIdEvPT_S1_jj:
	.zero		920


//--------------------- .nv.constant0._Z13biasAdd_fpropIdEvPT_S1_jj --------------------------
	.section	.nv.constant0._Z13biasAdd_fpropIdEvPT_S1_jj,"a",@progbits
	.sectionflags	@""
	.align	4
.nv.constant0._Z13biasAdd_fpropIdEvPT_S1_jj:
	.zero		920


//--------------------- .nv.constant0._Z10Relu_bpropIN3c104HalfEEvPT_S3_jjS3_ --------------------------
	.section	.nv.constant0._Z10Relu_bpropIN3c104HalfEEvPT_S3_jjS3_,"a",@progbits
	.sectionflags	@""
	.align	4
.nv.constant0._Z10Relu_bpropIN3c104HalfEEvPT_S3_jjS3_:
	.zero		928


//--------------------- .nv.constant0._Z13Sigmoid_bpropIN3c104HalfEEvPT_S3_jjS3_ --------------------------
	.section	.nv.constant0._Z13Sigmoid_bpropIN3c104HalfEEvPT_S3_jjS3_,"a",@progbits
	.sectionflags	@""
	.align	4
.nv.constant0._Z13Sigmoid_bpropIN3c104HalfEEvPT_S3_jjS3_:
	.zero		928


//--------------------- .nv.constant0._Z17biasAddRelu_bpropIN3c104HalfELi4EEvPT_S3_iiS3_PVfPiS3_ --------------------------
	.section	.nv.constant0._Z17biasAddRelu_bpropIN3c104HalfELi4EEvPT_S3_iiS3_PVfPiS3_,"a",@progbits
	.sectionflags	@""
	.align	4
.nv.constant0._Z17biasAddRelu_bpropIN3c104HalfELi4EEvPT_S3_iiS3_PVfPiS3_:
	.zero		952


//--------------------- .nv.constant0._Z25biasAddRelu_bprop_alignedIN3c104HalfELi4EEvPT_S3_iiS3_PVfPiS3_ --------------------------
	.section	.nv.constant0._Z25biasAddRelu_bprop_alignedIN3c104HalfELi4EEvPT_S3_iiS3_PVfPiS3_,"a",@progbits
	.sectionflags	@""
	.align	4
.nv.constant0._Z25biasAddRelu_bprop_alignedIN3c104HalfELi4EEvPT_S3_iiS3_PVfPiS3_:
	.zero		952


//--------------------- .nv.constant0._Z13biasAdd_bpropIN3c104HalfELi4EEvPT_iiPVfPiS3_ --------------------------
	.section	.nv.constant0._Z13biasAdd_bpropIN3c104HalfELi4EEvPT_iiPVfPiS3_,"a",@progbits
	.sectionflags	@""
	.align	4
.nv.constant0._Z13biasAdd_bpropIN3c104HalfELi4EEvPT_iiPVfPiS3_:
	.zero		936


//--------------------- .nv.constant0._Z10Relu_fpropIN3c104HalfEEvPT_jj --------------------------
	.section	.nv.constant0._Z10Relu_fpropIN3c104HalfEEvPT_jj,"a",@progbits
	.sectionflags	@""
	.align	4
.nv.constant0._Z10Relu_fpropIN3c104HalfEEvPT_jj:
	.zero		912


//--------------------- .nv.constant0._Z13Sigmoid_fpropIN3c104HalfEEvPT_jj --------------------------
	.section	.nv.constant0._Z13Sigmoid_fpropIN3c104HalfEEvPT_jj,"a",@progbits
	.sectionflags	@""
	.align	4
.nv.constant0._Z13Sigmoid_fpropIN3c104HalfEEvPT_jj:
	.zero		912


//--------------------- .nv.constant0._Z17biasAddRelu_fpropIN3c104HalfEEvPT_S3_jj --------------------------
	.section	.nv.constant0._Z17biasAddRelu_fpropIN3c104HalfEEvPT_S3_jj,"a",@progbits
	.sectionflags	@""
	.align	4
.nv.constant0._Z17biasAddRelu_fpropIN3c104HalfEEvPT_S3_jj:
	.zero		920


//--------------------- .nv.constant0._Z13biasAdd_fpropIN3c104HalfEEvPT_S3_jj --------------------------
	.section	.nv.constant0._Z13biasAdd_fpropIN3c104HalfEEvPT_S3_jj,"a",@progbits
	.sectionflags	@""
	.align	4
.nv.constant0._Z13biasAdd_fpropIN3c104HalfEEvPT_S3_jj:
	.zero		920


//--------------------- .nv.constant0._Z10Relu_bpropIfEvPT_S1_jjS1_ --------------------------
	.section	.nv.constant0._Z10Relu_bpropIfEvPT_S1_jjS1_,"a",@progbits
	.sectionflags	@""
	.align	4
.nv.constant0._Z10Relu_bpropIfEvPT_S1_jjS1_:
	.zero		928


//--------------------- .nv.constant0._Z13Sigmoid_bpropIfEvPT_S1_jjS1_ --------------------------
	.section	.nv.constant0._Z13Sigmoid_bpropIfEvPT_S1_jjS1_,"a",@progbits
	.sectionflags	@""
	.align	4
.nv.constant0._Z13Sigmoid_bpropIfEvPT_S1_jjS1_:
	.zero		928


//--------------------- .nv.constant0._Z17biasAddRelu_bpropIfLi4EEvPT_S1_iiS1_PVfPiS1_ --------------------------
	.section	.nv.constant0._Z17biasAddRelu_bpropIfLi4EEvPT_S1_iiS1_PVfPiS1_,"a",@progbits
	.sectionflags	@""
	.align	4
.nv.constant0._Z17biasAddRelu_bpropIfLi4EEvPT_S1_iiS1_PVfPiS1_:
	.zero		952


//--------------------- .nv.constant0._Z25biasAddRelu_bprop_alignedIfLi4EEvPT_S1_iiS1_PVfPiS1_ --------------------------
	.section	.nv.constant0._Z25biasAddRelu_bprop_alignedIfLi4EEvPT_S1_iiS1_PVfPiS1_,"a",@progbits
	.sectionflags	@""
	.align	4
.nv.constant0._Z25biasAddRelu_bprop_alignedIfLi4EEvPT_S1_iiS1_PVfPiS1_:
	.zero		952


//--------------------- .nv.constant0._Z13biasAdd_bpropIfLi4EEvPT_iiPVfPiS1_ --------------------------
	.section	.nv.constant0._Z13biasAdd_bpropIfLi4EEvPT_iiPVfPiS1_,"a",@progbits
	.sectionflags	@""
	.align	4
.nv.constant0._Z13biasAdd_bpropIfLi4EEvPT_iiPVfPiS1_:
	.zero		936


//--------------------- .nv.constant0._Z10Relu_fpropIfEvPT_jj --------------------------
	.section	.nv.constant0._Z10Relu_fpropIfEvPT_jj,"a",@progbits
	.sectionflags	@""
	.align	4
.nv.constant0._Z10Relu_fpropIfEvPT_jj:
	.zero		912


//--------------------- .nv.constant0._Z13Sigmoid_fpropIfEvPT_jj --------------------------
	.section	.nv.constant0._Z13Sigmoid_fpropIfEvPT_jj,"a",@progbits
	.sectionflags	@""
	.align	4
.nv.constant0._Z13Sigmoid_fpropIfEvPT_jj:
	.zero		912


//--------------------- .nv.constant0._Z17biasAddRelu_fpropIfEvPT_S1_jj --------------------------
	.section	.nv.constant0._Z17biasAddRelu_fpropIfEvPT_S1_jj,"a",@progbits
	.sectionflags	@""
	.align	4
.nv.constant0._Z17biasAddRelu_fpropIfEvPT_S1_jj:
	.zero		920


//--------------------- .nv.constant0._Z13biasAdd_fpropIfEvPT_S1_jj --------------------------
	.section	.nv.constant0._Z13biasAdd_fpropIfEvPT_S1_jj,"a",@progbits
	.sectionflags	@""
	.align	4
.nv.constant0._Z13biasAdd_fpropIfEvPT_S1_jj:
	.zero		920


//--------------------- SYMBOLS --------------------------

	.type		.nv.reservedSmem.offset0,@object
	.size		.nv.reservedSmem.offset0,0x4
	.type		.nv.reservedSmem.cap,@object
	.size		.nv.reservedSmem.cap,0x4
